	.target	sm_100a

	.elftype	@"ET_EXEC"


//--------------------- .note.nv.tkinfo           --------------------------
	.section	.note.nv.tkinfo,"",@"SHT_NOTE"
	.sectionflags	@"SHF_NOTE_NV_TKINFO"
	.tkinfo
        /*0018*/ 	.word	0x00000002
        /*0030*/ 	.string	""
        /*0030*/ 	.string	"ptxas"
        /*0030*/ 	.string	"Cuda compilation tools, release 13.0, V13.0.88"
        /*0030*/ 	.string	"Build cuda_13.0.r13.0/compiler.36424714_0"
        /*0030*/ 	.string	"-arch sm_100a -m 64 "



//--------------------- .note.nv.cuinfo           --------------------------
	.section	.note.nv.cuinfo,"",@"SHT_NOTE"
	.sectionflags	@"SHF_NOTE_NV_CUINFO"
        /*0018*/ 	.short	0x0002
        /*001a*/ 	.short	0x0064
        /*001c*/ 	.short	0x0082
	.zero		2


//--------------------- .nv.info                  --------------------------
	.section	.nv.info,"",@"SHT_CUDA_INFO"
	.align	4


	//----- nvinfo : EIATTR_REGCOUNT
	.align		4
        /*0000*/ 	.byte	0x04, 0x2f
        /*0002*/ 	.short	(.L_19 - .L_18)
	.align		4
.L_18:
        /*0004*/ 	.word	index@(_ZN7cutlass13device_kernelINS_4gemm6kernel13GemmUniversalIN4cute5tupleIJiiiiEEENS1_10collective13CollectiveMmaINS1_46MainloopSm100TmaUmmaWarpSpecializedBlockScaledILi3ELi2ELi1ENS5_IJNS4_1CILi1EEENSA_ILi4EEESB_EEEEENS5_IJNSA_ILi128EEENSA_ILi256EEESF_EEENS5_IJNS_12float_e5m2_tENS_13float_ue8m0_tEEEENS5_IJNS5_IJlSB_lEEENS4_6LayoutINS5_IJNS5_IJNS5_IJNSA_ILi32EEESC_EEEiEEESP_NS5_IJSB_iEEEEEENS5_IJNS5_IJNS5_IJNSA_ILi16EEESC_EEEiEEENS5_IJNS5_IJNSA_ILi0EEESB_EEENSA_ILi512EEEEEENS5_IJSV_iEEEEEEEEEEESK_S12_NS4_8TiledMMAINS4_8MMA_AtomIJNS4_21SM100_MMA_MXF8F6F4_SSISI_SI_fSJ_Li128ELi256ELNS4_4UMMA5MajorE0ELS17_0ELNS16_7ScaleInE0ELS18_0EEEEEENSM_INS5_IJSB_SB_SB_EEENS5_IJSV_SV_SV_EEEEENS5_IJNS4_10UnderscoreES1E_S1E_EEEEENS5_IJNS4_23SM90_TMA_LOAD_MULTICASTES1H_EEENS5_IJNS4_14ComposedLayoutINS4_7SwizzleILi3ELi4ELi3EEENS4_18smem_ptr_flag_bitsILi8EEENSM_INS5_IJNSA_ILi8EEESF_EEENS5_IJSF_SB_EEEEEEENSM_INS5_IJNS5_IJNS5_IJSO_SB_EEENS5_IJSN_SB_EEEEEESB_NS5_IJSC_SB_EEEEEENS5_IJNS5_IJNS5_IJST_SX_EEESW_EEESV_NS5_IJSB_SX_EEEEEEEEEEEvNS4_8identityENS5_IJNS4_13SM90_TMA_LOADES25_EEENS5_IJS1S_NSM_INS5_IJNS5_IJNS5_IJSO_NSA_ILi2EEEEEES1U_EEESB_S1W_EEENS5_IJS1Z_SV_NS5_IJSB_NSA_ILi1024EEEEEEEEEEEEEEvS24_EENS_8epilogue10collective18CollectiveEpilogueINS2H_23Sm100TmaWarpSpecializedILi4ELi2ELi64ELb1ELb0EEEJSH_NS5_IJNSM_ISF_SB_EENSM_INSA_ILi64EEESB_EEEEENS_10bfloat16_tESL_S2Q_SL_NS2H_6fusion15FusionCallbacksIS2L_NS2R_17LinearCombinationIS2Q_fS2Q_fLNS_15FloatRoundStyleE2EEESH_S2P_JEEENS4_5SM1004TMEM4LOAD26SM100_TMEM_LOAD_32dp32b64xES25_NS1J_IS1L_NS1M_ILi16EEENSM_INS5_IJS1O_S2N_EEENS5_IJS2N_SB_EEEEEEENS4_39AutoVectorizingCopyWithAssumedAlignmentILi128EEENS4_14SM90_TMA_STOREES35_S37_S37_EEEvvEEEEvNT_6ParamsE)
        /*0008*/ 	.word	0x000000ba


	//----- nvinfo : EIATTR_FRAME_SIZE
	.align		4
.L_19:
        /*000c*/ 	.byte	0x04, 0x11
        /*000e*/ 	.short	(.L_21 - .L_20)
	.align		4
.L_20:
        /*0010*/ 	.word	index@($__internal_2_$__cuda_sm10x_tcgen05_guardrail_trap_unallocated_columns_being_dealloced)
        /*0014*/ 	.word	0x00000000


	//----- nvinfo : EIATTR_FRAME_SIZE
	.align		4
.L_21:
        /*0018*/ 	.byte	0x04, 0x11
        /*001a*/ 	.short	(.L_23 - .L_22)
	.align		4
.L_22:
        /*001c*/ 	.word	index@($__internal_1_$__cuda_sm10x_tcgen05_guardrail_trap_phase_invalid_during_alloc)
        /*0020*/ 	.word	0x00000000


	//----- nvinfo : EIATTR_FRAME_SIZE
	.align		4
.L_23:
        /*0024*/ 	.byte	0x04, 0x11
        /*0026*/ 	.short	(.L_25 - .L_24)
	.align		4
.L_24:
        /*0028*/ 	.word	index@($__internal_0_$__cuda_sm10x_tcgen05_guardrail_trap_col_being_dealloced_not_returned_by_alloc)
        /*002c*/ 	.word	0x00000000


	//----- nvinfo : EIATTR_FRAME_SIZE
	.align		4
.L_25:
        /*0030*/ 	.byte	0x04, 0x11
        /*0032*/ 	.short	(.L_27 - .L_26)
	.align		4
.L_26:
        /*0034*/ 	.word	index@(_ZN7cutlass13device_kernelINS_4gemm6kernel13GemmUniversalIN4cute5tupleIJiiiiEEENS1_10collective13CollectiveMmaINS1_46MainloopSm100TmaUmmaWarpSpecializedBlockScaledILi3ELi2ELi1ENS5_IJNS4_1CILi1EEENSA_ILi4EEESB_EEEEENS5_IJNSA_ILi128EEENSA_ILi256EEESF_EEENS5_IJNS_12float_e5m2_tENS_13float_ue8m0_tEEEENS5_IJNS5_IJlSB_lEEENS4_6LayoutINS5_IJNS5_IJNS5_IJNSA_ILi32EEESC_EEEiEEESP_NS5_IJSB_iEEEEEENS5_IJNS5_IJNS5_IJNSA_ILi16EEESC_EEEiEEENS5_IJNS5_IJNSA_ILi0EEESB_EEENSA_ILi512EEEEEENS5_IJSV_iEEEEEEEEEEESK_S12_NS4_8TiledMMAINS4_8MMA_AtomIJNS4_21SM100_MMA_MXF8F6F4_SSISI_SI_fSJ_Li128ELi256ELNS4_4UMMA5MajorE0ELS17_0ELNS16_7ScaleInE0ELS18_0EEEEEENSM_INS5_IJSB_SB_SB_EEENS5_IJSV_SV_SV_EEEEENS5_IJNS4_10UnderscoreES1E_S1E_EEEEENS5_IJNS4_23SM90_TMA_LOAD_MULTICASTES1H_EEENS5_IJNS4_14ComposedLayoutINS4_7SwizzleILi3ELi4ELi3EEENS4_18smem_ptr_flag_bitsILi8EEENSM_INS5_IJNSA_ILi8EEESF_EEENS5_IJSF_SB_EEEEEEENSM_INS5_IJNS5_IJNS5_IJSO_SB_EEENS5_IJSN_SB_EEEEEESB_NS5_IJSC_SB_EEEEEENS5_IJNS5_IJNS5_IJST_SX_EEESW_EEESV_NS5_IJSB_SX_EEEEEEEEEEEvNS4_8identityENS5_IJNS4_13SM90_TMA_LOADES25_EEENS5_IJS1S_NSM_INS5_IJNS5_IJNS5_IJSO_NSA_ILi2EEEEEES1U_EEESB_S1W_EEENS5_IJS1Z_SV_NS5_IJSB_NSA_ILi1024EEEEEEEEEEEEEEvS24_EENS_8epilogue10collective18CollectiveEpilogueINS2H_23Sm100TmaWarpSpecializedILi4ELi2ELi64ELb1ELb0EEEJSH_NS5_IJNSM_ISF_SB_EENSM_INSA_ILi64EEESB_EEEEENS_10bfloat16_tESL_S2Q_SL_NS2H_6fusion15FusionCallbacksIS2L_NS2R_17LinearCombinationIS2Q_fS2Q_fLNS_15FloatRoundStyleE2EEESH_S2P_JEEENS4_5SM1004TMEM4LOAD26SM100_TMEM_LOAD_32dp32b64xES25_NS1J_IS1L_NS1M_ILi16EEENSM_INS5_IJS1O_S2N_EEENS5_IJS2N_SB_EEEEEEENS4_39AutoVectorizingCopyWithAssumedAlignmentILi128EEENS4_14SM90_TMA_STOREES35_S37_S37_EEEvvEEEEvNT_6ParamsE)
        /*0038*/ 	.word	0x00000000


	//----- nvinfo : EIATTR_MIN_STACK_SIZE
	.align		4
.L_27:
        /*003c*/ 	.byte	0x04, 0x12
        /*003e*/ 	.short	(.L_29 - .L_28)
	.align		4
.L_28:
        /*0040*/ 	.word	index@(_ZN7cutlass13device_kernelINS_4gemm6kernel13GemmUniversalIN4cute5tupleIJiiiiEEENS1_10collective13CollectiveMmaINS1_46MainloopSm100TmaUmmaWarpSpecializedBlockScaledILi3ELi2ELi1ENS5_IJNS4_1CILi1EEENSA_ILi4EEESB_EEEEENS5_IJNSA_ILi128EEENSA_ILi256EEESF_EEENS5_IJNS_12float_e5m2_tENS_13float_ue8m0_tEEEENS5_IJNS5_IJlSB_lEEENS4_6LayoutINS5_IJNS5_IJNS5_IJNSA_ILi32EEESC_EEEiEEESP_NS5_IJSB_iEEEEEENS5_IJNS5_IJNS5_IJNSA_ILi16EEESC_EEEiEEENS5_IJNS5_IJNSA_ILi0EEESB_EEENSA_ILi512EEEEEENS5_IJSV_iEEEEEEEEEEESK_S12_NS4_8TiledMMAINS4_8MMA_AtomIJNS4_21SM100_MMA_MXF8F6F4_SSISI_SI_fSJ_Li128ELi256ELNS4_4UMMA5MajorE0ELS17_0ELNS16_7ScaleInE0ELS18_0EEEEEENSM_INS5_IJSB_SB_SB_EEENS5_IJSV_SV_SV_EEEEENS5_IJNS4_10UnderscoreES1E_S1E_EEEEENS5_IJNS4_23SM90_TMA_LOAD_MULTICASTES1H_EEENS5_IJNS4_14ComposedLayoutINS4_7SwizzleILi3ELi4ELi3EEENS4_18smem_ptr_flag_bitsILi8EEENSM_INS5_IJNSA_ILi8EEESF_EEENS5_IJSF_SB_EEEEEEENSM_INS5_IJNS5_IJNS5_IJSO_SB_EEENS5_IJSN_SB_EEEEEESB_NS5_IJSC_SB_EEEEEENS5_IJNS5_IJNS5_IJST_SX_EEESW_EEESV_NS5_IJSB_SX_EEEEEEEEEEEvNS4_8identityENS5_IJNS4_13SM90_TMA_LOADES25_EEENS5_IJS1S_NSM_INS5_IJNS5_IJNS5_IJSO_NSA_ILi2EEEEEES1U_EEESB_S1W_EEENS5_IJS1Z_SV_NS5_IJSB_NSA_ILi1024EEEEEEEEEEEEEEvS24_EENS_8epilogue10collective18CollectiveEpilogueINS2H_23Sm100TmaWarpSpecializedILi4ELi2ELi64ELb1ELb0EEEJSH_NS5_IJNSM_ISF_SB_EENSM_INSA_ILi64EEESB_EEEEENS_10bfloat16_tESL_S2Q_SL_NS2H_6fusion15FusionCallbacksIS2L_NS2R_17LinearCombinationIS2Q_fS2Q_fLNS_15FloatRoundStyleE2EEESH_S2P_JEEENS4_5SM1004TMEM4LOAD26SM100_TMEM_LOAD_32dp32b64xES25_NS1J_IS1L_NS1M_ILi16EEENSM_INS5_IJS1O_S2N_EEENS5_IJS2N_SB_EEEEEEENS4_39AutoVectorizingCopyWithAssumedAlignmentILi128EEENS4_14SM90_TMA_STOREES35_S37_S37_EEEvvEEEEvNT_6ParamsE)
        /*0044*/ 	.word	0x00000000
.L_29:


//--------------------- .nv.compat                --------------------------
	.section	.nv.compat,"",@"SHT_CUDA_COMPAT_INFO"
	.align	4
        /*0000*/ 	.byte	0x02, 0x09, 0x01, 0x00, 0x02, 0x02, 0x02, 0x00, 0x02, 0x05, 0x05, 0x00, 0x03, 0x07, 0x01, 0x01
        /*0010*/ 	.byte	0x02, 0x03, 0x01, 0x00, 0x02, 0x06, 0x01, 0x00, 0x04, 0x0b, 0x08, 0x00, 0x09, 0x00, 0x00, 0x00
        /*0020*/ 	.byte	0x00, 0x00, 0x00, 0x00


//--------------------- .nv.info._ZN7cutlass13device_kernelINS_4gemm6kernel13GemmUniversalIN4cute5tupleIJiiiiEEENS1_10collective13CollectiveMmaINS1_46MainloopSm100TmaUmmaWarpSpecializedBlockScaledILi3ELi2ELi1ENS5_IJNS4_1CILi1EEENSA_ILi4EEESB_EEEEENS5_IJNSA_ILi128EEENSA_ILi256EEESF_EEENS5_IJNS_12float_e5m2_tENS_13float_ue8m0_tEEEENS5_IJNS5_IJlSB_lEEENS4_6LayoutINS5_IJNS5_IJNS5_IJNSA_ILi32EEESC_EEEiEEESP_NS5_IJSB_iEEEEEENS5_IJNS5_IJNS5_IJNSA_ILi16EEESC_EEEiEEENS5_IJNS5_IJNSA_ILi0EEESB_EEENSA_ILi512EEEEEENS5_IJSV_iEEEEEEEEEEESK_S12_NS4_8TiledMMAINS4_8MMA_AtomIJNS4_21SM100_MMA_MXF8F6F4_SSISI_SI_fSJ_Li128ELi256ELNS4_4UMMA5MajorE0ELS17_0ELNS16_7ScaleInE0ELS18_0EEEEEENSM_INS5_IJSB_SB_SB_EEENS5_IJSV_SV_SV_EEEEENS5_IJNS4_10UnderscoreES1E_S1E_EEEEENS5_IJNS4_23SM90_TMA_LOAD_MULTICASTES1H_EEENS5_IJNS4_14ComposedLayoutINS4_7SwizzleILi3ELi4ELi3EEENS4_18smem_ptr_flag_bitsILi8EEENSM_INS5_IJNSA_ILi8EEESF_EEENS5_IJSF_SB_EEEEEEENSM_INS5_IJNS5_IJNS5_IJSO_SB_EEENS5_IJSN_SB_EEEEEESB_NS5_IJSC_SB_EEEEEENS5_IJNS5_IJNS5_IJST_SX_EEESW_EEESV_NS5_IJSB_SX_EEEEEEEEEEEvNS4_8identityENS5_IJNS4_13SM90_TMA_LOADES25_EEENS5_IJS1S_NSM_INS5_IJNS5_IJNS5_IJSO_NSA_ILi2EEEEEES1U_EEESB_S1W_EEENS5_IJS1Z_SV_NS5_IJSB_NSA_ILi1024EEEEEEEEEEEEEEvS24_EENS_8epilogue10collective18CollectiveEpilogueINS2H_23Sm100TmaWarpSpecializedILi4ELi2ELi64ELb1ELb0EEEJSH_NS5_IJNSM_ISF_SB_EENSM_INSA_ILi64EEESB_EEEEENS_10bfloat16_tESL_S2Q_SL_NS2H_6fusion15FusionCallbacksIS2L_NS2R_17LinearCombinationIS2Q_fS2Q_fLNS_15FloatRoundStyleE2EEESH_S2P_JEEENS4_5SM1004TMEM4LOAD26SM100_TMEM_LOAD_32dp32b64xES25_NS1J_IS1L_NS1M_ILi16EEENSM_INS5_IJS1O_S2N_EEENS5_IJS2N_SB_EEEEEEENS4_39AutoVectorizingCopyWithAssumedAlignmentILi128EEENS4_14SM90_TMA_STOREES35_S37_S37_EEEvvEEEEvNT_6ParamsE --------------------------
	.section	.nv.info._ZN7cutlass13device_kernelINS_4gemm6kernel13GemmUniversalIN4cute5tupleIJiiiiEEENS1_10collective13CollectiveMmaINS1_46MainloopSm100TmaUmmaWarpSpecializedBlockScaledILi3ELi2ELi1ENS5_IJNS4_1CILi1EEENSA_ILi4EEESB_EEEEENS5_IJNSA_ILi128EEENSA_ILi256EEESF_EEENS5_IJNS_12float_e5m2_tENS_13float_ue8m0_tEEEENS5_IJNS5_IJlSB_lEEENS4_6LayoutINS5_IJNS5_IJNS5_IJNSA_ILi32EEESC_EEEiEEESP_NS5_IJSB_iEEEEEENS5_IJNS5_IJNS5_IJNSA_ILi16EEESC_EEEiEEENS5_IJNS5_IJNSA_ILi0EEESB_EEENSA_ILi512EEEEEENS5_IJSV_iEEEEEEEEEEESK_S12_NS4_8TiledMMAINS4_8MMA_AtomIJNS4_21SM100_MMA_MXF8F6F4_SSISI_SI_fSJ_Li128ELi256ELNS4_4UMMA5MajorE0ELS17_0ELNS16_7ScaleInE0ELS18_0EEEEEENSM_INS5_IJSB_SB_SB_EEENS5_IJSV_SV_SV_EEEEENS5_IJNS4_10UnderscoreES1E_S1E_EEEEENS5_IJNS4_23SM90_TMA_LOAD_MULTICASTES1H_EEENS5_IJNS4_14ComposedLayoutINS4_7SwizzleILi3ELi4ELi3EEENS4_18smem_ptr_flag_bitsILi8EEENSM_INS5_IJNSA_ILi8EEESF_EEENS5_IJSF_SB_EEEEEEENSM_INS5_IJNS5_IJNS5_IJSO_SB_EEENS5_IJSN_SB_EEEEEESB_NS5_IJSC_SB_EEEEEENS5_IJNS5_IJNS5_IJST_SX_EEESW_EEESV_NS5_IJSB_SX_EEEEEEEEEEEvNS4_8identityENS5_IJNS4_13SM90_TMA_LOADES25_EEENS5_IJS1S_NSM_INS5_IJNS5_IJNS5_IJSO_NSA_ILi2EEEEEES1U_EEESB_S1W_EEENS5_IJS1Z_SV_NS5_IJSB_NSA_ILi1024EEEEEEEEEEEEEEvS24_EENS_8epilogue10collective18CollectiveEpilogueINS2H_23Sm100TmaWarpSpecializedILi4ELi2ELi64ELb1ELb0EEEJSH_NS5_IJNSM_ISF_SB_EENSM_INSA_ILi64EEESB_EEEEENS_10bfloat16_tESL_S2Q_SL_NS2H_6fusion15FusionCallbacksIS2L_NS2R_17LinearCombinationIS2Q_fS2Q_fLNS_15FloatRoundStyleE2EEESH_S2P_JEEENS4_5SM1004TMEM4LOAD26SM100_TMEM_LOAD_32dp32b64xES25_NS1J_IS1L_NS1M_ILi16EEENSM_INS5_IJS1O_S2N_EEENS5_IJS2N_SB_EEEEEEENS4_39AutoVectorizingCopyWithAssumedAlignmentILi128EEENS4_14SM90_TMA_STOREES35_S37_S37_EEEvvEEEEvNT_6ParamsE,"",@"SHT_CUDA_INFO"
	.sectionflags	@""
	.align	4


	//----- nvinfo : EIATTR_CUDA_API_VERSION
	.align		4
        /*0000*/ 	.byte	0x04, 0x37
        /*0002*/ 	.short	(.L_31 - .L_30)
.L_30:
        /*0004*/ 	.word	0x00000082


	//----- nvinfo : EIATTR_KPARAM_INFO
	.align		4
.L_31:
        /*0008*/ 	.byte	0x04, 0x17
        /*000a*/ 	.short	(.L_33 - .L_32)
.L_32:
        /*000c*/ 	.word	0x00000000
        /*0010*/ 	.short	0x0000
        /*0012*/ 	.short	0x0000
        /*0014*/ 	.byte	0x00, 0xf0, 0x01, 0x30


	//----- nvinfo : EIATTR_AT_ENTRY_FRAGMENTS
	.align		4
.L_33:
        /*0018*/ 	.byte	0x04, 0x4f
        /*001a*/ 	.short	(.L_35 - .L_34)


	//   ....[0]....
.L_34:
        /*001c*/ 	.word	0x00000006


	//----- nvinfo : EIATTR_RESERVED_SMEM_USED
	.align		4
.L_35:
        /*0020*/ 	.byte	0x01, 0x41
	.zero		2


	//----- nvinfo : EIATTR_SPARSE_MMA_MASK
	.align		4
        /*0024*/ 	.byte	0x03, 0x50
        /*0026*/ 	.short	0x0000


	//----- nvinfo : EIATTR_TCGEN05_1CTA_USED
	.align		4
        /*0028*/ 	.byte	0x01, 0x51
	.zero		2


	//----- nvinfo : EIATTR_MAXREG_COUNT
	.align		4
        /*002c*/ 	.byte	0x03, 0x1b
        /*002e*/ 	.short	0x00ff


	//----- nvinfo : EIATTR_NUM_BARRIERS
	.align		4
        /*0030*/ 	.byte	0x02, 0x4c
        /*0032*/ 	.byte	0x07
	.zero		1


	//----- nvinfo : EIATTR_EXTERNS
	.align		4
        /*0034*/ 	.byte	0x04, 0x0f
        /*0036*/ 	.short	(.L_37 - .L_36)


	//   ....[0]....
	.align		4
.L_36:
        /*0038*/ 	.word	index@(__assertfail)


	//----- nvinfo : EIATTR_MERCURY_ISA_VERSION
	.align		4
.L_37:
        /*003c*/ 	.byte	0x03, 0x5f
        /*003e*/ 	.short	0x0101


	//----- nvinfo : EIATTR_INT_WARP_WIDE_INSTR_OFFSETS
	.align		4
        /*0040*/ 	.byte	0x04, 0x31
        /*0042*/ 	.short	(.L_39 - .L_38)


	//   ....[0]....
.L_38:
        /*0044*/ 	.word	0x00000d50


	//   ....[1]....
        /*0048*/ 	.word	0x00000e00


	//   ....[2]....
        /*004c*/ 	.word	0x00002440


	//   ....[3]....
        /*0050*/ 	.word	0x00004340


	//   ....[4]....
        /*0054*/ 	.word	0x00004360


	//   ....[5]....
        /*0058*/ 	.word	0x00004390


	//   ....[6]....
        /*005c*/ 	.word	0x00004cd0


	//   ....[7]....
        /*0060*/ 	.word	0x00004d30


	//   ....[8]....
        /*0064*/ 	.word	0x00004e40


	//   ....[9]....
        /*0068*/ 	.word	0x00004f40


	//   ....[10]....
        /*006c*/ 	.word	0x00004fc0


	//   ....[11]....
        /*0070*/ 	.word	0x000050d0


	//   ....[12]....
        /*0074*/ 	.word	0x000051b0


	//   ....[13]....
        /*0078*/ 	.word	0x000052a0


	//----- nvinfo : EIATTR_COOP_GROUP_MASK_REGIDS
	.align		4
.L_39:
        /*007c*/ 	.byte	0x04, 0x29
        /*007e*/ 	.short	(.L_41 - .L_40)


	//   ....[0]....
.L_40:
        /*0080*/ 	.word	0xffffffff


	//   ....[1]....
        /*0084*/ 	.word	0xffffffff


	//   ....[2]....
        /*0088*/ 	.word	0xffffffff


	//   ....[3]....
        /*008c*/ 	.word	0xffffffff


	//   ....[4]....
        /*0090*/ 	.word	0xffffffff


	//   ....[5]....
        /*0094*/ 	.word	0xffffffff


	//   ....[6]....
        /*0098*/ 	.word	0xffffffff


	//   ....[7]....
        /*009c*/ 	.word	0xffffffff


	//   ....[8]....
        /*00a0*/ 	.word	0xffffffff


	//   ....[9]....
        /*00a4*/ 	.word	0xffffffff


	//   ....[10]....
        /*00a8*/ 	.word	0xffffffff


	//   ....[11]....
        /*00ac*/ 	.word	0xffffffff


	//   ....[12]....
        /*00b0*/ 	.word	0xffffffff


	//   ....[13]....
        /*00b4*/ 	.word	0xffffffff


	//----- nvinfo : EIATTR_COOP_GROUP_INSTR_OFFSETS
	.align		4
.L_41:
        /*00b8*/ 	.byte	0x04, 0x28
        /*00ba*/ 	.short	(.L_43 - .L_42)


	//   ....[0]....
.L_42:
        /*00bc*/ 	.word	0x00000090


	//   ....[1]....
        /*00c0*/ 	.word	0x00000530


	//   ....[2]....
        /*00c4*/ 	.word	0x000006c0


	//   ....[3]....
        /*00c8*/ 	.word	0x00000860


	//   ....[4]....
        /*00cc*/ 	.word	0x00000960


	//   ....[5]....
        /*00d0*/ 	.word	0x00000ad0


	//   ....[6]....
        /*00d4*/ 	.word	0x00000c10


	//   ....[7]....
        /*00d8*/ 	.word	0x00000e80


	//   ....[8]....
        /*00dc*/ 	.word	0x00002320


	//   ....[9]....
        /*00e0*/ 	.word	0x00003080


	//   ....[10]....
        /*00e4*/ 	.word	0x00003290


	//   ....[11]....
        /*00e8*/ 	.word	0x000032c0


	//   ....[12]....
        /*00ec*/ 	.word	0x00004220


	//   ....[13]....
        /*00f0*/ 	.word	0x00004450


	//----- nvinfo : EIATTR_VRC_CTA_INIT_COUNT
	.align		4
.L_43:
        /*00f4*/ 	.byte	0x02, 0x4a
        /*00f6*/ 	.byte	0x80
	.zero		1


	//----- nvinfo : EIATTR_SYSCALL_OFFSETS
	.align		4
        /*00f8*/ 	.byte	0x04, 0x46
        /*00fa*/ 	.short	(.L_45 - .L_44)


	//   ....[0]....
.L_44:
        /*00fc*/ 	.word	0x00005e90


	//   ....[1]....
        /*0100*/ 	.word	0x00005f80


	//   ....[2]....
        /*0104*/ 	.word	0x00006920


	//   ....[3]....
        /*0108*/ 	.word	0x00007e00


	//   ....[4]....
        /*010c*/ 	.word	0x00009260


	//   ....[5]....
        /*0110*/ 	.word	0x0000a6a0


	//----- nvinfo : EIATTR_MBARRIER_INSTR_OFFSETS
	.align		4
.L_45:
        /*0114*/ 	.byte	0x04, 0x39
        /*0116*/ 	.short	(.L_47 - .L_46)


	//   ....[0]....
.L_46:
        /*0118*/ 	.word	0x00000650
        /*011c*/ 	.word	0x000000ff
        /*0120*/ 	.word	0x00000000
        /*0124*/ 	.short	0x0100
        /*0126*/ 	.byte	0x06
	.zero		1


	//   ....[1]....
        /*0128*/ 	.word	0x00000660
        /*012c*/ 	.word	0x000000ff
        /*0130*/ 	.word	0x00000018
        /*0134*/ 	.short	0x0100
        /*0136*/ 	.byte	0x06
	.zero		1


	//   ....[2]....
        /*0138*/ 	.word	0x00000670
        /*013c*/ 	.word	0x000000ff
        /*0140*/ 	.word	0x00000008
        /*0144*/ 	.short	0x0100
        /*0146*/ 	.byte	0x06
	.zero		1


	//   ....[3]....
        /*0148*/ 	.word	0x00000680
        /*014c*/ 	.word	0x000000ff
        /*0150*/ 	.word	0x00000020
        /*0154*/ 	.short	0x0100
        /*0156*/ 	.byte	0x06
	.zero		1


	//   ....[4]....
        /*0158*/ 	.word	0x00000690
        /*015c*/ 	.word	0x000000ff
        /*0160*/ 	.word	0x00000010
        /*0164*/ 	.short	0x0100
        /*0166*/ 	.byte	0x06
	.zero		1


	//   ....[5]....
        /*0168*/ 	.word	0x000006a0
        /*016c*/ 	.word	0x000000ff
        /*0170*/ 	.word	0x00000028
        /*0174*/ 	.short	0x0100
        /*0176*/ 	.byte	0x06
	.zero		1


	//   ....[6]....
        /*0178*/ 	.word	0x000007d0
        /*017c*/ 	.word	0x000000ff
        /*0180*/ 	.word	0x00000030
        /*0184*/ 	.short	0x0100
        /*0186*/ 	.byte	0x06
	.zero		1


	//   ....[7]....
        /*0188*/ 	.word	0x000007e0
        /*018c*/ 	.word	0x000000ff
        /*0190*/ 	.word	0x00000050
        /*0194*/ 	.short	0x0100
        /*0196*/ 	.byte	0x06
	.zero		1


	//   ....[8]....
        /*0198*/ 	.word	0x000007f0
        /*019c*/ 	.word	0x000000ff
        /*01a0*/ 	.word	0x00000038
        /*01a4*/ 	.short	0x0100
        /*01a6*/ 	.byte	0x06
	.zero		1


	//   ....[9]....
        /*01a8*/ 	.word	0x00000800
        /*01ac*/ 	.word	0x000000ff
        /*01b0*/ 	.word	0x00000058
        /*01b4*/ 	.short	0x0100
        /*01b6*/ 	.byte	0x06
	.zero		1


	//   ....[10]....
        /*01b8*/ 	.word	0x00000810
        /*01bc*/ 	.word	0x000000ff
        /*01c0*/ 	.word	0x00000040
        /*01c4*/ 	.short	0x0100
        /*01c6*/ 	.byte	0x06
	.zero		1


	//   ....[11]....
        /*01c8*/ 	.word	0x00000820
        /*01cc*/ 	.word	0x000000ff
        /*01d0*/ 	.word	0x00000060
        /*01d4*/ 	.short	0x0100
        /*01d6*/ 	.byte	0x06
	.zero		1


	//   ....[12]....
        /*01d8*/ 	.word	0x00000830
        /*01dc*/ 	.word	0x000000ff
        /*01e0*/ 	.word	0x00000048
        /*01e4*/ 	.short	0x0100
        /*01e6*/ 	.byte	0x06
	.zero		1


	//   ....[13]....
        /*01e8*/ 	.word	0x00000840
        /*01ec*/ 	.word	0x000000ff
        /*01f0*/ 	.word	0x00000068
        /*01f4*/ 	.short	0x0100
        /*01f6*/ 	.byte	0x06
	.zero		1


	//   ....[14]....
        /*01f8*/ 	.word	0x00000930
        /*01fc*/ 	.word	0x000000ff
        /*0200*/ 	.word	0x00000070
        /*0204*/ 	.short	0x0100
        /*0206*/ 	.byte	0x05
	.zero		1


	//   ....[15]....
        /*0208*/ 	.word	0x00000940
        /*020c*/ 	.word	0x000000ff
        /*0210*/ 	.word	0x00000078
        /*0214*/ 	.short	0x0100
        /*0216*/ 	.byte	0x05
	.zero		1


	//   ....[16]....
        /*0218*/ 	.word	0x00000a80
        /*021c*/ 	.word	0x000000ff
        /*0220*/ 	.word	0x00000080
        /*0224*/ 	.short	0x0100
        /*0226*/ 	.byte	0x05
	.zero		1


	//   ....[17]....
        /*0228*/ 	.word	0x00000a90
        /*022c*/ 	.word	0x000000ff
        /*0230*/ 	.word	0x00000090
        /*0234*/ 	.short	0x0100
        /*0236*/ 	.byte	0x05
	.zero		1


	//   ....[18]....
        /*0238*/ 	.word	0x00000aa0
        /*023c*/ 	.word	0x000000ff
        /*0240*/ 	.word	0x00000088
        /*0244*/ 	.short	0x0100
        /*0246*/ 	.byte	0x05
	.zero		1


	//   ....[19]....
        /*0248*/ 	.word	0x00000ab0
        /*024c*/ 	.word	0x000000ff
        /*0250*/ 	.word	0x00000098
        /*0254*/ 	.short	0x0100
        /*0256*/ 	.byte	0x05
	.zero		1


	//   ....[20]....
        /*0258*/ 	.word	0x00000be0
        /*025c*/ 	.word	0x000000ff
        /*0260*/ 	.word	0x000000a0
        /*0264*/ 	.short	0x0100
        /*0266*/ 	.byte	0x06
	.zero		1


	//   ....[21]....
        /*0268*/ 	.word	0x00000bf0
        /*026c*/ 	.word	0x000000ff
        /*0270*/ 	.word	0x000000a8
        /*0274*/ 	.short	0x0100
        /*0276*/ 	.byte	0x06
	.zero		1


	//   ....[22]....
        /*0278*/ 	.word	0x00000d00
        /*027c*/ 	.word	0x000000ff
        /*0280*/ 	.word	0x000000b0
        /*0284*/ 	.short	0x0100
        /*0286*/ 	.byte	0x05
	.zero		1


	//   ....[23]....
        /*0288*/ 	.word	0x00000d10
        /*028c*/ 	.word	0x000000ff
        /*0290*/ 	.word	0x000000c0
        /*0294*/ 	.short	0x0100
        /*0296*/ 	.byte	0x05
	.zero		1


	//   ....[24]....
        /*0298*/ 	.word	0x00000d20
        /*029c*/ 	.word	0x000000ff
        /*02a0*/ 	.word	0x000000b8
        /*02a4*/ 	.short	0x0100
        /*02a6*/ 	.byte	0x05
	.zero		1


	//   ....[25]....
        /*02a8*/ 	.word	0x00000d30
        /*02ac*/ 	.word	0x000000ff
        /*02b0*/ 	.word	0x000000c8
        /*02b4*/ 	.short	0x0100
        /*02b6*/ 	.byte	0x05
	.zero		1


	//   ....[26]....
        /*02b8*/ 	.word	0x00000e30
        /*02bc*/ 	.word	0x000000ff
        /*02c0*/ 	.word	0x000000d0
        /*02c4*/ 	.short	0x0100
        /*02c6*/ 	.byte	0x04
	.zero		1


	//   ....[27]....
        /*02c8*/ 	.word	0x00001920
        /*02cc*/ 	.word	0x00000002
        /*02d0*/ 	.word	0x000000c0
        /*02d4*/ 	.short	0x010a
        /*02d6*/ 	.byte	0xff
	.zero		1


	//   ....[28]....
        /*02d8*/ 	.word	0x00001940
        /*02dc*/ 	.word	0x00000002
        /*02e0*/ 	.word	0x000000b0
        /*02e4*/ 	.short	0x0101
        /*02e6*/ 	.byte	0xff
	.zero		1


	//   ....[29]....
        /*02e8*/ 	.word	0x00001a00
        /*02ec*/ 	.word	0x000000ff
        /*02f0*/ 	.word	0x00000018
        /*02f4*/ 	.short	0x010a
        /*02f6*/ 	.byte	0x08
	.zero		1


	//   ....[30]....
        /*02f8*/ 	.word	0x00001aa0
        /*02fc*/ 	.word	0x000000ff
        /*0300*/ 	.word	0x00000018
        /*0304*/ 	.short	0x010a
        /*0306*/ 	.byte	0x29
	.zero		1


	//   ....[31]....
        /*0308*/ 	.word	0x00001be0
        /*030c*/ 	.word	0x000000ff
        /*0310*/ 	.word	0x00000018
        /*0314*/ 	.short	0x010a
        /*0316*/ 	.byte	0x08
	.zero		1


	//   ....[32]....
        /*0318*/ 	.word	0x00001ea0
        /*031c*/ 	.word	0x000000ff
        /*0320*/ 	.word	0x00000078
        /*0324*/ 	.short	0x0101
        /*0326*/ 	.byte	0x06
	.zero		1


	//   ....[33]....
        /*0328*/ 	.word	0x00001ec0
        /*032c*/ 	.word	0x000000ff
        /*0330*/ 	.word	0x00000018
        /*0334*/ 	.short	0x010a
        /*0336*/ 	.byte	0x08
	.zero		1


	//   ....[34]....
        /*0338*/ 	.word	0x00001f40
        /*033c*/ 	.word	0x000000ff
        /*0340*/ 	.word	0x00000018
        /*0344*/ 	.short	0x010a
        /*0346*/ 	.byte	0x29
	.zero		1


	//   ....[35]....
        /*0348*/ 	.word	0x00002080
        /*034c*/ 	.word	0x000000ff
        /*0350*/ 	.word	0x00000018
        /*0354*/ 	.short	0x010a
        /*0356*/ 	.byte	0x08
	.zero		1


	//   ....[36]....
        /*0358*/ 	.word	0x00002350
        /*035c*/ 	.word	0x00000002
        /*0360*/ 	.word	0x00000080
        /*0364*/ 	.short	0x010a
        /*0366*/ 	.byte	0xff
	.zero		1


	//   ....[37]....
        /*0368*/ 	.word	0x00002410
        /*036c*/ 	.word	0x00000002
        /*0370*/ 	.word	0x00000000
        /*0374*/ 	.short	0x0101
        /*0376*/ 	.byte	0xff
	.zero		1


	//   ....[38]....
        /*0378*/ 	.word	0x00002980
        /*037c*/ 	.word	0x000000ff
        /*0380*/ 	.word	0x00000000
        /*0384*/ 	.short	0x010a
        /*0386*/ 	.byte	0x04
	.zero		1


	//   ....[39]....
        /*0388*/ 	.word	0x00002a10
        /*038c*/ 	.word	0x000000ff
        /*0390*/ 	.word	0x00000000
        /*0394*/ 	.short	0x010a
        /*0396*/ 	.byte	0x04
	.zero		1


	//   ....[40]....
        /*0398*/ 	.word	0x00002ab0
        /*039c*/ 	.word	0x00000000
        /*03a0*/ 	.word	0x00000000
        /*03a4*/ 	.short	0x010a
        /*03a6*/ 	.byte	0xff
	.zero		1


	//   ....[41]....
        /*03a8*/ 	.word	0x00002be0
        /*03ac*/ 	.word	0x00000000
        /*03b0*/ 	.word	0x000000b0
        /*03b4*/ 	.short	0x010a
        /*03b6*/ 	.byte	0xff
	.zero		1


	//   ....[42]....
        /*03b8*/ 	.word	0x00002c50
        /*03bc*/ 	.word	0x00000004
        /*03c0*/ 	.word	0x00000000
        /*03c4*/ 	.short	0x0101
        /*03c6*/ 	.byte	0xff
	.zero		1


	//   ....[43]....
        /*03c8*/ 	.word	0x00002c70
        /*03cc*/ 	.word	0x000000ff
        /*03d0*/ 	.word	0x00000090
        /*03d4*/ 	.short	0x010a
        /*03d6*/ 	.byte	0x05
	.zero		1


	//   ....[44]....
        /*03d8*/ 	.word	0x00002d90
        /*03dc*/ 	.word	0x00000000
        /*03e0*/ 	.word	0x00000080
        /*03e4*/ 	.short	0x010a
        /*03e6*/ 	.byte	0xff
	.zero		1


	//   ....[45]....
        /*03e8*/ 	.word	0x00002e90
        /*03ec*/ 	.word	0x00000000
        /*03f0*/ 	.word	0x00000000
        /*03f4*/ 	.short	0x0101
        /*03f6*/ 	.byte	0xff
	.zero		1


	//   ....[46]....
        /*03f8*/ 	.word	0x00002f20
        /*03fc*/ 	.word	0x000000ff
        /*0400*/ 	.word	0x00000090
        /*0404*/ 	.short	0x0106
        /*0406*/ 	.byte	0x05
	.zero		1


	//   ....[47]....
        /*0408*/ 	.word	0x00002f40
        /*040c*/ 	.word	0x000000ff
        /*0410*/ 	.word	0x00000090
        /*0414*/ 	.short	0x010a
        /*0416*/ 	.byte	0x05
	.zero		1


	//   ....[48]....
        /*0418*/ 	.word	0x00002fd0
        /*041c*/ 	.word	0x000000ff
        /*0420*/ 	.word	0x00000090
        /*0424*/ 	.short	0x0106
        /*0426*/ 	.byte	0x04
	.zero		1


	//   ....[49]....
        /*0428*/ 	.word	0x00003010
        /*042c*/ 	.word	0x00000000
        /*0430*/ 	.word	0x00000090
        /*0434*/ 	.short	0x010a
        /*0436*/ 	.byte	0xff
	.zero		1


	//   ....[50]....
        /*0438*/ 	.word	0x00003820
        /*043c*/ 	.word	0x00000002
        /*0440*/ 	.word	0x00000080
        /*0444*/ 	.short	0x010a
        /*0446*/ 	.byte	0xff
	.zero		1


	//   ....[51]....
        /*0448*/ 	.word	0x00003930
        /*044c*/ 	.word	0x00000002
        /*0450*/ 	.word	0x00000000
        /*0454*/ 	.short	0x0101
        /*0456*/ 	.byte	0xff
	.zero		1


	//   ....[52]....
        /*0458*/ 	.word	0x00003980
        /*045c*/ 	.word	0x000000ff
        /*0460*/ 	.word	0x00000000
        /*0464*/ 	.short	0x010a
        /*0466*/ 	.byte	0x17
	.zero		1


	//   ....[53]....
        /*0468*/ 	.word	0x000039a0
        /*046c*/ 	.word	0x000000ff
        /*0470*/ 	.word	0x00000000
        /*0474*/ 	.short	0x010a
        /*0476*/ 	.byte	0x17
	.zero		1


	//   ....[54]....
        /*0478*/ 	.word	0x00003ad0
        /*047c*/ 	.word	0x000000ff
        /*0480*/ 	.word	0x00000000
        /*0484*/ 	.short	0x010a
        /*0486*/ 	.byte	0x18
	.zero		1


	//   ....[55]....
        /*0488*/ 	.word	0x00003b10
        /*048c*/ 	.word	0x000000ff
        /*0490*/ 	.word	0x000000a8
        /*0494*/ 	.short	0x010a
        /*0496*/ 	.byte	0x0d
	.zero		1


	//   ....[56]....
        /*0498*/ 	.word	0x00003d90
        /*049c*/ 	.word	0x000000ff
        /*04a0*/ 	.word	0x00000000
        /*04a4*/ 	.short	0x010a
        /*04a6*/ 	.byte	0x0e
	.zero		1


	//   ....[57]....
        /*04a8*/ 	.word	0x00003ec0
        /*04ac*/ 	.word	0x000000ff
        /*04b0*/ 	.word	0x00000000
        /*04b4*/ 	.short	0x010a
        /*04b6*/ 	.byte	0x22
	.zero		1


	//   ....[58]....
        /*04b8*/ 	.word	0x00004200
        /*04bc*/ 	.word	0x000000ff
        /*04c0*/ 	.word	0x000000d0
        /*04c4*/ 	.short	0x010a
        /*04c6*/ 	.byte	0x0d
	.zero		1


	//   ....[59]....
        /*04c8*/ 	.word	0x00004670
        /*04cc*/ 	.word	0x00000000
        /*04d0*/ 	.word	0x00000080
        /*04d4*/ 	.short	0x010a
        /*04d6*/ 	.byte	0xff
	.zero		1


	//   ....[60]....
        /*04d8*/ 	.word	0x00004790
        /*04dc*/ 	.word	0x00000000
        /*04e0*/ 	.word	0x00000000
        /*04e4*/ 	.short	0x0101
        /*04e6*/ 	.byte	0xff
	.zero		1


	//   ....[61]....
        /*04e8*/ 	.word	0x00004ab0
        /*04ec*/ 	.word	0x000000ff
        /*04f0*/ 	.word	0x00000078
        /*04f4*/ 	.short	0x010a
        /*04f6*/ 	.byte	0x04
	.zero		1


	//   ....[62]....
        /*04f8*/ 	.word	0x00004c20
        /*04fc*/ 	.word	0x000000ff
        /*0500*/ 	.word	0x00000050
        /*0504*/ 	.short	0x010a
        /*0506*/ 	.byte	0x04
	.zero		1


	//   ....[63]....
        /*0508*/ 	.word	0x00004de0
        /*050c*/ 	.word	0x000000ff
        /*0510*/ 	.word	0x00000030
        /*0514*/ 	.short	0x010b
        /*0516*/ 	.byte	0x04
	.zero		1


	//   ....[64]....
        /*0518*/ 	.word	0x00004df0
        /*051c*/ 	.word	0x000000ff
        /*0520*/ 	.word	0x00000000
        /*0524*/ 	.short	0x0101
        /*0526*/ 	.byte	0x07
	.zero		1


	//   ....[65]....
        /*0528*/ 	.word	0x00004e10
        /*052c*/ 	.word	0x000000ff
        /*0530*/ 	.word	0x00000058
        /*0534*/ 	.short	0x010a
        /*0536*/ 	.byte	0x04
	.zero		1


	//   ....[66]....
        /*0538*/ 	.word	0x00004f60
        /*053c*/ 	.word	0x000000ff
        /*0540*/ 	.word	0x00000038
        /*0544*/ 	.short	0x010b
        /*0546*/ 	.byte	0x04
	.zero		1


	//   ....[67]....
        /*0548*/ 	.word	0x00004f70
        /*054c*/ 	.word	0x000000ff
        /*0550*/ 	.word	0x00000000
        /*0554*/ 	.short	0x0101
        /*0556*/ 	.byte	0x06
	.zero		1


	//   ....[68]....
        /*0558*/ 	.word	0x00004f90
        /*055c*/ 	.word	0x000000ff
        /*0560*/ 	.word	0x00000060
        /*0564*/ 	.short	0x010a
        /*0566*/ 	.byte	0x04
	.zero		1


	//   ....[69]....
        /*0568*/ 	.word	0x000050f0
        /*056c*/ 	.word	0x000000ff
        /*0570*/ 	.word	0x00000040
        /*0574*/ 	.short	0x010b
        /*0576*/ 	.byte	0x04
	.zero		1


	//   ....[70]....
        /*0578*/ 	.word	0x00005100
        /*057c*/ 	.word	0x000000ff
        /*0580*/ 	.word	0x00000000
        /*0584*/ 	.short	0x0101
        /*0586*/ 	.byte	0x2d
	.zero		1


	//   ....[71]....
        /*0588*/ 	.word	0x00005110
        /*058c*/ 	.word	0x000000ff
        /*0590*/ 	.word	0x00000068
        /*0594*/ 	.short	0x010a
        /*0596*/ 	.byte	0x04
	.zero		1


	//   ....[72]....
        /*0598*/ 	.word	0x00005320
        /*059c*/ 	.word	0x000000ff
        /*05a0*/ 	.word	0x00000048
        /*05a4*/ 	.short	0x010b
        /*05a6*/ 	.byte	0x04
	.zero		1


	//   ....[73]....
        /*05a8*/ 	.word	0x000053c0
        /*05ac*/ 	.word	0x000000ff
        /*05b0*/ 	.word	0x00000000
        /*05b4*/ 	.short	0x0101
        /*05b6*/ 	.byte	0x05
	.zero		1


	//   ....[74]....
        /*05b8*/ 	.word	0x000054a0
        /*05bc*/ 	.word	0x000000ff
        /*05c0*/ 	.word	0x00000050
        /*05c4*/ 	.short	0x010a
        /*05c6*/ 	.byte	0x04
	.zero		1


	//   ....[75]....
        /*05c8*/ 	.word	0x000054c0
        /*05cc*/ 	.word	0x000000ff
        /*05d0*/ 	.word	0x00000058
        /*05d4*/ 	.short	0x010a
        /*05d6*/ 	.byte	0x04
	.zero		1


	//   ....[76]....
        /*05d8*/ 	.word	0x000054e0
        /*05dc*/ 	.word	0x000000ff
        /*05e0*/ 	.word	0x00000060
        /*05e4*/ 	.short	0x010a
        /*05e6*/ 	.byte	0x04
	.zero		1


	//   ....[77]....
        /*05e8*/ 	.word	0x00005520
        /*05ec*/ 	.word	0x00000000
        /*05f0*/ 	.word	0x00000068
        /*05f4*/ 	.short	0x010a
        /*05f6*/ 	.byte	0xff
	.zero		1


	//   ....[78]....
        /*05f8*/ 	.word	0x00005870
        /*05fc*/ 	.word	0x00000000
        /*0600*/ 	.word	0x00000080
        /*0604*/ 	.short	0x010a
        /*0606*/ 	.byte	0xff
	.zero		1


	//   ....[79]....
        /*0608*/ 	.word	0x00005980
        /*060c*/ 	.word	0x00000000
        /*0610*/ 	.word	0x00000000
        /*0614*/ 	.short	0x0101
        /*0616*/ 	.byte	0xff
	.zero		1


	//   ....[80]....
        /*0618*/ 	.word	0x00006410
        /*061c*/ 	.word	0x000000ff
        /*0620*/ 	.word	0x00000030
        /*0624*/ 	.short	0x010a
        /*0626*/ 	.byte	0x31
	.zero		1


	//   ....[81]....
        /*0628*/ 	.word	0x00006510
        /*062c*/ 	.word	0x000000ff
        /*0630*/ 	.word	0x000000a0
        /*0634*/ 	.short	0x010a
        /*0636*/ 	.byte	0x31
	.zero		1


	//   ....[82]....
        /*0638*/ 	.word	0x000066c0
        /*063c*/ 	.word	0x000000ff
        /*0640*/ 	.word	0x00000030
        /*0644*/ 	.short	0x010a
        /*0646*/ 	.byte	0x31
	.zero		1


	//   ....[83]....
        /*0648*/ 	.word	0x00006800
        /*064c*/ 	.word	0x000000ff
        /*0650*/ 	.word	0x000000a0
        /*0654*/ 	.short	0x010a
        /*0656*/ 	.byte	0x31
	.zero		1


	//   ....[84]....
        /*0658*/ 	.word	0x00006a00
        /*065c*/ 	.word	0x000000ff
        /*0660*/ 	.word	0x00000000
        /*0664*/ 	.short	0x0101
        /*0666*/ 	.byte	0x05
	.zero		1


	//   ....[85]....
        /*0668*/ 	.word	0x00007a70
        /*066c*/ 	.word	0x00000000
        /*0670*/ 	.word	0x00000000
        /*0674*/ 	.short	0x0101
        /*0676*/ 	.byte	0xff
	.zero		1


	//   ....[86]....
        /*0678*/ 	.word	0x00007a80
        /*067c*/ 	.word	0x00000003
        /*0680*/ 	.word	0x00000030
        /*0684*/ 	.short	0x010a
        /*0686*/ 	.byte	0xff
	.zero		1


	//   ....[87]....
        /*0688*/ 	.word	0x00007b90
        /*068c*/ 	.word	0x00000003
        /*0690*/ 	.word	0x00000030
        /*0694*/ 	.short	0x010a
        /*0696*/ 	.byte	0xff
	.zero		1


	//   ....[88]....
        /*0698*/ 	.word	0x00008ee0
        /*069c*/ 	.word	0x00000000
        /*06a0*/ 	.word	0x00000000
        /*06a4*/ 	.short	0x0101
        /*06a6*/ 	.byte	0xff
	.zero		1


	//   ....[89]....
        /*06a8*/ 	.word	0x00008f00
        /*06ac*/ 	.word	0x00000003
        /*06b0*/ 	.word	0x00000030
        /*06b4*/ 	.short	0x010a
        /*06b6*/ 	.byte	0xff
	.zero		1


	//   ....[90]....
        /*06b8*/ 	.word	0x00008ff0
        /*06bc*/ 	.word	0x00000003
        /*06c0*/ 	.word	0x00000030
        /*06c4*/ 	.short	0x010a
        /*06c6*/ 	.byte	0xff
	.zero		1


	//   ....[91]....
        /*06c8*/ 	.word	0x0000a340
        /*06cc*/ 	.word	0x00000000
        /*06d0*/ 	.word	0x00000000
        /*06d4*/ 	.short	0x0101
        /*06d6*/ 	.byte	0xff
	.zero		1


	//   ....[92]....
        /*06d8*/ 	.word	0x0000a360
        /*06dc*/ 	.word	0x00000003
        /*06e0*/ 	.word	0x00000030
        /*06e4*/ 	.short	0x010a
        /*06e6*/ 	.byte	0xff
	.zero		1


	//   ....[93]....
        /*06e8*/ 	.word	0x0000a430
        /*06ec*/ 	.word	0x00000003
        /*06f0*/ 	.word	0x00000030
        /*06f4*/ 	.short	0x010a
        /*06f6*/ 	.byte	0xff
	.zero		1


	//   ....[94]....
        /*06f8*/ 	.word	0x0000b770
        /*06fc*/ 	.word	0x00000000
        /*0700*/ 	.word	0x00000000
        /*0704*/ 	.short	0x0101
        /*0706*/ 	.byte	0xff
	.zero		1


	//   ....[95]....
        /*0708*/ 	.word	0x0000b850
        /*070c*/ 	.word	0x000000ff
        /*0710*/ 	.word	0x000000d0
        /*0714*/ 	.short	0x0101
        /*0716*/ 	.byte	0x31
	.zero		1


	//   ....[96]....
        /*0718*/ 	.word	0x0000b9e0
        /*071c*/ 	.word	0x000000ff
        /*0720*/ 	.word	0x00000000
        /*0724*/ 	.short	0x0101
        /*0726*/ 	.byte	0x04
	.zero		1


	//   ....[97]....
        /*0728*/ 	.word	0x0000ba00
        /*072c*/ 	.word	0x00000002
        /*0730*/ 	.word	0x000000c0
        /*0734*/ 	.short	0x010a
        /*0736*/ 	.byte	0xff
	.zero		1


	//   ....[98]....
        /*0738*/ 	.word	0x0000ba60
        /*073c*/ 	.word	0x00000002
        /*0740*/ 	.word	0x00000018
        /*0744*/ 	.short	0x010a
        /*0746*/ 	.byte	0xff
	.zero		1


	//   ....[99]....
        /*0748*/ 	.word	0x0000bac0
        /*074c*/ 	.word	0x00000002
        /*0750*/ 	.word	0x00000018
        /*0754*/ 	.short	0x010a
        /*0756*/ 	.byte	0xff
	.zero		1


	//   ....[100]....
        /*0758*/ 	.word	0x0000bb10
        /*075c*/ 	.word	0x00000002
        /*0760*/ 	.word	0x00000080
        /*0764*/ 	.short	0x010a
        /*0766*/ 	.byte	0xff
	.zero		1


	//   ....[101]....
        /*0768*/ 	.word	0x0000bb70
        /*076c*/ 	.word	0x00000000
        /*0770*/ 	.word	0x00000000
        /*0774*/ 	.short	0x010a
        /*0776*/ 	.byte	0xff
	.zero		1


	//   ....[102]....
        /*0778*/ 	.word	0x0000bbd0
        /*077c*/ 	.word	0x00000000
        /*0780*/ 	.word	0x00000000
        /*0784*/ 	.short	0x010a
        /*0786*/ 	.byte	0xff
	.zero		1


	//   ....[103]....
        /*0788*/ 	.word	0x0000bc20
        /*078c*/ 	.word	0x00000000
        /*0790*/ 	.word	0x000000b0
        /*0794*/ 	.short	0x010a
        /*0796*/ 	.byte	0xff
	.zero		1


	//   ....[104]....
        /*0798*/ 	.word	0x0000bc80
        /*079c*/ 	.word	0x00000000
        /*07a0*/ 	.word	0x00000090
        /*07a4*/ 	.short	0x010a
        /*07a6*/ 	.byte	0xff
	.zero		1


	//   ....[105]....
        /*07a8*/ 	.word	0x0000bcd0
        /*07ac*/ 	.word	0x00000000
        /*07b0*/ 	.word	0x00000080
        /*07b4*/ 	.short	0x010a
        /*07b6*/ 	.byte	0xff
	.zero		1


	//   ....[106]....
        /*07b8*/ 	.word	0x0000bd30
        /*07bc*/ 	.word	0x00000000
        /*07c0*/ 	.word	0x00000090
        /*07c4*/ 	.short	0x010a
        /*07c6*/ 	.byte	0xff
	.zero		1


	//   ....[107]....
        /*07c8*/ 	.word	0x0000bd80
        /*07cc*/ 	.word	0x00000002
        /*07d0*/ 	.word	0x00000080
        /*07d4*/ 	.short	0x010a
        /*07d6*/ 	.byte	0xff
	.zero		1


	//   ....[108]....
        /*07d8*/ 	.word	0x0000bde0
        /*07dc*/ 	.word	0x00000002
        /*07e0*/ 	.word	0x00000000
        /*07e4*/ 	.short	0x010a
        /*07e6*/ 	.byte	0xff
	.zero		1


	//   ....[109]....
        /*07e8*/ 	.word	0x0000be40
        /*07ec*/ 	.word	0x00000002
        /*07f0*/ 	.word	0x000000a8
        /*07f4*/ 	.short	0x010a
        /*07f6*/ 	.byte	0xff
	.zero		1


	//   ....[110]....
        /*07f8*/ 	.word	0x0000bea0
        /*07fc*/ 	.word	0x00000002
        /*0800*/ 	.word	0x00000000
        /*0804*/ 	.short	0x010a
        /*0806*/ 	.byte	0xff
	.zero		1


	//   ....[111]....
        /*0808*/ 	.word	0x0000bf00
        /*080c*/ 	.word	0x00000000
        /*0810*/ 	.word	0x000000d0
        /*0814*/ 	.short	0x010a
        /*0816*/ 	.byte	0xff
	.zero		1


	//   ....[112]....
        /*0818*/ 	.word	0x0000bf50
        /*081c*/ 	.word	0x00000000
        /*0820*/ 	.word	0x00000080
        /*0824*/ 	.short	0x010a
        /*0826*/ 	.byte	0xff
	.zero		1


	//   ....[113]....
        /*0828*/ 	.word	0x0000bfb0
        /*082c*/ 	.word	0x00000000
        /*0830*/ 	.word	0x00000078
        /*0834*/ 	.short	0x010a
        /*0836*/ 	.byte	0xff
	.zero		1


	//   ....[114]....
        /*0838*/ 	.word	0x0000c010
        /*083c*/ 	.word	0x00000003
        /*0840*/ 	.word	0x00000050
        /*0844*/ 	.short	0x010a
        /*0846*/ 	.byte	0xff
	.zero		1


	//   ....[115]....
        /*0848*/ 	.word	0x0000c070
        /*084c*/ 	.word	0x00000003
        /*0850*/ 	.word	0x00000058
        /*0854*/ 	.short	0x010a
        /*0856*/ 	.byte	0xff
	.zero		1


	//   ....[116]....
        /*0858*/ 	.word	0x0000c0d0
        /*085c*/ 	.word	0x00000003
        /*0860*/ 	.word	0x00000060
        /*0864*/ 	.short	0x010a
        /*0866*/ 	.byte	0xff
	.zero		1


	//   ....[117]....
        /*0868*/ 	.word	0x0000c130
        /*086c*/ 	.word	0x00000003
        /*0870*/ 	.word	0x00000068
        /*0874*/ 	.short	0x010a
        /*0876*/ 	.byte	0xff
	.zero		1


	//   ....[118]....
        /*0878*/ 	.word	0x0000c190
        /*087c*/ 	.word	0x00000000
        /*0880*/ 	.word	0x00000050
        /*0884*/ 	.short	0x010a
        /*0886*/ 	.byte	0xff
	.zero		1


	//   ....[119]....
        /*0888*/ 	.word	0x0000c1f0
        /*088c*/ 	.word	0x00000000
        /*0890*/ 	.word	0x00000058
        /*0894*/ 	.short	0x010a
        /*0896*/ 	.byte	0xff
	.zero		1


	//   ....[120]....
        /*0898*/ 	.word	0x0000c250
        /*089c*/ 	.word	0x00000000
        /*08a0*/ 	.word	0x00000060
        /*08a4*/ 	.short	0x010a
        /*08a6*/ 	.byte	0xff
	.zero		1


	//   ....[121]....
        /*08a8*/ 	.word	0x0000c2a0
        /*08ac*/ 	.word	0x00000000
        /*08b0*/ 	.word	0x00000080
        /*08b4*/ 	.short	0x010a
        /*08b6*/ 	.byte	0xff
	.zero		1


	//   ....[122]....
        /*08b8*/ 	.word	0x0000c300
        /*08bc*/ 	.word	0x00000000
        /*08c0*/ 	.word	0x00000030
        /*08c4*/ 	.short	0x010a
        /*08c6*/ 	.byte	0xff
	.zero		1


	//   ....[123]....
        /*08c8*/ 	.word	0x0000c360
        /*08cc*/ 	.word	0x00000000
        /*08d0*/ 	.word	0x000000a0
        /*08d4*/ 	.short	0x010a
        /*08d6*/ 	.byte	0xff
	.zero		1


	//   ....[124]....
        /*08d8*/ 	.word	0x0000c3b0
        /*08dc*/ 	.word	0x00000003
        /*08e0*/ 	.word	0x00000030
        /*08e4*/ 	.short	0x010a
        /*08e6*/ 	.byte	0xff
	.zero		1


	//   ....[125]....
        /*08e8*/ 	.word	0x0000c400
        /*08ec*/ 	.word	0x00000003
        /*08f0*/ 	.word	0x00000030
        /*08f4*/ 	.short	0x010a
        /*08f6*/ 	.byte	0xff
	.zero		1


	//   ....[126]....
        /*08f8*/ 	.word	0x0000c450
        /*08fc*/ 	.word	0x00000003
        /*0900*/ 	.word	0x00000030
        /*0904*/ 	.short	0x010a
        /*0906*/ 	.byte	0xff
	.zero		1


	//----- nvinfo : EIATTR_NUM_MBARRIERS
	.align		4
.L_47:
        /*0908*/ 	.byte	0x03, 0x38
        /*090a*/ 	.short	0x001b


	//----- nvinfo : EIATTR_EXIT_INSTR_OFFSETS
	.align		4
        /*090c*/ 	.byte	0x04, 0x1c
        /*090e*/ 	.short	(.L_49 - .L_48)


	//   ....[0]....
.L_48:
        /*0910*/ 	.word	0x00002ae0


	//   ....[1]....
        /*0914*/ 	.word	0x00002fe0


	//   ....[2]....
        /*0918*/ 	.word	0x00003040


	//   ....[3]....
        /*091c*/ 	.word	0x00004460


	//   ....[4]....
        /*0920*/ 	.word	0x00005550


	//   ....[5]....
        /*0924*/ 	.word	0x00005590


	//   ....[6]....
        /*0928*/ 	.word	0x0000b8d0


	//   ....[7]....
        /*092c*/ 	.word	0x0000b950


	//   ....[8]....
        /*0930*/ 	.word	0x0000b980


	//   ....[9]....
        /*0934*/ 	.word	0x0000b9f0


	//----- nvinfo : EIATTR_MAX_THREADS
	.align		4
.L_49:
        /*0938*/ 	.byte	0x04, 0x05
        /*093a*/ 	.short	(.L_51 - .L_50)
.L_50:
        /*093c*/ 	.word	0x00000100
        /*0940*/ 	.word	0x00000001
        /*0944*/ 	.word	0x00000001


	//----- nvinfo : EIATTR_CRS_STACK_SIZE
	.align		4
.L_51:
        /*0948*/ 	.byte	0x04, 0x1e
        /*094a*/ 	.short	(.L_53 - .L_52)
.L_52:
        /*094c*/ 	.word	0x00000000


	//----- nvinfo : EIATTR_CBANK_PARAM_SIZE
	.align		4
.L_53:
        /*0950*/ 	.byte	0x03, 0x19
        /*0952*/ 	.short	0x0c00


	//----- nvinfo : EIATTR_PARAM_CBANK
	.align		4
        /*0954*/ 	.byte	0x04, 0x0a
        /*0956*/ 	.short	(.L_55 - .L_54)
	.align		4
.L_54:
        /*0958*/ 	.word	index@(.nv.constant0._ZN7cutlass13device_kernelINS_4gemm6kernel13GemmUniversalIN4cute5tupleIJiiiiEEENS1_10collective13CollectiveMmaINS1_46MainloopSm100TmaUmmaWarpSpecializedBlockScaledILi3ELi2ELi1ENS5_IJNS4_1CILi1EEENSA_ILi4EEESB_EEEEENS5_IJNSA_ILi128EEENSA_ILi256EEESF_EEENS5_IJNS_12float_e5m2_tENS_13float_ue8m0_tEEEENS5_IJNS5_IJlSB_lEEENS4_6LayoutINS5_IJNS5_IJNS5_IJNSA_ILi32EEESC_EEEiEEESP_NS5_IJSB_iEEEEEENS5_IJNS5_IJNS5_IJNSA_ILi16EEESC_EEEiEEENS5_IJNS5_IJNSA_ILi0EEESB_EEENSA_ILi512EEEEEENS5_IJSV_iEEEEEEEEEEESK_S12_NS4_8TiledMMAINS4_8MMA_AtomIJNS4_21SM100_MMA_MXF8F6F4_SSISI_SI_fSJ_Li128ELi256ELNS4_4UMMA5MajorE0ELS17_0ELNS16_7ScaleInE0ELS18_0EEEEEENSM_INS5_IJSB_SB_SB_EEENS5_IJSV_SV_SV_EEEEENS5_IJNS4_10UnderscoreES1E_S1E_EEEEENS5_IJNS4_23SM90_TMA_LOAD_MULTICASTES1H_EEENS5_IJNS4_14ComposedLayoutINS4_7SwizzleILi3ELi4ELi3EEENS4_18smem_ptr_flag_bitsILi8EEENSM_INS5_IJNSA_ILi8EEESF_EEENS5_IJSF_SB_EEEEEEENSM_INS5_IJNS5_IJNS5_IJSO_SB_EEENS5_IJSN_SB_EEEEEESB_NS5_IJSC_SB_EEEEEENS5_IJNS5_IJNS5_IJST_SX_EEESW_EEESV_NS5_IJSB_SX_EEEEEEEEEEEvNS4_8identityENS5_IJNS4_13SM90_TMA_LOADES25_EEENS5_IJS1S_NSM_INS5_IJNS5_IJNS5_IJSO_NSA_ILi2EEEEEES1U_EEESB_S1W_EEENS5_IJS1Z_SV_NS5_IJSB_NSA_ILi1024EEEEEEEEEEEEEEvS24_EENS_8epilogue10collective18CollectiveEpilogueINS2H_23Sm100TmaWarpSpecializedILi4ELi2ELi64ELb1ELb0EEEJSH_NS5_IJNSM_ISF_SB_EENSM_INSA_ILi64EEESB_EEEEENS_10bfloat16_tESL_S2Q_SL_NS2H_6fusion15FusionCallbacksIS2L_NS2R_17LinearCombinationIS2Q_fS2Q_fLNS_15FloatRoundStyleE2EEESH_S2P_JEEENS4_5SM1004TMEM4LOAD26SM100_TMEM_LOAD_32dp32b64xES25_NS1J_IS1L_NS1M_ILi16EEENSM_INS5_IJS1O_S2N_EEENS5_IJS2N_SB_EEEEEEENS4_39AutoVectorizingCopyWithAssumedAlignmentILi128EEENS4_14SM90_TMA_STOREES35_S37_S37_EEEvvEEEEvNT_6ParamsE)
        /*095c*/ 	.short	0x0380
        /*095e*/ 	.short	0x0c00


	//----- nvinfo : EIATTR_SW_WAR
	.align		4
.L_55:
        /*0960*/ 	.byte	0x04, 0x36
        /*0962*/ 	.short	(.L_57 - .L_56)
.L_56:
        /*0964*/ 	.word	0x00000008
.L_57:


//--------------------- .nv.callgraph             --------------------------
	.section	.nv.callgraph,"",@"SHT_CUDA_CALLGRAPH"
	.align	4
	.sectionentsize	8
	.align		4
        /*0000*/ 	.word	0x00000000
	.align		4
        /*0004*/ 	.word	0xffffffff
	.align		4
        /*0008*/ 	.word	index@(_ZN7cutlass13device_kernelINS_4gemm6kernel13GemmUniversalIN4cute5tupleIJiiiiEEENS1_10collective13CollectiveMmaINS1_46MainloopSm100TmaUmmaWarpSpecializedBlockScaledILi3ELi2ELi1ENS5_IJNS4_1CILi1EEENSA_ILi4EEESB_EEEEENS5_IJNSA_ILi128EEENSA_ILi256EEESF_EEENS5_IJNS_12float_e5m2_tENS_13float_ue8m0_tEEEENS5_IJNS5_IJlSB_lEEENS4_6LayoutINS5_IJNS5_IJNS5_IJNSA_ILi32EEESC_EEEiEEESP_NS5_IJSB_iEEEEEENS5_IJNS5_IJNS5_IJNSA_ILi16EEESC_EEEiEEENS5_IJNS5_IJNSA_ILi0EEESB_EEENSA_ILi512EEEEEENS5_IJSV_iEEEEEEEEEEESK_S12_NS4_8TiledMMAINS4_8MMA_AtomIJNS4_21SM100_MMA_MXF8F6F4_SSISI_SI_fSJ_Li128ELi256ELNS4_4UMMA5MajorE0ELS17_0ELNS16_7ScaleInE0ELS18_0EEEEEENSM_INS5_IJSB_SB_SB_EEENS5_IJSV_SV_SV_EEEEENS5_IJNS4_10UnderscoreES1E_S1E_EEEEENS5_IJNS4_23SM90_TMA_LOAD_MULTICASTES1H_EEENS5_IJNS4_14ComposedLayoutINS4_7SwizzleILi3ELi4ELi3EEENS4_18smem_ptr_flag_bitsILi8EEENSM_INS5_IJNSA_ILi8EEESF_EEENS5_IJSF_SB_EEEEEEENSM_INS5_IJNS5_IJNS5_IJSO_SB_EEENS5_IJSN_SB_EEEEEESB_NS5_IJSC_SB_EEEEEENS5_IJNS5_IJNS5_IJST_SX_EEESW_EEESV_NS5_IJSB_SX_EEEEEEEEEEEvNS4_8identityENS5_IJNS4_13SM90_TMA_LOADES25_EEENS5_IJS1S_NSM_INS5_IJNS5_IJNS5_IJSO_NSA_ILi2EEEEEES1U_EEESB_S1W_EEENS5_IJS1Z_SV_NS5_IJSB_NSA_ILi1024EEEEEEEEEEEEEEvS24_EENS_8epilogue10collective18CollectiveEpilogueINS2H_23Sm100TmaWarpSpecializedILi4ELi2ELi64ELb1ELb0EEEJSH_NS5_IJNSM_ISF_SB_EENSM_INSA_ILi64EEESB_EEEEENS_10bfloat16_tESL_S2Q_SL_NS2H_6fusion15FusionCallbacksIS2L_NS2R_17LinearCombinationIS2Q_fS2Q_fLNS_15FloatRoundStyleE2EEESH_S2P_JEEENS4_5SM1004TMEM4LOAD26SM100_TMEM_LOAD_32dp32b64xES25_NS1J_IS1L_NS1M_ILi16EEENSM_INS5_IJS1O_S2N_EEENS5_IJS2N_SB_EEEEEEENS4_39AutoVectorizingCopyWithAssumedAlignmentILi128EEENS4_14SM90_TMA_STOREES35_S37_S37_EEEvvEEEEvNT_6ParamsE)
	.align		4
        /*000c*/ 	.word	index@(__assertfail)
	.align		4
        /*0010*/ 	.word	0x00000000
	.align		4
        /*0014*/ 	.word	0xfffffffe
	.align		4
        /*0018*/ 	.word	0x00000000
	.align		4
        /*001c*/ 	.word	0xfffffffd
	.align		4
        /*0020*/ 	.word	0x00000000
	.align		4
        /*0024*/ 	.word	0xfffffffc


//--------------------- .nv.constant4             --------------------------
	.section	.nv.constant4,"a",@progbits
	.align	8
	.align		8
.nv.constant4:
        /*0000*/ 	.dword	__assertfail
	.align		8
        /*0008*/ 	.dword	__unnamed_1
	.align		8
        /*0010*/ 	.dword	__unnamed_2
	.align		8
        /*0018*/ 	.dword	_ZN40_INTERNAL_69e97993_4_k_cu_019dd0d3_340214cuda3std3__45__cpo5beginE
	.align		8
        /*0020*/ 	.dword	_ZN40_INTERNAL_69e97993_4_k_cu_019dd0d3_340214cuda3std3__45__cpo3endE
	.align		8
        /*0028*/ 	.dword	_ZN40_INTERNAL_69e97993_4_k_cu_019dd0d3_340214cuda3std3__45__cpo6cbeginE
	.align		8
        /*0030*/ 	.dword	_ZN40_INTERNAL_69e97993_4_k_cu_019dd0d3_340214cuda3std3__45__cpo4cendE
	.align		8
        /*0038*/ 	.dword	_ZN40_INTERNAL_69e97993_4_k_cu_019dd0d3_340214cuda3std3__442_GLOBAL__N__69e97993_4_k_cu_019dd0d3_340216ignoreE
	.align		8
        /*0040*/ 	.dword	_ZN40_INTERNAL_69e97993_4_k_cu_019dd0d3_340214cuda3std3__419piecewise_constructE
	.align		8
        /*0048*/ 	.dword	_ZN40_INTERNAL_69e97993_4_k_cu_019dd0d3_340214cuda3std3__48in_placeE
	.align		8
        /*0050*/ 	.dword	_ZN40_INTERNAL_69e97993_4_k_cu_019dd0d3_340214cuda3std6ranges3__45__cpo4swapE
	.align		8
        /*0058*/ 	.dword	_ZN40_INTERNAL_69e97993_4_k_cu_019dd0d3_340214cuda3std6ranges3__45__cpo9iter_moveE
	.align		8
        /*0060*/ 	.dword	_ZN40_INTERNAL_69e97993_4_k_cu_019dd0d3_340214cute7productE
	.align		8
        /*0068*/ 	.dword	_ZN40_INTERNAL_69e97993_4_k_cu_019dd0d3_340214cute1_E
	.align		8
        /*0070*/ 	.dword	$str$25
	.align		8
        /*0078*/ 	.dword	$str$26
	.align		8
        /*0080*/ 	.dword	$str$27
	.align		8
        /*0088*/ 	.dword	$str$28


//--------------------- .text._ZN7cutlass13device_kernelINS_4gemm6kernel13GemmUniversalIN4cute5tupleIJiiiiEEENS1_10collective13CollectiveMmaINS1_46MainloopSm100TmaUmmaWarpSpecializedBlockScaledILi3ELi2ELi1ENS5_IJNS4_1CILi1EEENSA_ILi4EEESB_EEEEENS5_IJNSA_ILi128EEENSA_ILi256EEESF_EEENS5_IJNS_12float_e5m2_tENS_13float_ue8m0_tEEEENS5_IJNS5_IJlSB_lEEENS4_6LayoutINS5_IJNS5_IJNS5_IJNSA_ILi32EEESC_EEEiEEESP_NS5_IJSB_iEEEEEENS5_IJNS5_IJNS5_IJNSA_ILi16EEESC_EEEiEEENS5_IJNS5_IJNSA_ILi0EEESB_EEENSA_ILi512EEEEEENS5_IJSV_iEEEEEEEEEEESK_S12_NS4_8TiledMMAINS4_8MMA_AtomIJNS4_21SM100_MMA_MXF8F6F4_SSISI_SI_fSJ_Li128ELi256ELNS4_4UMMA5MajorE0ELS17_0ELNS16_7ScaleInE0ELS18_0EEEEEENSM_INS5_IJSB_SB_SB_EEENS5_IJSV_SV_SV_EEEEENS5_IJNS4_10UnderscoreES1E_S1E_EEEEENS5_IJNS4_23SM90_TMA_LOAD_MULTICASTES1H_EEENS5_IJNS4_14ComposedLayoutINS4_7SwizzleILi3ELi4ELi3EEENS4_18smem_ptr_flag_bitsILi8EEENSM_INS5_IJNSA_ILi8EEESF_EEENS5_IJSF_SB_EEEEEEENSM_INS5_IJNS5_IJNS5_IJSO_SB_EEENS5_IJSN_SB_EEEEEESB_NS5_IJSC_SB_EEEEEENS5_IJNS5_IJNS5_IJST_SX_EEESW_EEESV_NS5_IJSB_SX_EEEEEEEEEEEvNS4_8identityENS5_IJNS4_13SM90_TMA_LOADES25_EEENS5_IJS1S_NSM_INS5_IJNS5_IJNS5_IJSO_NSA_ILi2EEEEEES1U_EEESB_S1W_EEENS5_IJS1Z_SV_NS5_IJSB_NSA_ILi1024EEEEEEEEEEEEEEvS24_EENS_8epilogue10collective18CollectiveEpilogueINS2H_23Sm100TmaWarpSpecializedILi4ELi2ELi64ELb1ELb0EEEJSH_NS5_IJNSM_ISF_SB_EENSM_INSA_ILi64EEESB_EEEEENS_10bfloat16_tESL_S2Q_SL_NS2H_6fusion15FusionCallbacksIS2L_NS2R_17LinearCombinationIS2Q_fS2Q_fLNS_15FloatRoundStyleE2EEESH_S2P_JEEENS4_5SM1004TMEM4LOAD26SM100_TMEM_LOAD_32dp32b64xES25_NS1J_IS1L_NS1M_ILi16EEENSM_INS5_IJS1O_S2N_EEENS5_IJS2N_SB_EEEEEEENS4_39AutoVectorizingCopyWithAssumedAlignmentILi128EEENS4_14SM90_TMA_STOREES35_S37_S37_EEEvvEEEEvNT_6ParamsE --------------------------
	.section	.text._ZN7cutlass13device_kernelINS_4gemm6kernel13GemmUniversalIN4cute5tupleIJiiiiEEENS1_10collective13CollectiveMmaINS1_46MainloopSm100TmaUmmaWarpSpecializedBlockScaledILi3ELi2ELi1ENS5_IJNS4_1CILi1EEENSA_ILi4EEESB_EEEEENS5_IJNSA_ILi128EEENSA_ILi256EEESF_EEENS5_IJNS_12float_e5m2_tENS_13float_ue8m0_tEEEENS5_IJNS5_IJlSB_lEEENS4_6LayoutINS5_IJNS5_IJNS5_IJNSA_ILi32EEESC_EEEiEEESP_NS5_IJSB_iEEEEEENS5_IJNS5_IJNS5_IJNSA_ILi16EEESC_EEEiEEENS5_IJNS5_IJNSA_ILi0EEESB_EEENSA_ILi512EEEEEENS5_IJSV_iEEEEEEEEEEESK_S12_NS4_8TiledMMAINS4_8MMA_AtomIJNS4_21SM100_MMA_MXF8F6F4_SSISI_SI_fSJ_Li128ELi256ELNS4_4UMMA5MajorE0ELS17_0ELNS16_7ScaleInE0ELS18_0EEEEEENSM_INS5_IJSB_SB_SB_EEENS5_IJSV_SV_SV_EEEEENS5_IJNS4_10UnderscoreES1E_S1E_EEEEENS5_IJNS4_23SM90_TMA_LOAD_MULTICASTES1H_EEENS5_IJNS4_14ComposedLayoutINS4_7SwizzleILi3ELi4ELi3EEENS4_18smem_ptr_flag_bitsILi8EEENSM_INS5_IJNSA_ILi8EEESF_EEENS5_IJSF_SB_EEEEEEENSM_INS5_IJNS5_IJNS5_IJSO_SB_EEENS5_IJSN_SB_EEEEEESB_NS5_IJSC_SB_EEEEEENS5_IJNS5_IJNS5_IJST_SX_EEESW_EEESV_NS5_IJSB_SX_EEEEEEEEEEEvNS4_8identityENS5_IJNS4_13SM90_TMA_LOADES25_EEENS5_IJS1S_NSM_INS5_IJNS5_IJNS5_IJSO_NSA_ILi2EEEEEES1U_EEESB_S1W_EEENS5_IJS1Z_SV_NS5_IJSB_NSA_ILi1024EEEEEEEEEEEEEEvS24_EENS_8epilogue10collective18CollectiveEpilogueINS2H_23Sm100TmaWarpSpecializedILi4ELi2ELi64ELb1ELb0EEEJSH_NS5_IJNSM_ISF_SB_EENSM_INSA_ILi64EEESB_EEEEENS_10bfloat16_tESL_S2Q_SL_NS2H_6fusion15FusionCallbacksIS2L_NS2R_17LinearCombinationIS2Q_fS2Q_fLNS_15FloatRoundStyleE2EEESH_S2P_JEEENS4_5SM1004TMEM4LOAD26SM100_TMEM_LOAD_32dp32b64xES25_NS1J_IS1L_NS1M_ILi16EEENSM_INS5_IJS1O_S2N_EEENS5_IJS2N_SB_EEEEEEENS4_39AutoVectorizingCopyWithAssumedAlignmentILi128EEENS4_14SM90_TMA_STOREES35_S37_S37_EEEvvEEEEvNT_6ParamsE,"ax",@progbits
	.align	128
.text._ZN7cutlass13device_kernelINS_4gemm6kernel13GemmUniversalIN4cute5tupleIJiiiiEEENS1_10collective13CollectiveMmaINS1_46MainloopSm100TmaUmmaWarpSpecializedBlockScaledILi3ELi2ELi1ENS5_IJNS4_1CILi1EEENSA_ILi4EEESB_EEEEENS5_IJNSA_ILi128EEENSA_ILi256EEESF_EEENS5_IJNS_12float_e5m2_tENS_13float_ue8m0_tEEEENS5_IJNS5_IJlSB_lEEENS4_6LayoutINS5_IJNS5_IJNS5_IJNSA_ILi32EEESC_EEEiEEESP_NS5_IJSB_iEEEEEENS5_IJNS5_IJNS5_IJNSA_ILi16EEESC_EEEiEEENS5_IJNS5_IJNSA_ILi0EEESB_EEENSA_ILi512EEEEEENS5_IJSV_iEEEEEEEEEEESK_S12_NS4_8TiledMMAINS4_8MMA_AtomIJNS4_21SM100_MMA_MXF8F6F4_SSISI_SI_fSJ_Li128ELi256ELNS4_4UMMA5MajorE0ELS17_0ELNS16_7ScaleInE0ELS18_0EEEEEENSM_INS5_IJSB_SB_SB_EEENS5_IJSV_SV_SV_EEEEENS5_IJNS4_10UnderscoreES1E_S1E_EEEEENS5_IJNS4_23SM90_TMA_LOAD_MULTICASTES1H_EEENS5_IJNS4_14ComposedLayoutINS4_7SwizzleILi3ELi4ELi3EEENS4_18smem_ptr_flag_bitsILi8EEENSM_INS5_IJNSA_ILi8EEESF_EEENS5_IJSF_SB_EEEEEEENSM_INS5_IJNS5_IJNS5_IJSO_SB_EEENS5_IJSN_SB_EEEEEESB_NS5_IJSC_SB_EEEEEENS5_IJNS5_IJNS5_IJST_SX_EEESW_EEESV_NS5_IJSB_SX_EEEEEEEEEEEvNS4_8identityENS5_IJNS4_13SM90_TMA_LOADES25_EEENS5_IJS1S_NSM_INS5_IJNS5_IJNS5_IJSO_NSA_ILi2EEEEEES1U_EEESB_S1W_EEENS5_IJS1Z_SV_NS5_IJSB_NSA_ILi1024EEEEEEEEEEEEEEvS24_EENS_8epilogue10collective18CollectiveEpilogueINS2H_23Sm100TmaWarpSpecializedILi4ELi2ELi64ELb1ELb0EEEJSH_NS5_IJNSM_ISF_SB_EENSM_INSA_ILi64EEESB_EEEEENS_10bfloat16_tESL_S2Q_SL_NS2H_6fusion15FusionCallbacksIS2L_NS2R_17LinearCombinationIS2Q_fS2Q_fLNS_15FloatRoundStyleE2EEESH_S2P_JEEENS4_5SM1004TMEM4LOAD26SM100_TMEM_LOAD_32dp32b64xES25_NS1J_IS1L_NS1M_ILi16EEENSM_INS5_IJS1O_S2N_EEENS5_IJS2N_SB_EEEEEEENS4_39AutoVectorizingCopyWithAssumedAlignmentILi128EEENS4_14SM90_TMA_STOREES35_S37_S37_EEEvvEEEEvNT_6ParamsE:
        .type           _ZN7cutlass13device_kernelINS_4gemm6kernel13GemmUniversalIN4cute5tupleIJiiiiEEENS1_10collective13CollectiveMmaINS1_46MainloopSm100TmaUmmaWarpSpecializedBlockScaledILi3ELi2ELi1ENS5_IJNS4_1CILi1EEENSA_ILi4EEESB_EEEEENS5_IJNSA_ILi128EEENSA_ILi256EEESF_EEENS5_IJNS_12float_e5m2_tENS_13float_ue8m0_tEEEENS5_IJNS5_IJlSB_lEEENS4_6LayoutINS5_IJNS5_IJNS5_IJNSA_ILi32EEESC_EEEiEEESP_NS5_IJSB_iEEEEEENS5_IJNS5_IJNS5_IJNSA_ILi16EEESC_EEEiEEENS5_IJNS5_IJNSA_ILi0EEESB_EEENSA_ILi512EEEEEENS5_IJSV_iEEEEEEEEEEESK_S12_NS4_8TiledMMAINS4_8MMA_AtomIJNS4_21SM100_MMA_MXF8F6F4_SSISI_SI_fSJ_Li128ELi256ELNS4_4UMMA5MajorE0ELS17_0ELNS16_7ScaleInE0ELS18_0EEEEEENSM_INS5_IJSB_SB_SB_EEENS5_IJSV_SV_SV_EEEEENS5_IJNS4_10UnderscoreES1E_S1E_EEEEENS5_IJNS4_23SM90_TMA_LOAD_MULTICASTES1H_EEENS5_IJNS4_14ComposedLayoutINS4_7SwizzleILi3ELi4ELi3EEENS4_18smem_ptr_flag_bitsILi8EEENSM_INS5_IJNSA_ILi8EEESF_EEENS5_IJSF_SB_EEEEEEENSM_INS5_IJNS5_IJNS5_IJSO_SB_EEENS5_IJSN_SB_EEEEEESB_NS5_IJSC_SB_EEEEEENS5_IJNS5_IJNS5_IJST_SX_EEESW_EEESV_NS5_IJSB_SX_EEEEEEEEEEEvNS4_8identityENS5_IJNS4_13SM90_TMA_LOADES25_EEENS5_IJS1S_NSM_INS5_IJNS5_IJNS5_IJSO_NSA_ILi2EEEEEES1U_EEESB_S1W_EEENS5_IJS1Z_SV_NS5_IJSB_NSA_ILi1024EEEEEEEEEEEEEEvS24_EENS_8epilogue10collective18CollectiveEpilogueINS2H_23Sm100TmaWarpSpecializedILi4ELi2ELi64ELb1ELb0EEEJSH_NS5_IJNSM_ISF_SB_EENSM_INSA_ILi64EEESB_EEEEENS_10bfloat16_tESL_S2Q_SL_NS2H_6fusion15FusionCallbacksIS2L_NS2R_17LinearCombinationIS2Q_fS2Q_fLNS_15FloatRoundStyleE2EEESH_S2P_JEEENS4_5SM1004TMEM4LOAD26SM100_TMEM_LOAD_32dp32b64xES25_NS1J_IS1L_NS1M_ILi16EEENSM_INS5_IJS1O_S2N_EEENS5_IJS2N_SB_EEEEEEENS4_39AutoVectorizingCopyWithAssumedAlignmentILi128EEENS4_14SM90_TMA_STOREES35_S37_S37_EEEvvEEEEvNT_6ParamsE,@function
        .size           _ZN7cutlass13device_kernelINS_4gemm6kernel13GemmUniversalIN4cute5tupleIJiiiiEEENS1_10collective13CollectiveMmaINS1_46MainloopSm100TmaUmmaWarpSpecializedBlockScaledILi3ELi2ELi1ENS5_IJNS4_1CILi1EEENSA_ILi4EEESB_EEEEENS5_IJNSA_ILi128EEENSA_ILi256EEESF_EEENS5_IJNS_12float_e5m2_tENS_13float_ue8m0_tEEEENS5_IJNS5_IJlSB_lEEENS4_6LayoutINS5_IJNS5_IJNS5_IJNSA_ILi32EEESC_EEEiEEESP_NS5_IJSB_iEEEEEENS5_IJNS5_IJNS5_IJNSA_ILi16EEESC_EEEiEEENS5_IJNS5_IJNSA_ILi0EEESB_EEENSA_ILi512EEEEEENS5_IJSV_iEEEEEEEEEEESK_S12_NS4_8TiledMMAINS4_8MMA_AtomIJNS4_21SM100_MMA_MXF8F6F4_SSISI_SI_fSJ_Li128ELi256ELNS4_4UMMA5MajorE0ELS17_0ELNS16_7ScaleInE0ELS18_0EEEEEENSM_INS5_IJSB_SB_SB_EEENS5_IJSV_SV_SV_EEEEENS5_IJNS4_10UnderscoreES1E_S1E_EEEEENS5_IJNS4_23SM90_TMA_LOAD_MULTICASTES1H_EEENS5_IJNS4_14ComposedLayoutINS4_7SwizzleILi3ELi4ELi3EEENS4_18smem_ptr_flag_bitsILi8EEENSM_INS5_IJNSA_ILi8EEESF_EEENS5_IJSF_SB_EEEEEEENSM_INS5_IJNS5_IJNS5_IJSO_SB_EEENS5_IJSN_SB_EEEEEESB_NS5_IJSC_SB_EEEEEENS5_IJNS5_IJNS5_IJST_SX_EEESW_EEESV_NS5_IJSB_SX_EEEEEEEEEEEvNS4_8identityENS5_IJNS4_13SM90_TMA_LOADES25_EEENS5_IJS1S_NSM_INS5_IJNS5_IJNS5_IJSO_NSA_ILi2EEEEEES1U_EEESB_S1W_EEENS5_IJS1Z_SV_NS5_IJSB_NSA_ILi1024EEEEEEEEEEEEEEvS24_EENS_8epilogue10collective18CollectiveEpilogueINS2H_23Sm100TmaWarpSpecializedILi4ELi2ELi64ELb1ELb0EEEJSH_NS5_IJNSM_ISF_SB_EENSM_INSA_ILi64EEESB_EEEEENS_10bfloat16_tESL_S2Q_SL_NS2H_6fusion15FusionCallbacksIS2L_NS2R_17LinearCombinationIS2Q_fS2Q_fLNS_15FloatRoundStyleE2EEESH_S2P_JEEENS4_5SM1004TMEM4LOAD26SM100_TMEM_LOAD_32dp32b64xES25_NS1J_IS1L_NS1M_ILi16EEENSM_INS5_IJS1O_S2N_EEENS5_IJS2N_SB_EEEEEEENS4_39AutoVectorizingCopyWithAssumedAlignmentILi128EEENS4_14SM90_TMA_STOREES35_S37_S37_EEEvvEEEEvNT_6ParamsE,(.L_x_180 - _ZN7cutlass13device_kernelINS_4gemm6kernel13GemmUniversalIN4cute5tupleIJiiiiEEENS1_10collective13CollectiveMmaINS1_46MainloopSm100TmaUmmaWarpSpecializedBlockScaledILi3ELi2ELi1ENS5_IJNS4_1CILi1EEENSA_ILi4EEESB_EEEEENS5_IJNSA_ILi128EEENSA_ILi256EEESF_EEENS5_IJNS_12float_e5m2_tENS_13float_ue8m0_tEEEENS5_IJNS5_IJlSB_lEEENS4_6LayoutINS5_IJNS5_IJNS5_IJNSA_ILi32EEESC_EEEiEEESP_NS5_IJSB_iEEEEEENS5_IJNS5_IJNS5_IJNSA_ILi16EEESC_EEEiEEENS5_IJNS5_IJNSA_ILi0EEESB_EEENSA_ILi512EEEEEENS5_IJSV_iEEEEEEEEEEESK_S12_NS4_8TiledMMAINS4_8MMA_AtomIJNS4_21SM100_MMA_MXF8F6F4_SSISI_SI_fSJ_Li128ELi256ELNS4_4UMMA5MajorE0ELS17_0ELNS16_7ScaleInE0ELS18_0EEEEEENSM_INS5_IJSB_SB_SB_EEENS5_IJSV_SV_SV_EEEEENS5_IJNS4_10UnderscoreES1E_S1E_EEEEENS5_IJNS4_23SM90_TMA_LOAD_MULTICASTES1H_EEENS5_IJNS4_14ComposedLayoutINS4_7SwizzleILi3ELi4ELi3EEENS4_18smem_ptr_flag_bitsILi8EEENSM_INS5_IJNSA_ILi8EEESF_EEENS5_IJSF_SB_EEEEEEENSM_INS5_IJNS5_IJNS5_IJSO_SB_EEENS5_IJSN_SB_EEEEEESB_NS5_IJSC_SB_EEEEEENS5_IJNS5_IJNS5_IJST_SX_EEESW_EEESV_NS5_IJSB_SX_EEEEEEEEEEEvNS4_8identityENS5_IJNS4_13SM90_TMA_LOADES25_EEENS5_IJS1S_NSM_INS5_IJNS5_IJNS5_IJSO_NSA_ILi2EEEEEES1U_EEESB_S1W_EEENS5_IJS1Z_SV_NS5_IJSB_NSA_ILi1024EEEEEEEEEEEEEEvS24_EENS_8epilogue10collective18CollectiveEpilogueINS2H_23Sm100TmaWarpSpecializedILi4ELi2ELi64ELb1ELb0EEEJSH_NS5_IJNSM_ISF_SB_EENSM_INSA_ILi64EEESB_EEEEENS_10bfloat16_tESL_S2Q_SL_NS2H_6fusion15FusionCallbacksIS2L_NS2R_17LinearCombinationIS2Q_fS2Q_fLNS_15FloatRoundStyleE2EEESH_S2P_JEEENS4_5SM1004TMEM4LOAD26SM100_TMEM_LOAD_32dp32b64xES25_NS1J_IS1L_NS1M_ILi16EEENSM_INS5_IJS1O_S2N_EEENS5_IJS2N_SB_EEEEEEENS4_39AutoVectorizingCopyWithAssumedAlignmentILi128EEENS4_14SM90_TMA_STOREES35_S37_S37_EEEvvEEEEvNT_6ParamsE)
        .other          _ZN7cutlass13device_kernelINS_4gemm6kernel13GemmUniversalIN4cute5tupleIJiiiiEEENS1_10collective13CollectiveMmaINS1_46MainloopSm100TmaUmmaWarpSpecializedBlockScaledILi3ELi2ELi1ENS5_IJNS4_1CILi1EEENSA_ILi4EEESB_EEEEENS5_IJNSA_ILi128EEENSA_ILi256EEESF_EEENS5_IJNS_12float_e5m2_tENS_13float_ue8m0_tEEEENS5_IJNS5_IJlSB_lEEENS4_6LayoutINS5_IJNS5_IJNS5_IJNSA_ILi32EEESC_EEEiEEESP_NS5_IJSB_iEEEEEENS5_IJNS5_IJNS5_IJNSA_ILi16EEESC_EEEiEEENS5_IJNS5_IJNSA_ILi0EEESB_EEENSA_ILi512EEEEEENS5_IJSV_iEEEEEEEEEEESK_S12_NS4_8TiledMMAINS4_8MMA_AtomIJNS4_21SM100_MMA_MXF8F6F4_SSISI_SI_fSJ_Li128ELi256ELNS4_4UMMA5MajorE0ELS17_0ELNS16_7ScaleInE0ELS18_0EEEEEENSM_INS5_IJSB_SB_SB_EEENS5_IJSV_SV_SV_EEEEENS5_IJNS4_10UnderscoreES1E_S1E_EEEEENS5_IJNS4_23SM90_TMA_LOAD_MULTICASTES1H_EEENS5_IJNS4_14ComposedLayoutINS4_7SwizzleILi3ELi4ELi3EEENS4_18smem_ptr_flag_bitsILi8EEENSM_INS5_IJNSA_ILi8EEESF_EEENS5_IJSF_SB_EEEEEEENSM_INS5_IJNS5_IJNS5_IJSO_SB_EEENS5_IJSN_SB_EEEEEESB_NS5_IJSC_SB_EEEEEENS5_IJNS5_IJNS5_IJST_SX_EEESW_EEESV_NS5_IJSB_SX_EEEEEEEEEEEvNS4_8identityENS5_IJNS4_13SM90_TMA_LOADES25_EEENS5_IJS1S_NSM_INS5_IJNS5_IJNS5_IJSO_NSA_ILi2EEEEEES1U_EEESB_S1W_EEENS5_IJS1Z_SV_NS5_IJSB_NSA_ILi1024EEEEEEEEEEEEEEvS24_EENS_8epilogue10collective18CollectiveEpilogueINS2H_23Sm100TmaWarpSpecializedILi4ELi2ELi64ELb1ELb0EEEJSH_NS5_IJNSM_ISF_SB_EENSM_INSA_ILi64EEESB_EEEEENS_10bfloat16_tESL_S2Q_SL_NS2H_6fusion15FusionCallbacksIS2L_NS2R_17LinearCombinationIS2Q_fS2Q_fLNS_15FloatRoundStyleE2EEESH_S2P_JEEENS4_5SM1004TMEM4LOAD26SM100_TMEM_LOAD_32dp32b64xES25_NS1J_IS1L_NS1M_ILi16EEENSM_INS5_IJS1O_S2N_EEENS5_IJS2N_SB_EEEEEEENS4_39AutoVectorizingCopyWithAssumedAlignmentILi128EEENS4_14SM90_TMA_STOREES35_S37_S37_EEEvvEEEEvNT_6ParamsE,@"STO_CUDA_ENTRY STV_DEFAULT"
_ZN7cutlass13device_kernelINS_4gemm6kernel13GemmUniversalIN4cute5tupleIJiiiiEEENS1_10collective13CollectiveMmaINS1_46MainloopSm100TmaUmmaWarpSpecializedBlockScaledILi3ELi2ELi1ENS5_IJNS4_1CILi1EEENSA_ILi4EEESB_EEEEENS5_IJNSA_ILi128EEENSA_ILi256EEESF_EEENS5_IJNS_12float_e5m2_tENS_13float_ue8m0_tEEEENS5_IJNS5_IJlSB_lEEENS4_6LayoutINS5_IJNS5_IJNS5_IJNSA_ILi32EEESC_EEEiEEESP_NS5_IJSB_iEEEEEENS5_IJNS5_IJNS5_IJNSA_ILi16EEESC_EEEiEEENS5_IJNS5_IJNSA_ILi0EEESB_EEENSA_ILi512EEEEEENS5_IJSV_iEEEEEEEEEEESK_S12_NS4_8TiledMMAINS4_8MMA_AtomIJNS4_21SM100_MMA_MXF8F6F4_SSISI_SI_fSJ_Li128ELi256ELNS4_4UMMA5MajorE0ELS17_0ELNS16_7ScaleInE0ELS18_0EEEEEENSM_INS5_IJSB_SB_SB_EEENS5_IJSV_SV_SV_EEEEENS5_IJNS4_10UnderscoreES1E_S1E_EEEEENS5_IJNS4_23SM90_TMA_LOAD_MULTICASTES1H_EEENS5_IJNS4_14ComposedLayoutINS4_7SwizzleILi3ELi4ELi3EEENS4_18smem_ptr_flag_bitsILi8EEENSM_INS5_IJNSA_ILi8EEESF_EEENS5_IJSF_SB_EEEEEEENSM_INS5_IJNS5_IJNS5_IJSO_SB_EEENS5_IJSN_SB_EEEEEESB_NS5_IJSC_SB_EEEEEENS5_IJNS5_IJNS5_IJST_SX_EEESW_EEESV_NS5_IJSB_SX_EEEEEEEEEEEvNS4_8identityENS5_IJNS4_13SM90_TMA_LOADES25_EEENS5_IJS1S_NSM_INS5_IJNS5_IJNS5_IJSO_NSA_ILi2EEEEEES1U_EEESB_S1W_EEENS5_IJS1Z_SV_NS5_IJSB_NSA_ILi1024EEEEEEEEEEEEEEvS24_EENS_8epilogue10collective18CollectiveEpilogueINS2H_23Sm100TmaWarpSpecializedILi4ELi2ELi64ELb1ELb0EEEJSH_NS5_IJNSM_ISF_SB_EENSM_INSA_ILi64EEESB_EEEEENS_10bfloat16_tESL_S2Q_SL_NS2H_6fusion15FusionCallbacksIS2L_NS2R_17LinearCombinationIS2Q_fS2Q_fLNS_15FloatRoundStyleE2EEESH_S2P_JEEENS4_5SM1004TMEM4LOAD26SM100_TMEM_LOAD_32dp32b64xES25_NS1J_IS1L_NS1M_ILi16EEENSM_INS5_IJS1O_S2N_EEENS5_IJS2N_SB_EEEEEEENS4_39AutoVectorizingCopyWithAssumedAlignmentILi128EEENS4_14SM90_TMA_STOREES35_S37_S37_EEEvvEEEEvNT_6ParamsE:
[----:B------:R-:W1:Y:S01]  /*0000*/  LDC R1, c[0x0][0x37c] ;  /* 0x0000df00ff017b82 */ /* 0x000e620000000800 */
[----:B------:R-:W2:Y:S01]  /*0010*/  S2R R165, SR_TID.X ;  /* 0x0000000000a57919 */ /* 0x000ea20000002100 */
[----:B------:R-:W3:Y:S01]  /*0020*/  LDCU.64 UR4, c[0x0][0xc90] ;  /* 0x00019200ff0477ac */ /* 0x000ee20008000a00 */
[----:B------:R-:W-:Y:S02]  /*0030*/  PRMT R151, RZ, 0x7610, R151 ;  /* 0x00007610ff977816 */ /* 0x000fe40000000097 */
[----:B------:R-:W-:Y:S01]  /*0040*/  ELECT P6, URZ, PT ;  /* 0x0000000000ff782f */ /* 0x000fe200038c0000 */
[----:B------:R-:W4:Y:S01]  /*0050*/  LDCU.64 UR46, c[0x0][0x358] ;  /* 0x00006b00ff2e77ac */ /* 0x000f220008000a00 */
[----:B---3--:R-:W-:-:S04]  /*0060*/  UISETP.NE.U32.AND UP0, UPT, UR4, URZ, UPT ;  /* 0x000000ff0400728c */ /* 0x008fc8000bf05070 */
[----:B------:R-:W-:Y:S01]  /*0070*/  UISETP.NE.AND.EX UP0, UPT, UR5, URZ, UPT, UP0 ;  /* 0x000000ff0500728c */ /* 0x000fe2000bf05300 */
[----:B--2---:R-:W-:-:S05]  /*0080*/  SHF.R.U32.HI R158, RZ, 0x5, R165 ;  /* 0x00000005ff9e7819 */ /* 0x004fca00000116a5 */
[----:B------:R-:W2:Y:S02]  /*0090*/  SHFL.IDX PT, R0, R158, RZ, 0x1f ;  /* 0x00001fff9e007589 */ /* 0x000ea400000e0000 */
[----:B--2---:R-:W-:Y:S01]  /*00a0*/  R2UR UR7, R0 ;  /* 0x00000000000772ca */ /* 0x004fe200000e0000 */
[----:B-1--4-:R-:W-:-:S14]  /*00b0*/  BRA.U UP0, `(.L_x_0) ;  /* 0x00000001002c7547 */ /* 0x012fdc000b800000 */
[----:B------:R-:W1:Y:S02]  /*00c0*/  LDCU.64 UR8, c[0x0][0xc88] ;  /* 0x00019100ff0877ac */ /* 0x000e640008000a00 */
[----:B-1----:R-:W-:-:S04]  /*00d0*/  UISETP.NE.U32.AND UP0, UPT, UR8, URZ, UPT ;  /* 0x000000ff0800728c */ /* 0x002fc8000bf05070 */
[----:B------:R-:W-:-:S09]  /*00e0*/  UISETP.NE.AND.EX UP0, UPT, UR9, URZ, UPT, UP0 ;  /* 0x000000ff0900728c */ /* 0x000fd2000bf05300 */
[----:B------:R-:W-:Y:S05]  /*00f0*/  BRA.U !UP0, `(.L_x_1) ;  /* 0x0000000108107547 */ /* 0x000fea000b800000 */
[----:B------:R-:W1:Y:S02]  /*0100*/  LDC.64 R2, c[0x0][0xc88] ;  /* 0x00032200ff027b82 */ /* 0x000e640000000a00 */
[----:B-1----:R1:W5:Y:S01]  /*0110*/  LDG.E R83, desc[UR46][R2.64] ;  /* 0x0000002e02537981 */ /* 0x002362000c1e1900 */
[----:B------:R-:W-:Y:S01]  /*0120*/  HFMA2 R151, -RZ, RZ, 0, 5.9604644775390625e-08 ;  /* 0x00000001ff977431 */ /* 0x000fe200000001ff */
[----:B------:R-:W-:Y:S05]  /*0130*/  BRA `(.L_x_0) ;  /* 0x00000000000c7947 */ /* 0x000fea0003800000 */
.L_x_1:
[----:B------:R-:W1:Y:S01]  /*0140*/  LDCU UR6, c[0x0][0xc80] ;  /* 0x00019000ff0677ac */ /* 0x000e620008000800 */
[----:B------:R-:W-:Y:S01]  /*0150*/  HFMA2 R151, -RZ, RZ, 0, 5.9604644775390625e-08 ;  /* 0x00000001ff977431 */ /* 0x000fe200000001ff */
[----:B-1----:R-:W-:Y:S02]  /*0160*/  MOV R83, UR6 ;  /* 0x0000000600537c02 */ /* 0x002fe40008000f00 */
.L_x_0:
[----:B------:R-:W2:Y:S02]  /*0170*/  LDCU.64 UR8, c[0x0][0xcb0] ;  /* 0x00019600ff0877ac */ /* 0x000ea40008000a00 */
[----:B--2---:R-:W-:-:S04]  /*0180*/  UISETP.NE.U32.AND UP0, UPT, UR8, URZ, UPT ;  /* 0x000000ff0800728c */ /* 0x004fc8000bf05070 */
[----:B------:R-:W-:-:S09]  /*0190*/  UISETP.NE.AND.EX UP0, UPT, UR9, URZ, UPT, UP0 ;  /* 0x000000ff0900728c */ /* 0x000fd2000bf05300 */
[----:B------:R-:W-:Y:S05]  /*01a0*/  BRA.U UP0, `(.L_x_2) ;  /* 0x0000000100247547 */ /* 0x000fea000b800000 */
[----:B------:R-:W2:Y:S02]  /*01b0*/  LDCU.64 UR8, c[0x0][0xca8] ;  /* 0x00019500ff0877ac */ /* 0x000ea40008000a00 */
[----:B--2---:R-:W-:-:S04]  /*01c0*/  UISETP.NE.U32.AND UP0, UPT, UR8, URZ, UPT ;  /* 0x000000ff0800728c */ /* 0x004fc8000bf05070 */
[----:B------:R-:W-:-:S09]  /*01d0*/  UISETP.NE.AND.EX UP0, UPT, UR9, URZ, UPT, UP0 ;  /* 0x000000ff0900728c */ /* 0x000fd2000bf05300 */
[----:B------:R-:W-:Y:S05]  /*01e0*/  BRA.U !UP0, `(.L_x_3) ;  /* 0x00000001080c7547 */ /* 0x000fea000b800000 */
[----:B------:R-:W2:Y:S02]  /*01f0*/  LDC.64 R76, c[0x0][0xca8] ;  /* 0x00032a00ff4c7b82 */ /* 0x000ea40000000a00 */
[----:B--2---:R2:W5:Y:S01]  /*0200*/  LDG.E R76, desc[UR46][R76.64] ;  /* 0x0000002e4c4c7981 */ /* 0x004562000c1e1900 */
[----:B------:R-:W-:Y:S05]  /*0210*/  BRA `(.L_x_2) ;  /* 0x0000000000087947 */ /* 0x000fea0003800000 */
.L_x_3:
[----:B------:R-:W2:Y:S02]  /*0220*/  LDCU UR6, c[0x0][0xca0] ;  /* 0x00019400ff0677ac */ /* 0x000ea40008000800 */
[----:B--2---:R-:W-:Y:S02]  /*0230*/  MOV R76, UR6 ;  /* 0x00000006004c7c02 */ /* 0x004fe40008000f00 */
.L_x_2:
[----:B------:R-:W-:Y:S01]  /*0240*/  IMAD.U32 R0, RZ, RZ, UR7 ;  /* 0x00000007ff007e24 */ /* 0x000fe2000f8e00ff */
[----:B------:R-:W-:Y:S04]  /*0250*/  BSSY.RECONVERGENT B0, `(.L_x_4) ;  /* 0x0000012000007945 */ /* 0x000fe80003800200 */
[C---:B------:R-:W-:Y:S02]  /*0260*/  ISETP.NE.OR P1, PT, R0.reuse, 0x1, !P6 ;  /* 0x000000010000780c */ /* 0x040fe40007725670 */
[----:B------:R-:W-:-:S11]  /*0270*/  ISETP.NE.OR P0, PT, R0, 0x3, !P6 ;  /* 0x000000030000780c */ /* 0x000fd60007705670 */
[----:B------:R-:W-:Y:S05]  /*0280*/  @P1 BRA `(.L_x_5) ;  /* 0x0000000000381947 */ /* 0x000fea0003800000 */
[----:B------:R-:W3:Y:S02]  /*0290*/  LDCU.64 UR8, c[0x0][0x348] ;  /* 0x00006900ff0877ac */ /* 0x000ee40008000a00 */
[----:B---3--:R-:W-:Y:S02]  /*02a0*/  UIADD3 UR14, UP3, UPT, UR8, 0x80, URZ ;  /* 0x00000080080e7890 */ /* 0x008fe4000ff7e0ff */
[----:B------:R-:W-:Y:S02]  /*02b0*/  UIADD3 UR12, UP2, UPT, UR8, 0x180, URZ ;  /* 0x00000180080c7890 */ /* 0x000fe4000ff5e0ff */
[----:B------:R-:W-:Y:S02]  /*02c0*/  UIADD3 UR10, UP1, UPT, UR8, 0x280, URZ ;  /* 0x00000280080a7890 */ /* 0x000fe4000ff3e0ff */
[----:B------:R-:W-:Y:S02]  /*02d0*/  UIADD3 UR8, UP0, UPT, UR8, 0x380, URZ ;  /* 0x0000038008087890 */ /* 0x000fe4000ff1e0ff */
[----:B------:R-:W-:-:S02]  /*02e0*/  UIADD3.X UR15, UPT, UPT, URZ, UR9, URZ, UP3, !UPT ;  /* 0x00000009ff0f7290 */ /* 0x000fc40009ffe4ff */
[----:B------:R-:W-:Y:S02]  /*02f0*/  UIADD3.X UR13, UPT, UPT, URZ, UR9, URZ, UP2, !UPT ;  /* 0x00000009ff0d7290 */ /* 0x000fe400097fe4ff */
[----:B------:R-:W-:Y:S02]  /*0300*/  UIADD3.X UR11, UPT, UPT, URZ, UR9, URZ, UP1, !UPT ;  /* 0x00000009ff0b7290 */ /* 0x000fe40008ffe4ff */
[----:B------:R-:W-:-:S03]  /*0310*/  UIADD3.X UR9, UPT, UPT, URZ, UR9, URZ, UP0, !UPT ;  /* 0x00000009ff097290 */ /* 0x000fc600087fe4ff */
[----:B------:R3:W-:Y:S02]  /*0320*/  UTMACCTL.PF [UR14] ;  /* 0x000000000e0079b9 */ /* 0x0007e40008040000 */
[----:B------:R3:W-:Y:S02]  /*0330*/  UTMACCTL.PF [UR12] ;  /* 0x000000000c0079b9 */ /* 0x0007e40008040000 */
[----:B------:R3:W-:Y:S02]  /*0340*/  UTMACCTL.PF [UR10] ;  /* 0x000000000a0079b9 */ /* 0x0007e40008040000 */
[----:B------:R3:W-:Y:S02]  /*0350*/  UTMACCTL.PF [UR8] ;  /* 0x00000000080079b9 */ /* 0x0007e40008040000 */
[----:B---3--:R-:W-:Y:S01]  /*0360*/  NOP ;  /* 0x0000000000007918 */ /* 0x008fe20000000000 */
.L_x_5:
[----:B------:R-:W-:Y:S05]  /*0370*/  BSYNC.RECONVERGENT B0 ;  /* 0x0000000000007941 */ /* 0x000fea0003800200 */
.L_x_4:
[----:B------:R-:W-:Y:S04]  /*0380*/  BSSY.RECONVERGENT B0, `(.L_x_6) ;  /* 0x000000a000007945 */ /* 0x000fe80003800200 */
[----:B------:R-:W-:Y:S05]  /*0390*/  @P0 BRA `(.L_x_7) ;  /* 0x0000000000200947 */ /* 0x000fea0003800000 */
[----:B------:R-:W3:Y:S02]  /*03a0*/  LDCU.64 UR8, c[0x0][0x348] ;  /* 0x00006900ff0877ac */ /* 0x000ee40008000a00 */
[----:B---3--:R-:W-:Y:S02]  /*03b0*/  UIADD3 UR10, UP1, UPT, UR8, 0x980, URZ ;  /* 0x00000980080a7890 */ /* 0x008fe4000ff3e0ff */
[----:B------:R-:W-:Y:S02]  /*03c0*/  UIADD3 UR8, UP0, UPT, UR8, 0xa80, URZ ;  /* 0x00000a8008087890 */ /* 0x000fe4000ff1e0ff */
[----:B------:R-:W-:Y:S02]  /*03d0*/  UIADD3.X UR11, UPT, UPT, URZ, UR9, URZ, UP1, !UPT ;  /* 0x00000009ff0b7290 */ /* 0x000fe40008ffe4ff */
[----:B------:R-:W-:-:S07]  /*03e0*/  UIADD3.X UR9, UPT, UPT, URZ, UR9, URZ, UP0, !UPT ;  /* 0x00000009ff097290 */ /* 0x000fce00087fe4ff */
[----:B------:R3:W-:Y:S02]  /*03f0*/  UTMACCTL.PF [UR10] ;  /* 0x000000000a0079b9 */ /* 0x0007e40008040000 */
[----:B------:R3:W-:Y:S02]  /*0400*/  UTMACCTL.PF [UR8] ;  /* 0x00000000080079b9 */ /* 0x0007e40008040000 */
[----:B---3--:R-:W-:Y:S01]  /*0410*/  NOP ;  /* 0x0000000000007918 */ /* 0x008fe20000000000 */
.L_x_7:
[----:B------:R-:W-:Y:S05]  /*0420*/  BSYNC.RECONVERGENT B0 ;  /* 0x0000000000007941 */ /* 0x000fea0003800200 */
.L_x_6:
[----:B------:R-:W3:Y:S01]  /*0430*/  LDCU.64 UR8, c[0x0][0xc88] ;  /* 0x00019100ff0877ac */ /* 0x000ee20008000a00 */
[----:B------:R-:W-:Y:S02]  /*0440*/  UISETP.EQ.U32.AND UP1, UPT, UR4, URZ, UPT ;  /* 0x000000ff0400728c */ /* 0x000fe4000bf22070 */
[----:B------:R-:W-:Y:S02]  /*0450*/  UPLOP3.LUT UP4, UPT, UPT, UPT, UPT, 0x80, 0x8 ;  /* 0x000000000008789c */ /* 0x000fe40003f8f070 */
[----:B---3--:R-:W-:-:S04]  /*0460*/  UISETP.NE.U32.AND UP0, UPT, UR8, URZ, UPT ;  /* 0x000000ff0800728c */ /* 0x008fc8000bf05070 */
[----:B------:R-:W-:-:S04]  /*0470*/  UISETP.NE.AND.EX UP0, UPT, UR9, URZ, UPT, UP0 ;  /* 0x000000ff0900728c */ /* 0x000fc8000bf05300 */
[----:B------:R-:W-:-:S04]  /*0480*/  UISETP.EQ.OR.EX UP2, UPT, UR5, URZ, !UP0, UP1 ;  /* 0x000000ff0500728c */ /* 0x000fc8000c742710 */
[----:B------:R-:W-:-:S05]  /*0490*/  UP2UR UR48, UPR, URZ, 0x4 ;  /* 0x00000004ff307883 */ /* 0x000fca0008000000 */
[----:B------:R-:W-:Y:S07]  /*04a0*/  BRA.U !UP2, `(.L_x_8) ;  /* 0x000000010a207547 */ /* 0x000fee000b800000 */
[----:B------:R-:W-:Y:S01]  /*04b0*/  UISETP.NE.U32.AND UP1, UPT, UR4, URZ, UPT ;  /* 0x000000ff0400728c */ /* 0x000fe2000bf25070 */
[----:B-----5:R-:W-:Y:S01]  /*04c0*/  FSETP.NEU.AND P0, PT, R83, RZ, PT ;  /* 0x000000ff5300720b */ /* 0x020fe20003f0d000 */
[----:B------:R-:W-:Y:S02]  /*04d0*/  USEL UR4, URZ, 0xffffffff, UP0 ;  /* 0xffffffffff047887 */ /* 0x000fe40008000000 */
[----:B------:R-:W-:-:S10]  /*04e0*/  UISETP.NE.AND.EX UP1, UPT, UR5, URZ, UPT, UP1 ;  /* 0x000000ff0500728c */ /* 0x000fd4000bf25310 */
[----:B------:R-:W-:Y:S01]  /*04f0*/  VOTEU.ANY UP0, P0 ;  /* 0x0000000000ff7886 */ /* 0x000fe20000000100 */
[----:B------:R-:W-:-:S04]  /*0500*/  @!UP1 USEL UR4, URZ, 0xffffffff, UP0 ;  /* 0xffffffffff049887 */ /* 0x000fc80008000000 */
[----:B------:R-:W-:-:S04]  /*0510*/  ULOP3.LUT UR4, UR4, 0x1, URZ, 0xc0, !UPT ;  /* 0x0000000104047892 */ /* 0x000fc8000f8ec0ff */
[----:B------:R-:W-:-:S11]  /*0520*/  UISETP.NE.U32.AND UP4, UPT, UR4, 0x1, UPT ;  /* 0x000000010400788c */ /* 0x000fd6000bf85070 */
.L_x_8:
[----:B-1----:R-:W1:Y:S01]  /*0530*/  SHFL.IDX PT, R2, R158, RZ, 0x1f ;  /* 0x00001fff9e027589 */ /* 0x002e6200000e0000 */
[----:B------:R-:W-:-:S04]  /*0540*/  UISETP.NE.AND UP0, UPT, UR7, 0x2, UPT ;  /* 0x000000020700788c */ /* 0x000fc8000bf05270 */
[----:B------:R-:W-:Y:S01]  /*0550*/  USEL UR14, URZ, 0x1, UP0 ;  /* 0x00000001ff0e7887 */ /* 0x000fe20008000000 */
[----:B-1----:R-:W-:-:S13]  /*0560*/  ISETP.NE.AND P0, PT, R2, RZ, PT ;  /* 0x000000ff0200720c */ /* 0x002fda0003f05270 */
[----:B------:R-:W-:Y:S05]  /*0570*/  @P0 BRA `(.L_x_9) ;  /* 0x0000000000500947 */ /* 0x000fea0003800000 */
[----:B------:R-:W1:Y:S01]  /*0580*/  S2UR UR6, SR_CgaCtaId ;  /* 0x00000000000679c3 */ /* 0x000e620000008800 */
[----:B------:R-:W-:Y:S01]  /*0590*/  UMOV UR8, 0x400 ;  /* 0x0000040000087882 */ /* 0x000fe20000000000 */
[----:B------:R-:W-:Y:S01]  /*05a0*/  UMOV UR5, 0x1 ;  /* 0x0000000100057882 */ /* 0x000fe20000000000 */
[----:B------:R-:W-:Y:S01]  /*05b0*/  UMOV UR4, 0x4 ;  /* 0x0000000400047882 */ /* 0x000fe20000000000 */
[----:B------:R-:W-:Y:S01]  /*05c0*/  ELECT P0, URZ, PT ;  /* 0x0000000000ff782f */ /* 0x000fe20003800000 */
[----:B-1----:R-:W-:Y:S02]  /*05d0*/  ULEA UR6, UR6, UR8, 0x18 ;  /* 0x0000000806067291 */ /* 0x002fe4000f8ec0ff */
[----:B------:R-:W-:-:S04]  /*05e0*/  UIADD3 UR8, UPT, UPT, -UR5, 0x100000, URZ ;  /* 0x0010000005087890 */ /* 0x000fc8000fffe1ff */
[----:B------:R-:W-:Y:S02]  /*05f0*/  USHF.L.U32 UR9, UR8, 0xb, URZ ;  /* 0x0000000b08097899 */ /* 0x000fe400080006ff */
[----:B------:R-:W-:Y:S02]  /*0600*/  USHF.L.U32 UR8, UR8, 0x1, URZ ;  /* 0x0000000108087899 */ /* 0x000fe400080006ff */
[----:B------:R-:W-:-:S04]  /*0610*/  UIADD3 UR4, UPT, UPT, -UR4, 0x100000, URZ ;  /* 0x0010000004047890 */ /* 0x000fc8000fffe1ff */
[----:B------:R-:W-:Y:S02]  /*0620*/  USHF.L.U32 UR5, UR4, 0xb, URZ ;  /* 0x0000000b04057899 */ /* 0x000fe400080006ff */
[----:B------:R-:W-:Y:S01]  /*0630*/  USHF.L.U32 UR4, UR4, 0x1, URZ ;  /* 0x0000000104047899 */ /* 0x000fe200080006ff */
[----:B------:R-:W1:Y:S03]  /*0640*/  FENCE.VIEW.ASYNC.S ;  /* 0x00000000000073c6 */ /* 0x000e660000000000 */
[----:B-1----:R1:W3:Y:S08]  /*0650*/  SYNCS.EXCH.64 URZ, [UR6], UR8 ;  /* 0x0000000806ff75b2 */ /* 0x0022f00008000100 */
[----:B------:R1:W4:Y:S01]  /*0660*/  SYNCS.EXCH.64 URZ, [UR6+0x18], UR4 ;  /* 0x0000180406ff75b2 */ /* 0x0003220008000100 */
[----:B------:R1:W1:Y:S01]  /*0670*/  SYNCS.EXCH.64 URZ, [UR6+0x8], UR8 ;  /* 0x0000080806ff75b2 */ /* 0x0002620008000100 */
[----:B------:R1:W1:Y:S01]  /*0680*/  SYNCS.EXCH.64 URZ, [UR6+0x20], UR4 ;  /* 0x0000200406ff75b2 */ /* 0x0002620008000100 */
[----:B------:R1:W1:Y:S01]  /*0690*/  SYNCS.EXCH.64 URZ, [UR6+0x10], UR8 ;  /* 0x0000100806ff75b2 */ /* 0x0002620008000100 */
[----:B------:R1:W1:Y:S01]  /*06a0*/  SYNCS.EXCH.64 URZ, [UR6+0x28], UR4 ;  /* 0x0000280406ff75b2 */ /* 0x0002620008000100 */
[----:B------:R-:W-:Y:S01]  /*06b0*/  NOP ;  /* 0x0000000000007918 */ /* 0x000fe20000000000 */
.L_x_9:
[----:B------:R-:W2:Y:S01]  /*06c0*/  SHFL.IDX PT, R2, R158, RZ, 0x1f ;  /* 0x00001fff9e027589 */ /* 0x000ea200000e0000 */
[----:B------:R-:W-:Y:S01]  /*06d0*/  NOP ;  /* 0x0000000000007918 */ /* 0x000fe20000000000 */
[----:B--2---:R-:W-:-:S13]  /*06e0*/  ISETP.NE.AND P0, PT, R2, 0x1, PT ;  /* 0x000000010200780c */ /* 0x004fda0003f05270 */
[----:B------:R-:W-:Y:S05]  /*06f0*/  @P0 BRA `(.L_x_10) ;  /* 0x0000000000580947 */ /* 0x000fea0003800000 */
[----:B-1----:R-:W1:Y:S01]  /*0700*/  S2UR UR6, SR_CgaCtaId ;  /* 0x00000000000679c3 */ /* 0x002e620000008800 */
        /* <DEDUP_REMOVED lines=12> */
[----:B-1----:R2:W1:Y:S08]  /*07d0*/  SYNCS.EXCH.64 URZ, [UR6+0x30], UR8 ;  /* 0x0000300806ff75b2 */ /* 0x0024700008000100 */
[----:B------:R2:W1:Y:S01]  /*07e0*/  SYNCS.EXCH.64 URZ, [UR6+0x50], UR4 ;  /* 0x0000500406ff75b2 */ /* 0x0004620008000100 */
[----:B------:R2:W1:Y:S01]  /*07f0*/  SYNCS.EXCH.64 URZ, [UR6+0x38], UR8 ;  /* 0x0000380806ff75b2 */ /* 0x0004620008000100 */
[----:B------:R2:W1:Y:S01]  /*0800*/  SYNCS.EXCH.64 URZ, [UR6+0x58], UR4 ;  /* 0x0000580406ff75b2 */ /* 0x0004620008000100 */
[----:B------:R2:W1:Y:S01]  /*0810*/  SYNCS.EXCH.64 URZ, [UR6+0x40], UR8 ;  /* 0x0000400806ff75b2 */ /* 0x0004620008000100 */
[----:B------:R2:W1:Y:S01]  /*0820*/  SYNCS.EXCH.64 URZ, [UR6+0x60], UR4 ;  /* 0x0000600406ff75b2 */ /* 0x0004620008000100 */
[----:B------:R2:W1:Y:S01]  /*0830*/  SYNCS.EXCH.64 URZ, [UR6+0x48], UR8 ;  /* 0x0000480806ff75b2 */ /* 0x0004620008000100 */
[----:B------:R2:W1:Y:S02]  /*0840*/  SYNCS.EXCH.64 URZ, [UR6+0x68], UR4 ;  /* 0x0000680406ff75b2 */ /* 0x0004640008000100 */
[----:B--2---:R-:W-:Y:S01]  /*0850*/  NOP ;  /* 0x0000000000007918 */ /* 0x004fe20000000000 */
.L_x_10:
[----:B------:R-:W2:Y:S01]  /*0860*/  SHFL.IDX PT, R2, R158, RZ, 0x1f ;  /* 0x00001fff9e027589 */ /* 0x000ea200000e0000 */
[----:B------:R-:W-:Y:S01]  /*0870*/  NOP ;  /* 0x0000000000007918 */ /* 0x000fe20000000000 */
[----:B--2---:R-:W-:-:S13]  /*0880*/  ISETP.NE.AND P0, PT, R2, 0x3, PT ;  /* 0x000000030200780c */ /* 0x004fda0003f05270 */
[----:B------:R-:W-:Y:S05]  /*0890*/  @P0 BRA `(.L_x_11) ;  /* 0x0000000000300947 */ /* 0x000fea0003800000 */
[----:B-1----:R-:W1:Y:S01]  /*08a0*/  S2UR UR5, SR_CgaCtaId ;  /* 0x00000000000579c3 */ /* 0x002e620000008800 */
[----:B------:R-:W-:Y:S01]  /*08b0*/  UMOV UR6, 0x400 ;  /* 0x0000040000067882 */ /* 0x000fe20000000000 */
[----:B------:R-:W-:Y:S01]  /*08c0*/  UMOV UR4, 0x20 ;  /* 0x0000002000047882 */ /* 0x000fe20000000000 */
[----:B------:R-:W-:Y:S01]  /*08d0*/  ELECT P0, URZ, PT ;  /* 0x0000000000ff782f */ /* 0x000fe20003800000 */
[----:B------:R-:W-:-:S04]  /*08e0*/  UIADD3 UR8, UPT, UPT, -UR4, 0x100000, URZ ;  /* 0x0010000004087890 */ /* 0x000fc8000fffe1ff */
[----:B------:R-:W-:Y:S02]  /*08f0*/  USHF.L.U32 UR9, UR8, 0xb, URZ ;  /* 0x0000000b08097899 */ /* 0x000fe400080006ff */
[----:B------:R-:W-:Y:S02]  /*0900*/  USHF.L.U32 UR8, UR8, 0x1, URZ ;  /* 0x0000000108087899 */ /* 0x000fe400080006ff */
[----:B-1----:R-:W-:Y:S01]  /*0910*/  ULEA UR5, UR5, UR6, 0x18 ;  /* 0x0000000605057291 */ /* 0x002fe2000f8ec0ff */
[----:B------:R-:W1:Y:S11]  /*0920*/  FENCE.VIEW.ASYNC.S ;  /* 0x00000000000073c6 */ /* 0x000e760000000000 */
[----:B-1----:R2:W1:Y:S01]  /*0930*/  SYNCS.EXCH.64 URZ, [UR5+0x70], UR8 ;  /* 0x0000700805ff75b2 */ /* 0x0024620008000100 */
[----:B------:R2:W1:Y:S02]  /*0940*/  SYNCS.EXCH.64 URZ, [UR5+0x78], UR8 ;  /* 0x0000780805ff75b2 */ /* 0x0004640008000100 */
[----:B--2---:R-:W-:Y:S01]  /*0950*/  NOP ;  /* 0x0000000000007918 */ /* 0x004fe20000000000 */
.L_x_11:
[----:B------:R-:W2:Y:S01]  /*0960*/  SHFL.IDX PT, R2, R158, RZ, 0x1f ;  /* 0x00001fff9e027589 */ /* 0x000ea200000e0000 */
[----:B------:R-:W-:Y:S01]  /*0970*/  NOP ;  /* 0x0000000000007918 */ /* 0x000fe20000000000 */
[----:B--2---:R-:W-:-:S13]  /*0980*/  ISETP.NE.AND P0, PT, R2, 0x4, PT ;  /* 0x000000040200780c */ /* 0x004fda0003f05270 */
[----:B------:R-:W-:Y:S05]  /*0990*/  @P0 BRA `(.L_x_12) ;  /* 0x00000000004c0947 */ /* 0x000fea0003800000 */
[----:B-1----:R-:W1:Y:S01]  /*09a0*/  S2UR UR5, SR_CgaCtaId ;  /* 0x00000000000579c3 */ /* 0x002e620000008800 */
[----:B------:R-:W-:Y:S01]  /*09b0*/  UMOV UR8, 0x3a0 ;  /* 0x000003a000087882 */ /* 0x000fe20000000000 */
[----:B------:R-:W-:Y:S01]  /*09c0*/  UMOV UR6, 0x400 ;  /* 0x0000040000067882 */ /* 0x000fe20000000000 */
[----:B------:R-:W-:Y:S01]  /*09d0*/  USEL UR8, UR8, 0x320, UP4 ;  /* 0x0000032008087887 */ /* 0x000fe2000a000000 */
[----:B------:R-:W-:Y:S01]  /*09e0*/  UMOV UR4, 0x1 ;  /* 0x0000000100047882 */ /* 0x000fe20000000000 */
[----:B------:R-:W-:Y:S01]  /*09f0*/  ELECT P0, URZ, PT ;  /* 0x0000000000ff782f */ /* 0x000fe20003800000 */
[----:B------:R-:W-:-:S04]  /*0a00*/  UIADD3 UR10, UPT, UPT, -UR4, 0x100000, URZ ;  /* 0x00100000040a7890 */ /* 0x000fc8000fffe1ff */
[----:B------:R-:W-:Y:S02]  /*0a10*/  USHF.L.U32 UR11, UR10, 0xb, URZ ;  /* 0x0000000b0a0b7899 */ /* 0x000fe400080006ff */
[----:B------:R-:W-:Y:S02]  /*0a20*/  USHF.L.U32 UR10, UR10, 0x1, URZ ;  /* 0x000000010a0a7899 */ /* 0x000fe400080006ff */
[----:B------:R-:W-:-:S04]  /*0a30*/  UIADD3 UR8, UPT, UPT, -UR8, 0x100000, URZ ;  /* 0x0010000008087890 */ /* 0x000fc8000fffe1ff */
[----:B------:R-:W-:Y:S02]  /*0a40*/  USHF.L.U32 UR9, UR8, 0xb, URZ ;  /* 0x0000000b08097899 */ /* 0x000fe400080006ff */
[----:B------:R-:W-:Y:S02]  /*0a50*/  USHF.L.U32 UR8, UR8, 0x1, URZ ;  /* 0x0000000108087899 */ /* 0x000fe400080006ff */
[----:B-1----:R-:W-:Y:S01]  /*0a60*/  ULEA UR5, UR5, UR6, 0x18 ;  /* 0x0000000605057291 */ /* 0x002fe2000f8ec0ff */
[----:B------:R-:W1:Y:S11]  /*0a70*/  FENCE.VIEW.ASYNC.S ;  /* 0x00000000000073c6 */ /* 0x000e760000000000 */
[----:B-1----:R2:W1:Y:S01]  /*0a80*/  SYNCS.EXCH.64 URZ, [UR5+0x80], UR10 ;  /* 0x0000800a05ff75b2 */ /* 0x0024620008000100 */
[----:B------:R2:W1:Y:S01]  /*0a90*/  SYNCS.EXCH.64 URZ, [UR5+0x90], UR8 ;  /* 0x0000900805ff75b2 */ /* 0x0004620008000100 */
[----:B------:R2:W1:Y:S01]  /*0aa0*/  SYNCS.EXCH.64 URZ, [UR5+0x88], UR10 ;  /* 0x0000880a05ff75b2 */ /* 0x0004620008000100 */
[----:B------:R2:W1:Y:S02]  /*0ab0*/  SYNCS.EXCH.64 URZ, [UR5+0x98], UR8 ;  /* 0x0000980805ff75b2 */ /* 0x0004640008000100 */
[----:B--2---:R-:W-:Y:S01]  /*0ac0*/  NOP ;  /* 0x0000000000007918 */ /* 0x004fe20000000000 */
.L_x_12:
        /* <DEDUP_REMOVED lines=18> */
[----:B------:R2:W1:Y:S02]  /*0bf0*/  SYNCS.EXCH.64 URZ, [UR6+0xa8], UR4 ;  /* 0x0000a80406ff75b2 */ /* 0x0004640008000100 */
[----:B--2---:R-:W-:Y:S01]  /*0c00*/  NOP ;  /* 0x0000000000007918 */ /* 0x004fe20000000000 */
.L_x_13:
[----:B------:R-:W2:Y:S01]  /*0c10*/  SHFL.IDX PT, R2, R158, RZ, 0x1f ;  /* 0x00001fff9e027589 */ /* 0x000ea200000e0000 */
[----:B------:R-:W1:Y:S01]  /*0c20*/  S2UR UR45, SR_CgaCtaId ;  /* 0x00000000002d79c3 */ /* 0x000e620000008800 */
[----:B------:R-:W-:Y:S01]  /*0c30*/  ISETP.NE.OR P1, PT, RZ, UR7, !P6 ;  /* 0x00000007ff007c0c */ /* 0x000fe2000f725670 */
[----:B------:R-:W-:Y:S01]  /*0c40*/  NOP ;  /* 0x0000000000007918 */ /* 0x000fe20000000000 */
[----:B--2---:R-:W-:-:S13]  /*0c50*/  ISETP.NE.AND P0, PT, R2, 0x3, PT ;  /* 0x000000030200780c */ /* 0x004fda0003f05270 */
[----:B-1----:R-:W-:Y:S05]  /*0c60*/  @P0 BRA `(.L_x_14) ;  /* 0x0000000000380947 */ /* 0x002fea0003800000 */
[----:B------:R-:W1:Y:S01]  /*0c70*/  S2UR UR5, SR_CgaCtaId ;  /* 0x00000000000579c3 */ /* 0x000e620000008800 */
        /* <DEDUP_REMOVED lines=8> */
[----:B-1----:R1:W2:Y:S01]  /*0d00*/  SYNCS.EXCH.64 URZ, [UR5+0xb0], UR8 ;  /* 0x0000b00805ff75b2 */ /* 0x0022a20008000100 */
[----:B------:R1:W1:Y:S01]  /*0d10*/  SYNCS.EXCH.64 URZ, [UR5+0xc0], UR8 ;  /* 0x0000c00805ff75b2 */ /* 0x0002620008000100 */
[----:B------:R1:W1:Y:S01]  /*0d20*/  SYNCS.EXCH.64 URZ, [UR5+0xb8], UR8 ;  /* 0x0000b80805ff75b2 */ /* 0x0002620008000100 */
[----:B------:R1:W1:Y:S01]  /*0d30*/  SYNCS.EXCH.64 URZ, [UR5+0xc8], UR8 ;  /* 0x0000c80805ff75b2 */ /* 0x0002620008000100 */
[----:B------:R-:W-:Y:S01]  /*0d40*/  NOP ;  /* 0x0000000000007918 */ /* 0x000fe20000000000 */
.L_x_14:
[----:B------:R-:W-:Y:S01]  /*0d50*/  VOTEU.ALL UP0, P1 ;  /* 0x0000000000ff7886 */ /* 0x000fe20000800000 */
[----:B-1----:R-:W1:Y:S01]  /*0d60*/  LDCU UR5, c[0x0][0x36c] ;  /* 0x00006d80ff0577ac */ /* 0x002e620008000800 */
[----:B------:R-:W-:Y:S01]  /*0d70*/  NOP ;  /* 0x0000000000007918 */ /* 0x000fe20000000000 */
[----:B------:R-:W-:Y:S01]  /*0d80*/  ISETP.NE.OR P6, PT, R0, 0x2, !P6 ;  /* 0x000000020000780c */ /* 0x000fe200077c5670 */
[----:B------:R-:W-:Y:S01]  /*0d90*/  UMOV UR8, 0x80 ;  /* 0x0000008000087882 */ /* 0x000fe20000000000 */
[----:B------:R-:W-:Y:S01]  /*0da0*/  @!UP0 UMOV UR4, 0x400 ;  /* 0x0000040000048882 */ /* 0x000fe20000000000 */
[----:B------:R-:W-:-:S04]  /*0db0*/  @!UP0 UIADD3 UR8, UPT, UPT, -UR8, 0x100000, URZ ;  /* 0x0010000008088890 */ /* 0x000fc8000fffe1ff */
[----:B------:R-:W-:Y:S02]  /*0dc0*/  @!UP0 USHF.L.U32 UR9, UR8, 0xb, URZ ;  /* 0x0000000b08098899 */ /* 0x000fe400080006ff */
[----:B------:R-:W-:Y:S01]  /*0dd0*/  @!UP0 USHF.L.U32 UR8, UR8, 0x1, URZ ;  /* 0x0000000108088899 */ /* 0x000fe200080006ff */
[----:B------:R-:W-:Y:S01]  /*0de0*/  LOP3.LUT R8, R165, 0x1f, RZ, 0xc0, !PT ;  /* 0x0000001fa5087812 */ /* 0x000fe200078ec0ff */
[----:B------:R-:W-:Y:S01]  /*0df0*/  @!UP0 ULEA UR4, UR45, UR4, 0x18 ;  /* 0x000000042d048291 */ /* 0x000fe2000f8ec0ff */
[----:B------:R-:W-:Y:S01]  /*0e00*/  VOTEU.ALL UP0, P1 ;  /* 0x0000000000ff7886 */ /* 0x000fe20000800000 */
[----:B------:R-:W-:Y:S01]  /*0e10*/  UISETP.NE.AND UP3, UPT, UR7, URZ, UPT ;  /* 0x000000ff0700728c */ /* 0x000fe2000bf65270 */
[----:B------:R-:W3:Y:S09]  /*0e20*/  FENCE.VIEW.ASYNC.S ;  /* 0x00000000000073c6 */ /* 0x000ef20000000000 */
[----:B---3--:R3:W2:Y:S01]  /*0e30*/  @!UP0 SYNCS.EXCH.64 URZ, [UR4+0xd0], UR8 ;  /* 0x0000d00804ff85b2 */ /* 0x0086a20008000100 */
[----:B-1----:R-:W-:-:S09]  /*0e40*/  UISETP.EQ.U32.AND UP0, UPT, UR5, 0x1, UPT ;  /* 0x000000010500788c */ /* 0x002fd2000bf02070 */
[----:B------:R-:W-:Y:S05]  /*0e50*/  BRA.U !UP0, `(.L_x_15) ;  /* 0x0000000108087547 */ /* 0x000fea000b800000 */
[----:B--2-4-:R-:W-:Y:S01]  /*0e60*/  UCGABAR_ARV ;  /* 0x00000000000079c7 */ /* 0x014fe20008000000 */
[----:B------:R-:W-:Y:S05]  /*0e70*/  BRA `(.L_x_16) ;  /* 0x0000000000047947 */ /* 0x000fea0003800000 */
.L_x_15:
[----:B--2-4-:R-:W-:Y:S01]  /*0e80*/  NOP ;  /* 0x0000000000007918 */ /* 0x014fe20000000000 */
.L_x_16:
[----:B------:R-:W1:Y:S01]  /*0e90*/  S2UR UR19, SR_CTAID.X ;  /* 0x00000000001379c3 */ /* 0x000e620000002500 */
[----:B------:R-:W-:-:S05]  /*0ea0*/  CS2R.32 R152, SR_CgaSize ;  /* 0x0000000000987805 */ /* 0x000fca0000008a00 */
[----:B------:R-:W-:-:S05]  /*0eb0*/  IMAD R152, R152, -0xa0, RZ ;  /* 0xffffff6098987824 */ /* 0x000fca00078e02ff */
[----:B------:R-:W-:-:S14]  /*0ec0*/  R2UR UR5, R152 ;  /* 0x00000000980572ca */ /* 0x000fdc00000e0000 */
[----:B------:R-:W2:Y:S01]  /*0ed0*/  LDCU UR5, c[0x0][UR5+0x2b0] ;  /* 0x00005600050577ac */ /* 0x000ea20008000800 */
[----:B------:R-:W-:-:S05]  /*0ee0*/  CS2R.32 R152, SR_CgaSize ;  /* 0x0000000000987805 */ /* 0x000fca0000008a00 */
[----:B------:R-:W-:-:S05]  /*0ef0*/  IMAD R152, R152, -0xa0, RZ ;  /* 0xffffff6098987824 */ /* 0x000fca00078e02ff */
[----:B---3--:R-:W-:-:S14]  /*0f00*/  R2UR UR4, R152 ;  /* 0x00000000980472ca */ /* 0x008fdc00000e0000 */
[----:B------:R-:W3:Y:S01]  /*0f10*/  LDCU UR4, c[0x0][UR4+0x2b4] ;  /* 0x00005680040477ac */ /* 0x000ee20008000800 */
[----:B------:R-:W4:Y:S01]  /*0f20*/  S2UR UR8, SR_CTAID.Y ;  /* 0x00000000000879c3 */ /* 0x000f220000002600 */
[----:B------:R-:W2:Y:S01]  /*0f30*/  LDCU UR6, c[0x0][0xf30] ;  /* 0x0001e600ff0677ac */ /* 0x000ea20008000800 */
[----:B------:R-:W-:Y:S02]  /*0f40*/  USHF.L.U32 UR18, UR45, 0x6, URZ ;  /* 0x000000062d127899 */ /* 0x000fe400080006ff */
[----:B------:R-:W-:-:S04]  /*0f50*/  UISETP.NE.AND UP1, UPT, UR7, 0x2, UPT ;  /* 0x000000020700788c */ /* 0x000fc8000bf25270 */
[----:B------:R-:W3:Y:S01]  /*0f60*/  LDC R11, c[0x0][0xf24] ;  /* 0x0003c900ff0b7b82 */ /* 0x000ee20000000800 */
[----:B------:R-:W-:Y:S01]  /*0f70*/  ULOP3.LUT UR18, UR18, 0xc0, URZ, 0xc0, !UPT ;  /* 0x000000c012127892 */ /* 0x000fe2000f8ec0ff */
[----:B-1----:R-:W-:Y:S02]  /*0f80*/  I2FP.F32.U32 R152, UR19 ;  /* 0x0000001300987c45 */ /* 0x002fe40008201000 */
[----:B------:R-:W-:-:S05]  /*0f90*/  CS2R.32 R5, SR_CgaSize ;  /* 0x0000000000057805 */ /* 0x000fca0000008a00 */
[----:B------:R-:W-:-:S06]  /*0fa0*/  IMAD R5, R5, -0xa0, RZ ;  /* 0xffffff6005057824 */ /* 0x000fcc00078e02ff */
[----:B------:R-:W1:Y:S01]  /*0fb0*/  LDC R5, c[0x0][R5+0x2a0] ;  /* 0x0000a80005057b82 */ /* 0x000e620000000800 */
[----:B--2---:R-:W-:Y:S01]  /*0fc0*/  UISETP.NE.AND UP2, UPT, UR6, 0x1, UPT ;  /* 0x000000010600788c */ /* 0x004fe2000bf45270 */
[----:B------:R-:W-:Y:S01]  /*0fd0*/  FMUL R152, R152, UR5 ;  /* 0x0000000598987c20 */ /* 0x000fe20008400000 */
[----:B------:R-:W-:Y:S01]  /*0fe0*/  USHF.L.U32 UR5, UR45, 0xc, URZ ;  /* 0x0000000c2d057899 */ /* 0x000fe200080006ff */
[----:B----4-:R-:W-:Y:S02]  /*0ff0*/  I2FP.F32.U32 R0, UR8 ;  /* 0x0000000800007c45 */ /* 0x010fe40008201000 */
[----:B------:R-:W-:-:S05]  /*1000*/  CS2R.32 R3, SR_CgaSize ;  /* 0x0000000000037805 */ /* 0x000fca0000008a00 */
[----:B------:R-:W-:-:S06]  /*1010*/  IMAD R3, R3, -0xa0, RZ ;  /* 0xffffff6003037824 */ /* 0x000fcc00078e02ff */
[----:B------:R-:W2:Y:S01]  /*1020*/  LDC R3, c[0x0][R3+0x2a4] ;  /* 0x0000a90003037b82 */ /* 0x000ea20000000800 */
[----:B------:R-:W-:Y:S01]  /*1030*/  MOV R20, UR8 ;  /* 0x0000000800147c02 */ /* 0x000fe20008000f00 */
[----:B------:R-:W4:Y:S01]  /*1040*/  F2I.U32.TRUNC.NTZ R152, R152 ;  /* 0x0000009800987305 */ /* 0x000f22000020f000 */
[----:B------:R-:W-:Y:S01]  /*1050*/  ULOP3.LUT UR5, UR5, 0x3000, URZ, 0xc0, !UPT ;  /* 0x0000300005057892 */ /* 0x000fe2000f8ec0ff */
[----:B---3--:R-:W-:Y:S01]  /*1060*/  FMUL R0, R0, UR4 ;  /* 0x0000000400007c20 */ /* 0x008fe20008400000 */
[----:B------:R-:W-:Y:S01]  /*1070*/  USHF.L.U32 UR4, UR45, 0x7, URZ ;  /* 0x000000072d047899 */ /* 0x000fe200080006ff */
[----:B------:R-:W-:Y:S02]  /*1080*/  ISETP.GE.AND P0, PT, R11, 0x1, PT ;  /* 0x000000010b00780c */ /* 0x000fe40003f06270 */
[----:B------:R-:W3:Y:S01]  /*1090*/  LDC R72, c[0x0][0xf24] ;  /* 0x0003c900ff487b82 */ /* 0x000ee20000000800 */
[----:B------:R-:W-:Y:S01]  /*10a0*/  ULOP3.LUT UR4, UR4, 0x180, URZ, 0xc0, !UPT ;  /* 0x0000018004047892 */ /* 0x000fe2000f8ec0ff */
[----:B------:R-:W1:Y:S06]  /*10b0*/  F2I.U32.TRUNC.NTZ R150, R0 ;  /* 0x0000000000967305 */ /* 0x000e6c000020f000 */
[----:B------:R-:W3:Y:S01]  /*10c0*/  S2UR UR44, SR_CTAID.Z ;  /* 0x00000000002c79c3 */ /* 0x000ee20000002700 */
[----:B----4-:R-:W-:-:S05]  /*10d0*/  IADD3 R152, PT, PT, -R152, RZ, RZ ;  /* 0x000000ff98987210 */ /* 0x010fca0007ffe1ff */
[----:B-1----:R-:W-:Y:S01]  /*10e0*/  IMAD R152, R5, R152, UR19 ;  /* 0x0000001305987e24 */ /* 0x002fe2000f8e0298 */
[----:B------:R-:W-:Y:S02]  /*10f0*/  IADD3 R150, PT, PT, -R150, RZ, RZ ;  /* 0x000000ff96967210 */ /* 0x000fe40007ffe1ff */
[----:B------:R-:W-:-:S03]  /*1100*/  PRMT R0, RZ, 0x7610, R0 ;  /* 0x00007610ff007816 */ /* 0x000fc60000000000 */
[----:B--2---:R-:W-:Y:S01]  /*1110*/  IMAD R150, R3, R150, UR8 ;  /* 0x0000000803967e24 */ /* 0x004fe2000f8e0296 */
[----:B------:R-:W-:Y:S06]  /*1120*/  BRA.U UP3, `(.L_x_17) ;  /* 0x00000001033c7547 */ /* 0x000fec000b800000 */
[C---:B------:R-:W-:Y:S02]  /*1130*/  ISETP.NE.AND P4, PT, R150.reuse, 0x1, PT ;  /* 0x000000019600780c */ /* 0x040fe40003f85270 */
[C---:B------:R-:W-:Y:S02]  /*1140*/  ISETP.NE.AND P3, PT, R150.reuse, 0x2, PT ;  /* 0x000000029600780c */ /* 0x040fe40003f65270 */
[----:B------:R-:W-:Y:S02]  /*1150*/  ISETP.NE.AND P1, PT, R150, RZ, PT ;  /* 0x000000ff9600720c */ /* 0x000fe40003f25270 */
[----:B------:R-:W-:Y:S02]  /*1160*/  ISETP.NE.AND P5, PT, R152, RZ, PT ;  /* 0x000000ff9800720c */ /* 0x000fe40003fa5270 */
[----:B------:R-:W-:Y:S02]  /*1170*/  ISETP.NE.AND P2, PT, R150, 0x3, PT ;  /* 0x000000039600780c */ /* 0x000fe40003f45270 */
[----:B------:R-:W-:-:S02]  /*1180*/  SEL R3, RZ, 0x2, P4 ;  /* 0x00000002ff037807 */ /* 0x000fc40002000000 */
[----:B------:R-:W-:Y:S02]  /*1190*/  SEL R2, RZ, 0x4, P3 ;  /* 0x00000004ff027807 */ /* 0x000fe40001800000 */
[----:B------:R-:W-:Y:S02]  /*11a0*/  ISETP.EQ.OR P1, PT, R152, RZ, !P1 ;  /* 0x000000ff9800720c */ /* 0x000fe40004f22670 */
[----:B------:R-:W-:Y:S02]  /*11b0*/  SEL R0, RZ, 0x8, P2 ;  /* 0x00000008ff007807 */ /* 0x000fe40001000000 */
[----:B------:R-:W-:Y:S02]  /*11c0*/  SEL R3, R3, 0x2, P5 ;  /* 0x0000000203037807 */ /* 0x000fe40002800000 */
[----:B------:R-:W-:Y:S02]  /*11d0*/  SEL R2, R2, 0x4, P5 ;  /* 0x0000000402027807 */ /* 0x000fe40002800000 */
[----:B------:R-:W-:-:S02]  /*11e0*/  SEL R4, RZ, 0x1, !P1 ;  /* 0x00000001ff047807 */ /* 0x000fc40004800000 */
[----:B------:R-:W-:Y:S02]  /*11f0*/  SEL R0, R0, 0x8, P5 ;  /* 0x0000000800007807 */ /* 0x000fe40002800000 */
[----:B------:R-:W-:-:S05]  /*1200*/  IADD3 R3, PT, PT, R2, R3, R4 ;  /* 0x0000000302037210 */ /* 0x000fca0007ffe004 */
[----:B------:R-:W-:Y:S02]  /*1210*/  IMAD.IADD R0, R3, 0x1, R0 ;  /* 0x0000000103007824 */ /* 0x000fe400078e0200 */
.L_x_17:
[----:B------:R-:W-:Y:S05]  /*1220*/  @!P0 BRA `(.L_x_18) ;  /* 0x0000000000c08947 */ /* 0x000fea0003800000 */
[----:B------:R-:W1:Y:S01]  /*1230*/  LDC.64 R4, c[0x0][0xf18] ;  /* 0x0003c600ff047b82 */ /* 0x000e620000000a00 */
[----:B------:R-:W-:-:S07]  /*1240*/  ISETP.NE.AND P0, PT, R11, 0x1, PT ;  /* 0x000000010b00780c */ /* 0x000fce0003f05270 */
[----:B------:R-:W2:Y:S08]  /*1250*/  LDC R10, c[0x0][0xf0c] ;  /* 0x0003c300ff0a7b82 */ /* 0x000eb00000000800 */
[----:B------:R-:W4:Y:S08]  /*1260*/  LDC R13, c[0x0][0x370] ;  /* 0x0000dc00ff0d7b82 */ /* 0x000f300000000800 */
[----:B------:R-:W3:Y:S01]  /*1270*/  LDC R12, c[0x0][0x374] ;  /* 0x0000dd00ff0c7b82 */ /* 0x000ee20000000800 */
[----:B-1----:R-:W-:Y:S01]  /*1280*/  ISETP.NE.AND P1, PT, R4, 0x1, PT ;  /* 0x000000010400780c */ /* 0x002fe20003f25270 */
[----:B------:R-:W-:-:S06]  /*1290*/  IMAD.HI.U32 R18, R20, R5, RZ ;  /* 0x0000000514127227 */ /* 0x000fcc00078e00ff */
[----:B------:R-:W4:Y:S01]  /*12a0*/  LDC.64 R6, c[0x0][0xf10] ;  /* 0x0003c400ff067b82 */ /* 0x000f220000000a00 */
[----:B--2---:R-:W-:-:S07]  /*12b0*/  ISETP.NE.AND P2, PT, R10, 0x1, PT ;  /* 0x000000010a00780c */ /* 0x004fce0003f45270 */
[----:B------:R-:W1:Y:S08]  /*12c0*/  LDC R9, c[0x0][0xf20] ;  /* 0x0003c800ff097b82 */ /* 0x000e700000000800 */
[----:B------:R-:W2:Y:S01]  /*12d0*/  LDC.64 R2, c[0x0][0xf28] ;  /* 0x0003ca00ff027b82 */ /* 0x000ea20000000a00 */
[----:B---3--:R-:W-:-:S04]  /*12e0*/  IMAD.HI.U32 R14, R12, R5, RZ ;  /* 0x000000050c0e7227 */ /* 0x008fc800078e00ff */
[----:B------:R-:W-:Y:S02]  /*12f0*/  IMAD.U32 R5, RZ, RZ, UR19 ;  /* 0x00000013ff057e24 */ /* 0x000fe4000f8e00ff */
[----:B----4-:R-:W-:-:S04]  /*1300*/  IMAD.HI.U32 R16, R13, R6, RZ ;  /* 0x000000060d107227 */ /* 0x010fc800078e00ff */
[----:B------:R-:W-:Y:S01]  /*1310*/  IMAD.HI.U32 R6, R6, UR19, RZ ;  /* 0x0000001306067c27 */ /* 0x000fe2000f8e00ff */
[----:B------:R-:W-:Y:S02]  /*1320*/  @P2 SHF.R.U32.HI R13, RZ, R7, R16 ;  /* 0x00000007ff0d2219 */ /* 0x000fe40000011610 */
[-C--:B-1----:R-:W-:Y:S02]  /*1330*/  @P1 SHF.R.U32.HI R12, RZ, R9.reuse, R14 ;  /* 0x00000009ff0c1219 */ /* 0x082fe4000001160e */
[----:B------:R-:W-:Y:S02]  /*1340*/  SHF.R.U32.HI R9, RZ, R9, R18 ;  /* 0x00000009ff097219 */ /* 0x000fe40000011612 */
[----:B------:R-:W-:Y:S02]  /*1350*/  SHF.R.U32.HI R6, RZ, R7, R6 ;  /* 0x00000007ff067219 */ /* 0x000fe40000011606 */
[----:B------:R-:W-:Y:S01]  /*1360*/  SEL R9, R20, R9, !P1 ;  /* 0x0000000914097207 */ /* 0x000fe20004800000 */
[----:B--2---:R-:W-:Y:S01]  /*1370*/  IMAD.HI.U32 R14, R12, R2, RZ ;  /* 0x000000020c0e7227 */ /* 0x004fe200078e00ff */
[----:B------:R-:W-:-:S03]  /*1380*/  SEL R5, R5, R6, !P2 ;  /* 0x0000000605057207 */ /* 0x000fc60005000000 */
[----:B------:R-:W-:Y:S01]  /*1390*/  IMAD.HI.U32 R16, R13, R2, RZ ;  /* 0x000000020d107227 */ /* 0x000fe200078e00ff */
[----:B------:R-:W-:-:S03]  /*13a0*/  @P0 SHF.R.U32.HI R12, RZ, R3, R14 ;  /* 0x00000003ff0c0219 */ /* 0x000fc6000001160e */
[----:B------:R-:W-:Y:S01]  /*13b0*/  IMAD.MOV R7, RZ, RZ, -R5 ;  /* 0x000000ffff077224 */ /* 0x000fe200078e0a05 */
[----:B------:R-:W-:Y:S01]  /*13c0*/  @P0 SHF.R.U32.HI R13, RZ, R3, R16 ;  /* 0x00000003ff0d0219 */ /* 0x000fe20000011610 */
[----:B------:R-:W-:Y:S02]  /*13d0*/  IMAD R12, R12, R11, RZ ;  /* 0x0000000b0c0c7224 */ /* 0x000fe400078e02ff */
[----:B------:R-:W-:Y:S02]  /*13e0*/  IMAD R7, R10, R7, UR19 ;  /* 0x000000130a077e24 */ /* 0x000fe4000f8e0207 */
[----:B------:R-:W-:Y:S01]  /*13f0*/  IMAD R6, R13, R11, RZ ;  /* 0x0000000b0d067224 */ /* 0x000fe200078e02ff */
[----:B------:R-:W-:-:S04]  /*1400*/  ISETP.GE.AND P1, PT, R9, R12, PT ;  /* 0x0000000c0900720c */ /* 0x000fc80003f26270 */
[----:B------:R-:W-:Y:S01]  /*1410*/  ISETP.GE.OR P1, PT, R5, R6, P1 ;  /* 0x000000060500720c */ /* 0x000fe20000f26670 */
[----:B------:R-:W-:-:S05]  /*1420*/  IMAD.HI.U32 R6, R9, R2, RZ ;  /* 0x0000000209067227 */ /* 0x000fca00078e00ff */
[----:B------:R-:W-:-:S04]  /*1430*/  SHF.R.U32.HI R6, RZ, R3, R6 ;  /* 0x00000003ff067219 */ /* 0x000fc80000011606 */
[----:B------:R-:W-:-:S03]  /*1440*/  SEL R6, R9, R6, !P0 ;  /* 0x0000000609067207 */ /* 0x000fc60004000000 */
[----:B------:R-:W-:-:S04]  /*1450*/  @!P1 IMAD.HI.U32 R12, R5, R2, RZ ;  /* 0x00000002050c9227 */ /* 0x000fc800078e00ff */
[----:B------:R-:W-:Y:S01]  /*1460*/  IMAD.MOV R2, RZ, RZ, -R6 ;  /* 0x000000ffff027224 */ /* 0x000fe200078e0a06 */
[----:B------:R-:W-:-:S03]  /*1470*/  @!P1 SHF.R.U32.HI R12, RZ, R3, R12 ;  /* 0x00000003ff0c9219 */ /* 0x000fc6000001160c */
[----:B------:R-:W-:Y:S01]  /*1480*/  IMAD R2, R11, R2, R9 ;  /* 0x000000020b027224 */ /* 0x000fe200078e0209 */
[----:B------:R-:W-:-:S04]  /*1490*/  @!P1 SEL R3, R5, R12, !P0 ;  /* 0x0000000c05039207 */ /* 0x000fc80004000000 */
[----:B------:R-:W-:Y:S01]  /*14a0*/  @!P1 IADD3 R6, PT, PT, R6, -R3, RZ ;  /* 0x8000000306069210 */ /* 0x000fe20007ffe0ff */
[----:B------:R-:W-:Y:S01]  /*14b0*/  @!P1 IMAD R2, R2, R13, R3 ;  /* 0x0000000d02029224 */ /* 0x000fe200078e0203 */
[----:B------:R-:W-:-:S03]  /*14c0*/  IADD3 R3, PT, PT, -R9, RZ, RZ ;  /* 0x000000ff09037210 */ /* 0x000fc60007ffe1ff */
[----:B------:R-:W-:Y:S01]  /*14d0*/  @!P1 IMAD R9, R6, R11, R5 ;  /* 0x0000000b06099224 */ /* 0x000fe200078e0205 */
[----:B------:R-:W-:Y:S01]  /*14e0*/  @!P1 MOV R5, R2 ;  /* 0x0000000200059202 */ /* 0x000fe20000000f00 */
[----:B------:R-:W-:-:S04]  /*14f0*/  IMAD R3, R4, R3, R20 ;  /* 0x0000000304037224 */ /* 0x000fc800078e0214 */
[----:B------:R-:W-:Y:S02]  /*1500*/  IMAD R7, R5, R10, R7 ;  /* 0x0000000a05077224 */ /* 0x000fe400078e0207 */
[----:B------:R-:W-:-:S03]  /*1510*/  IMAD R20, R9, R4, R3 ;  /* 0x0000000409147224 */ /* 0x000fc600078e0203 */
[----:B------:R-:W-:-:S15]  /*1520*/  R2UR UR19, R7 ;  /* 0x00000000071372ca */ /* 0x000fde00000e0000 */
.L_x_18:
[----:B------:R-:W-:Y:S05]  /*1530*/  BRA.U UP2, `(.L_x_19) ;  /* 0x0000000102487547 */ /* 0x000fea000b800000 */
[----:B------:R-:W1:Y:S08]  /*1540*/  LDC.64 R4, c[0x0][0xf10] ;  /* 0x0003c400ff047b82 */ /* 0x000e700000000a00 */
[----:B------:R-:W2:Y:S08]  /*1550*/  LDC.64 R2, c[0x0][0xf18] ;  /* 0x0003c600ff027b82 */ /* 0x000eb00000000a00 */
[----:B------:R-:W4:Y:S08]  /*1560*/  LDC R6, c[0x0][0xf20] ;  /* 0x0003c800ff067b82 */ /* 0x000f300000000800 */
[----:B------:R-:W3:Y:S01]  /*1570*/  LDC R7, c[0x0][0xf0c] ;  /* 0x0003c300ff077b82 */ /* 0x000ee20000000800 */
[----:B-1----:R-:W-:-:S05]  /*1580*/  IMAD.HI.U32 R4, R4, UR19, RZ ;  /* 0x0000001304047c27 */ /* 0x002fca000f8e00ff */
[----:B------:R-:W-:Y:S01]  /*1590*/  SHF.R.U32.HI R4, RZ, R5, R4 ;  /* 0x00000005ff047219 */ /* 0x000fe20000011604 */
[----:B--2---:R-:W-:Y:S01]  /*15a0*/  IMAD.HI.U32 R3, R20, R3, RZ ;  /* 0x0000000314037227 */ /* 0x004fe200078e00ff */
[----:B------:R-:W-:-:S04]  /*15b0*/  ISETP.NE.AND P0, PT, R2, 0x1, PT ;  /* 0x000000010200780c */ /* 0x000fc80003f05270 */
[----:B----4-:R-:W-:Y:S01]  /*15c0*/  SHF.R.U32.HI R5, RZ, R6, R3 ;  /* 0x00000006ff057219 */ /* 0x010fe20000011603 */
[----:B------:R-:W-:Y:S01]  /*15d0*/  IMAD.U32 R3, RZ, RZ, UR19 ;  /* 0x00000013ff037e24 */ /* 0x000fe2000f8e00ff */
[----:B---3--:R-:W-:-:S04]  /*15e0*/  ISETP.NE.AND P1, PT, R7, 0x1, PT ;  /* 0x000000010700780c */ /* 0x008fc80003f25270 */
[----:B------:R-:W-:Y:S02]  /*15f0*/  SEL R3, R3, R4, !P1 ;  /* 0x0000000403037207 */ /* 0x000fe40004800000 */
[----:B------:R-:W-:-:S05]  /*1600*/  SEL R4, R20, R5, !P0 ;  /* 0x0000000514047207 */ /* 0x000fca0004000000 */
[----:B------:R-:W-:Y:S02]  /*1610*/  IMAD.IADD R6, R4, 0x1, -R3 ;  /* 0x0000000104067824 */ /* 0x000fe400078e0a03 */
[----:B------:R-:W-:Y:S02]  /*1620*/  IMAD.IADD R3, R3, 0x1, -R4 ;  /* 0x0000000103037824 */ /* 0x000fe400078e0a04 */
[----:B------:R-:W-:Y:S02]  /*1630*/  IMAD R6, R6, R7, UR19 ;  /* 0x0000001306067e24 */ /* 0x000fe4000f8e0207 */
[----:B------:R-:W-:-:S03]  /*1640*/  IMAD R20, R3, R2, R20 ;  /* 0x0000000203147224 */ /* 0x000fc600078e0214 */
[----:B------:R-:W-:-:S15]  /*1650*/  R2UR UR19, R6 ;  /* 0x00000000061372ca */ /* 0x000fde00000e0000 */
.L_x_19:
[----:B------:R-:W-:Y:S05]  /*1660*/  BRA.U !UP0, `(.L_x_20) ;  /* 0x00000001080c7547 */ /* 0x000fea000b800000 */
[----:B------:R-:W-:Y:S01]  /*1670*/  UCGABAR_WAIT ;  /* 0x0000000000007dc7 */ /* 0x000fe20008000000 */
[----:B------:R-:W-:Y:S01]  /*1680*/  CCTL.IVALL ;  /* 0x00000000ff00798f */ /* 0x000fe20002000000 */
[----:B------:R-:W-:Y:S05]  /*1690*/  BRA `(.L_x_21) ;  /* 0x0000000000047947 */ /* 0x000fea0003800000 */
.L_x_20:
[----:B------:R-:W-:Y:S06]  /*16a0*/  BAR.SYNC.DEFER_BLOCKING 0x0 ;  /* 0x0000000000007b1d */ /* 0x000fec0000010000 */
.L_x_21:
[----:B------:R-:W-:Y:S05]  /*16b0*/  BRA.U UP1, `(.L_x_22) ;  /* 0x0000001501107547 */ /* 0x000fea000b800000 */
[----:B------:R-:W1:Y:S01]  /*16c0*/  LDCU UR8, c[0x0][0x38c] ;  /* 0x00007180ff0877ac */ /* 0x000e620008000800 */
[----:B------:R-:W2:Y:S01]  /*16d0*/  LDC R9, c[0x0][0x370] ;  /* 0x0000dc00ff097b82 */ /* 0x000ea20000000800 */
[----:B------:R-:W-:Y:S01]  /*16e0*/  PLOP3.LUT P1, PT, PT, PT, UP4, 0x80, 0x8 ;  /* 0x000000000008781c */ /* 0x000fe20003f2f048 */
[----:B------:R-:W-:Y:S01]  /*16f0*/  HFMA2 R12, -RZ, RZ, 0, 0 ;  /* 0x00000000ff0c7431 */ /* 0x000fe200000001ff */
[----:B------:R-:W-:Y:S01]  /*1700*/  UISETP.NE.AND UP1, UPT, UR7, URZ, UPT ;  /* 0x000000ff0700728c */ /* 0x000fe2000bf25270 */
[----:B------:R-:W-:Y:S01]  /*1710*/  ISETP.EQ.OR P4, PT, R8, RZ, P6 ;  /* 0x000000ff0800720c */ /* 0x000fe20003782670 */
[----:B------:R-:W-:Y:S01]  /*1720*/  UMOV UR6, 0x400 ;  /* 0x0000040000067882 */ /* 0x000fe20000000000 */
[----:B------:R-:W-:Y:S01]  /*1730*/  USHF.L.U32 UR22, UR45, 0x5, URZ ;  /* 0x000000052d167899 */ /* 0x000fe200080006ff */
[----:B------:R-:W-:Y:S01]  /*1740*/  PLOP3.LUT P1, PT, P1, PT, PT, 0x8, 0x80 ;  /* 0x000000000080781c */ /* 0x000fe20000f2e170 */
[----:B------:R-:W4:Y:S01]  /*1750*/  LDC R0, c[0x0][0x374] ;  /* 0x0000dd00ff007b82 */ /* 0x000f220000000800 */
[----:B------:R-:W-:Y:S01]  /*1760*/  ULEA UR6, UR45, UR6, 0x18 ;  /* 0x000000062d067291 */ /* 0x000fe2000f8ec0ff */
[----:B------:R-:W-:Y:S01]  /*1770*/  IMAD.MOV.U32 R15, RZ, RZ, 0x1 ;  /* 0x00000001ff0f7424 */ /* 0x000fe200078e00ff */
[----:B------:R-:W-:Y:S01]  /*1780*/  MOV R8, 0x1 ;  /* 0x0000000100087802 */ /* 0x000fe20000000f00 */
[----:B------:R-:W-:Y:S01]  /*1790*/  IMAD.MOV.U32 R14, RZ, RZ, RZ ;  /* 0x000000ffff0e7224 */ /* 0x000fe200078e00ff */
[----:B------:R-:W2:Y:S01]  /*17a0*/  LDCU.64 UR46, c[0x0][0x348] ;  /* 0x00006900ff2e77ac */ /* 0x000ea20008000a00 */
[----:B------:R-:W-:Y:S01]  /*17b0*/  IMAD.MOV.U32 R10, RZ, RZ, RZ ;  /* 0x000000ffff0a7224 */ /* 0x000fe200078e00ff */
[----:B-1----:R-:W-:-:S02]  /*17c0*/  UIADD3 UR9, UPT, UPT, UR8, 0x7f, URZ ;  /* 0x0000007f08097890 */ /* 0x002fc4000fffe0ff */
[----:B------:R-:W-:Y:S02]  /*17d0*/  UIADD3 UR7, UPT, UPT, UR8, -0x1, URZ ;  /* 0xffffffff08077890 */ /* 0x000fe4000fffe0ff */
[----:B------:R-:W-:Y:S02]  /*17e0*/  USHF.R.S32.HI UR39, URZ, 0x1f, UR9 ;  /* 0x0000001fff277899 */ /* 0x000fe40008011409 */
[----:B------:R-:W-:Y:S02]  /*17f0*/  UISETP.GE.U32.AND UP2, UPT, UR7, -0xff, UPT ;  /* 0xffffff010700788c */ /* 0x000fe4000bf46070 */
[----:B------:R-:W-:Y:S02]  /*1800*/  ULEA.HI UR39, UR39, UR9, URZ, 0x7 ;  /* 0x0000000927277291 */ /* 0x000fe4000f8f38ff */
[----:B------:R-:W-:Y:S02]  /*1810*/  UIADD3 UR37, UPT, UPT, UR8, 0xfe, URZ ;  /* 0x000000fe08257890 */ /* 0x000fe4000fffe0ff */
[----:B------:R-:W-:-:S02]  /*1820*/  USHF.R.S32.HI UR39, URZ, 0x7, UR39 ;  /* 0x00000007ff277899 */ /* 0x000fc40008011427 */
[----:B------:R-:W-:Y:S02]  /*1830*/  ULOP3.LUT UR22, UR22, 0x60, URZ, 0xe2, !UPT ;  /* 0x0000006016167892 */ /* 0x000fe4000f8ee2ff */
[----:B------:R-:W-:Y:S02]  /*1840*/  UISETP.LT.U32.AND UP0, UPT, UR39, 0x3, UPT ;  /* 0x000000032700788c */ /* 0x000fe4000bf01070 */
[----:B------:R-:W-:Y:S02]  /*1850*/  USEL UR14, UR14, 0x2, UP1 ;  /* 0x000000020e0e7887 */ /* 0x000fe40008800000 */
[----:B------:R-:W-:Y:S02]  /*1860*/  USEL UR38, UR39, 0x3, UP0 ;  /* 0x0000000327267887 */ /* 0x000fe40008000000 */
[----:B------:R-:W-:Y:S02]  /*1870*/  UIADD3 UR31, UPT, UPT, UR6, 0x10800, UR5 ;  /* 0x00010800061f7890 */ /* 0x000fe4000fffe005 */
[----:B------:R-:W-:-:S02]  /*1880*/  UIADD3 UR7, UPT, UPT, UR38, -0x1, URZ ;  /* 0xffffffff26077890 */ /* 0x000fc4000fffe0ff */
[----:B------:R-:W-:Y:S02]  /*1890*/  @UP2 UIADD3 UR7, UPT, UPT, UR38, URZ, URZ ;  /* 0x000000ff26072290 */ /* 0x000fe4000fffe0ff */
[----:B------:R-:W-:Y:S02]  /*18a0*/  UIADD3 UR30, UPT, UPT, UR6, 0x34800, UR4 ;  /* 0x00034800061e7890 */ /* 0x000fe4000fffe004 */
[----:B------:R-:W-:Y:S02]  /*18b0*/  UIADD3 UR23, UPT, UPT, UR39, -UR38, URZ ;  /* 0x8000002627177290 */ /* 0x000fe4000fffe0ff */
[----:B------:R-:W-:Y:S01]  /*18c0*/  UIADD3 UR7, UPT, UPT, UR7, 0x1, URZ ;  /* 0x0000000107077890 */ /* 0x000fe2000fffe0ff */
[----:B--2---:R-:W-:-:S11]  /*18d0*/  UMOV UR15, URZ ;  /* 0x000000ff000f7c82 */ /* 0x004fd60008000000 */
.L_x_46:
[----:B------:R-:W-:-:S09]  /*18e0*/  UISETP.NE.AND UP0, UPT, UR45, URZ, UPT ;  /* 0x000000ff2d00728c */ /* 0x000fd2000bf05270 */
[----:B------:R-:W-:Y:S05]  /*18f0*/  BRA.U UP0, `(.L_x_23) ;  /* 0x0000000100287547 */ /* 0x000fea000b800000 */
[----:B------:R-:W-:Y:S02]  /*1900*/  LEA R2, R10, UR6, 0x3 ;  /* 0x000000060a027c11 */ /* 0x000fe4000f8e18ff */
[----:B------:R-:W-:-:S04]  /*1910*/  SHF.L.U32 R3, R8, 0x1f, RZ ;  /* 0x0000001f08037819 */ /* 0x000fc800000006ff */
[----:B------:R-:W1:Y:S02]  /*1920*/  SYNCS.PHASECHK.TRANS64.TRYWAIT P0, [R2+URZ+0xc0], R3 ;  /* 0x0000c003020075a7 */ /* 0x000e6400080011ff */
[----:B-1----:R-:W-:Y:S05]  /*1930*/  @!P0 BRA `(.L_x_24) ;  /* 0x000000a000308947 */ /* 0x002fea0003800000 */
.L_x_142:
[----:B------:R2:W-:Y:S01]  /*1940*/  SYNCS.ARRIVE.TRANS64.A1T0 RZ, [R2+URZ+0xb0], RZ ;  /* 0x0000b0ff02ff79a7 */ /* 0x0005e200081000ff */
[----:B------:R-:W-:-:S05]  /*1950*/  VIADD R10, R10, 0x1 ;  /* 0x000000010a0a7836 */ /* 0x000fca0000000000 */
[----:B------:R-:W-:-:S04]  /*1960*/  ISETP.NE.AND P0, PT, R10, 0x2, PT ;  /* 0x000000020a00780c */ /* 0x000fc80003f05270 */
[----:B-1----:R-:W-:Y:S02]  /*1970*/  SEL R3, RZ, 0x1, P0 ;  /* 0x00000001ff037807 */ /* 0x002fe40000000000 */
[----:B------:R-:W-:Y:S02]  /*1980*/  SEL R10, R10, RZ, P0 ;  /* 0x000000ff0a0a7207 */ /* 0x000fe40000000000 */
[----:B------:R-:W-:Y:S02]  /*1990*/  LOP3.LUT R8, R8, R3, RZ, 0x3c, !PT ;  /* 0x0000000308087212 */ /* 0x000fe400078e3cff */
.L_x_23:
[----:B------:R-:W-:Y:S01]  /*19a0*/  ULEA UR8, UR15, UR6, 0x3 ;  /* 0x000000060f087291 */ /* 0x000fe2000f8e18ff */
[----:B--2---:R-:W-:Y:S01]  /*19b0*/  SHF.L.U32 R2, R15, 0x1f, RZ ;  /* 0x0000001f0f027819 */ /* 0x004fe200000006ff */
[----:B------:R-:W-:Y:S01]  /*19c0*/  UISETP.GE.U32.AND UP0, UPT, UR37, 0xff, UPT ;  /* 0x000000ff2500788c */ /* 0x000fe2000bf06070 */
[----:B------:R-:W-:Y:S01]  /*19d0*/  R2UR UR11, R20 ;  /* 0x00000000140b72ca */ /* 0x000fe200000e0000 */
[----:B------:R-:W-:Y:S01]  /*19e0*/  ULEA UR43, UR19, UR22, 0x7 ;  /* 0x00000016132b7291 */ /* 0x000fe2000f8e38ff */
[----:B------:R-:W-:-:S04]  /*19f0*/  UMOV UR28, URZ ;  /* 0x000000ff001c7c82 */ /* 0x000fc80008000000 */
[----:B------:R1:W2:Y:S07]  /*1a00*/  SYNCS.PHASECHK.TRANS64.TRYWAIT P2, [UR8+0x18], R2 ;  /* 0x00001802ff0075a7 */ /* 0x0002ae0008041108 */
[----:B------:R-:W-:Y:S02]  /*1a10*/  USHF.L.U32 UR35, UR11, 0x8, URZ ;  /* 0x000000080b237899 */ /* 0x000fe400080006ff */
[----:B------:R-:W-:Y:S01]  /*1a20*/  USHF.L.U32 UR11, UR11, 0x1, URZ ;  /* 0x000000010b0b7899 */ /* 0x000fe200080006ff */
[----:B------:R-:W-:Y:S11]  /*1a30*/  BRA.U !UP0, `(.L_x_25) ;  /* 0x0000000508107547 */ /* 0x000ff6000b800000 */
[----:B------:R-:W-:Y:S01]  /*1a40*/  UMOV UR24, UR15 ;  /* 0x0000000f00187c82 */ /* 0x000fe20008000000 */
[----:B------:R-:W-:-:S05]  /*1a50*/  UMOV UR20, URZ ;  /* 0x000000ff00147c82 */ /* 0x000fca0008000000 */
.L_x_33:
[----:B------:R-:W-:Y:S01]  /*1a60*/  ULEA UR41, UR24, UR6, 0x3 ;  /* 0x0000000618297291 */ /* 0x000fe2000f8e18ff */
[----:B--2---:R-:W-:Y:S01]  /*1a70*/  @!P6 MOV R3, 0xc600 ;  /* 0x0000c6000003e802 */ /* 0x004fe20000000f00 */
[----:B--23--:R-:W-:Y:S10]  /*1a80*/  @P2 BRA `(.L_x_26) ;  /* 0x00000000000c2947 */ /* 0x00cff40003800000 */
[----:B------:R-:W-:-:S04]  /*1a90*/  SHF.L.U32 R5, R15, 0x1f, RZ ;  /* 0x0000001f0f057819 */ /* 0x000fc800000006ff */
[----:B------:R-:W2:Y:S02]  /*1aa0*/  SYNCS.PHASECHK.TRANS64.TRYWAIT P0, [UR41+0x18], R5 ;  /* 0x00001805ff0075a7 */ /* 0x000ea40008001129 */
[----:B--2---:R-:W-:Y:S05]  /*1ab0*/  @!P0 BRA `(.L_x_27) ;  /* 0x0000009c00e48947 */ /* 0x004fea0003800000 */
.L_x_26:
[----:B------:R2:W-:Y:S01]  /*1ac0*/  @!P6 SYNCS.ARRIVE.TRANS64 RZ, [UR41], R3 ;  /* 0x00000003ffffe9a7 */ /* 0x0005e20008000029 */
[----:B------:R-:W-:-:S04]  /*1ad0*/  ULOP3.LUT UR8, UR14, 0x2, URZ, 0xfc, !UPT ;  /* 0x000000020e087892 */ /* 0x000fc8000f8efcff */
[----:B------:R-:W-:-:S09]  /*1ae0*/  UISETP.NE.AND UP0, UPT, UR8, 0x2, UPT ;  /* 0x000000020800788c */ /* 0x000fd2000bf05270 */
[----:B------:R-:W-:Y:S05]  /*1af0*/  BRA.U UP0, `(.L_x_28) ;  /* 0x0000000100047547 */ /* 0x000fea000b800000 */
[----:B---3--:R-:W-:Y:S05]  /*1b00*/  BPT.TRAP 0x1 ;  /* 0x000000040000795c */ /* 0x008fea0000300000 */
.L_x_28:
[----:B------:R-:W-:Y:S04]  /*1b10*/  BSSY.RECONVERGENT B0, `(.L_x_29) ;  /* 0x0000003000007945 */ /* 0x000fe80003800200 */
[----:B------:R-:W-:Y:S05]  /*1b20*/  @P4 BRA `(.L_x_30) ;  /* 0x0000000000044947 */ /* 0x000fea0003800000 */
[----:B---3--:R-:W-:Y:S05]  /*1b30*/  BPT.TRAP 0x1 ;  /* 0x000000040000795c */ /* 0x008fea0000300000 */
.L_x_30:
[----:B---3--:R-:W-:Y:S05]  /*1b40*/  BSYNC.RECONVERGENT B0 ;  /* 0x0000000000007941 */ /* 0x008fea0003800200 */
.L_x_29:
[----:B------:R-:W-:Y:S01]  /*1b50*/  UIADD3 UR15, UPT, UPT, UR24, 0x1, URZ ;  /* 0x00000001180f7890 */ /* 0x000fe2000fffe0ff */
[----:B------:R-:W-:Y:S01]  /*1b60*/  BSSY.RECONVERGENT B0, `(.L_x_31) ;  /* 0x000002c000007945 */ /* 0x000fe20003800200 */
[----:B------:R-:W-:Y:S02]  /*1b70*/  ELECT P0, URZ, PT ;  /* 0x0000000000ff782f */ /* 0x000fe40003800000 */
[----:B------:R-:W-:-:S04]  /*1b80*/  UISETP.NE.AND UP0, UPT, UR15, 0x3, UPT ;  /* 0x000000030f00788c */ /* 0x000fc8000bf05270 */
[----:B------:R-:W-:Y:S02]  /*1b90*/  USEL UR9, URZ, 0x1, UP0 ;  /* 0x00000001ff097887 */ /* 0x000fe40008000000 */
[----:B------:R-:W-:-:S04]  /*1ba0*/  USEL UR15, UR15, URZ, UP0 ;  /* 0x000000ff0f0f7287 */ /* 0x000fc80008000000 */
[----:B------:R-:W-:Y:S01]  /*1bb0*/  ULEA UR8, UR15, UR6, 0x3 ;  /* 0x000000060f087291 */ /* 0x000fe2000f8e18ff */
[----:B------:R-:W-:-:S04]  /*1bc0*/  LOP3.LUT R15, R15, UR9, RZ, 0x3c, !PT ;  /* 0x000000090f0f7c12 */ /* 0x000fc8000f8e3cff */
[----:B-1----:R-:W-:-:S04]  /*1bd0*/  SHF.L.U32 R2, R15, 0x1f, RZ ;  /* 0x0000001f0f027819 */ /* 0x002fc800000006ff */
[----:B------:R1:W3:Y:S01]  /*1be0*/  SYNCS.PHASECHK.TRANS64.TRYWAIT P2, [UR8+0x18], R2 ;  /* 0x00001802ff0075a7 */ /* 0x0002e20008041108 */
[----:B------:R-:W-:Y:S05]  /*1bf0*/  @!P0 BRA `(.L_x_32) ;  /* 0x0000000000888947 */ /* 0x000fea0003800000 */
[----:B------:R-:W-:Y:S02]  /*1c00*/  ULEA UR40, UR24, UR5, 0xe ;  /* 0x0000000518287291 */ /* 0x000fe4000f8e70ff */
[----:B------:R-:W-:Y:S02]  /*1c10*/  UIADD3 UR52, UP3, UPT, UR46, 0x80, URZ ;  /* 0x000000802e347890 */ /* 0x000fe4000ff7e0ff */
[----:B------:R-:W-:Y:S02]  /*1c20*/  ULEA UR32, UR24, UR6, 0xf ;  /* 0x0000000618207291 */ /* 0x000fe4000f8e78ff */
[----:B------:R-:W-:Y:S02]  /*1c30*/  UIADD3 UR50, UP2, UPT, UR46, 0x180, URZ ;  /* 0x000001802e327890 */ /* 0x000fe4000ff5e0ff */
[----:B------:R-:W-:Y:S02]  /*1c40*/  ULEA UR16, UR24, UR4, 0x9 ;  /* 0x0000000418107291 */ /* 0x000fe4000f8e48ff */
[----:B------:R-:W-:-:S02]  /*1c50*/  UIADD3 UR48, UP1, UPT, UR46, 0x280, URZ ;  /* 0x000002802e307890 */ /* 0x000fc4000ff3e0ff */
[----:B------:R-:W-:Y:S02]  /*1c60*/  ULEA UR8, UR24, UR6, 0xa ;  /* 0x0000000618087291 */ /* 0x000fe4000f8e50ff */
[----:B------:R-:W-:Y:S02]  /*1c70*/  UIADD3 UR28, UP0, UPT, UR46, 0x380, URZ ;  /* 0x000003802e1c7890 */ /* 0x000fe4000ff1e0ff */
[----:B------:R-:W-:Y:S02]  /*1c80*/  USHF.L.U32 UR42, UR20, 0x7, URZ ;  /* 0x00000007142a7899 */ /* 0x000fe400080006ff */
[----:B------:R-:W-:Y:S02]  /*1c90*/  UIADD3.X UR53, UPT, UPT, URZ, UR47, URZ, UP3, !UPT ;  /* 0x0000002fff357290 */ /* 0x000fe40009ffe4ff */
[----:B------:R-:W-:Y:S02]  /*1ca0*/  UIADD3 UR40, UPT, UPT, UR6, 0x10800, UR40 ;  /* 0x0001080006287890 */ /* 0x000fe4000fffe028 */
[----:B------:R-:W-:-:S02]  /*1cb0*/  UIADD3.X UR51, UPT, UPT, URZ, UR47, URZ, UP2, !UPT ;  /* 0x0000002fff337290 */ /* 0x000fc400097fe4ff */
[----:B------:R-:W-:Y:S02]  /*1cc0*/  UIADD3 UR32, UPT, UPT, UR32, 0x1c800, URZ ;  /* 0x0001c80020207890 */ /* 0x000fe4000fffe0ff */
[----:B------:R-:W-:Y:S02]  /*1cd0*/  UIADD3.X UR49, UPT, UPT, URZ, UR47, URZ, UP1, !UPT ;  /* 0x0000002fff317290 */ /* 0x000fe40008ffe4ff */
[----:B------:R-:W-:Y:S02]  /*1ce0*/  UIADD3 UR16, UPT, UPT, UR6, 0x34800, UR16 ;  /* 0x0003480006107890 */ /* 0x000fe4000fffe010 */
[----:B------:R-:W-:Y:S02]  /*1cf0*/  UIADD3.X UR29, UPT, UPT, URZ, UR47, URZ, UP0, !UPT ;  /* 0x0000002fff1d7290 */ /* 0x000fe400087fe4ff */
[----:B------:R-:W-:Y:S01]  /*1d00*/  UIADD3 UR8, UPT, UPT, UR8, 0x34e00, URZ ;  /* 0x00034e0008087890 */ /* 0x000fe2000fffe0ff */
[----:B------:R-:W-:Y:S01]  /*1d10*/  UMOV UR25, 0xf0000 ;  /* 0x000f000000197882 */ /* 0x000fe20000000000 */
[----:B------:R-:W-:Y:S01]  /*1d20*/  UMOV UR26, 0x0 ;  /* 0x00000000001a7882 */ /* 0x000fe20000000000 */
[----:B------:R-:W-:Y:S01]  /*1d30*/  UMOV UR27, 0x10000000 ;  /* 0x10000000001b7882 */ /* 0x000fe20000000000 */
[----:B------:R-:W-:Y:S01]  /*1d40*/  UMOV UR33, UR41 ;  /* 0x0000002900217c82 */ /* 0x000fe20008000000 */
[----:B------:R-:W-:Y:S01]  /*1d50*/  UMOV UR36, UR44 ;  /* 0x0000002c00247c82 */ /* 0x000fe20008000000 */
[----:B------:R-:W-:Y:S01]  /*1d60*/  UMOV UR34, UR42 ;  /* 0x0000002a00227c82 */ /* 0x000fe20008000000 */
[----:B------:R-:W-:Y:S01]  /*1d70*/  UMOV UR17, UR41 ;  /* 0x0000002900117c82 */ /* 0x000fe20008000000 */
[----:B------:R-:W-:Y:S01]  /*1d80*/  UMOV UR21, UR44 ;  /* 0x0000002c00157c82 */ /* 0x000fe20008000000 */
[----:B------:R1:W-:Y:S01]  /*1d90*/  UTMALDG.3D.MULTICAST [UR40], [UR52], UR25, desc[UR26] ;  /* 0x00001a28340073b4 */ /* 0x0003e20008011819 */
[----:B------:R-:W-:Y:S01]  /*1da0*/  UMOV UR10, URZ ;  /* 0x000000ff000a7c82 */ /* 0x000fe20008000000 */
[----:B------:R-:W-:Y:S01]  /*1db0*/  UMOV UR9, UR41 ;  /* 0x0000002900097c82 */ /* 0x000fe20008000000 */
[----:B------:R-:W-:Y:S01]  /*1dc0*/  UMOV UR12, UR20 ;  /* 0x00000014000c7c82 */ /* 0x000fe20008000000 */
[----:B------:R-:W-:Y:S01]  /*1dd0*/  UMOV UR13, UR44 ;  /* 0x0000002c000d7c82 */ /* 0x000fe20008000000 */
[----:B------:R1:W-:Y:S01]  /*1de0*/  UTMALDG.3D [UR32], [UR50], desc[UR26] ;  /* 0x00001a20320075b4 */ /* 0x0003e20008011000 */
[----:B------:R1:W-:Y:S01]  /*1df0*/  UTMALDG.4D.MULTICAST [UR16], [UR48], UR25, desc[UR26] ;  /* 0x00001a10300073b4 */ /* 0x0003e20008019819 */
[----:B------:R1:W-:Y:S02]  /*1e00*/  UTMALDG.4D [UR8], [UR28], desc[UR26] ;  /* 0x00001a081c0075b4 */ /* 0x0003e40008019000 */
[----:B-1----:R-:W-:Y:S01]  /*1e10*/  NOP ;  /* 0x0000000000007918 */ /* 0x002fe20000000000 */
.L_x_32:
[----:B------:R-:W-:Y:S05]  /*1e20*/  BSYNC.RECONVERGENT B0 ;  /* 0x0000000000007941 */ /* 0x000fea0003800200 */
.L_x_31:
[----:B------:R-:W-:Y:S01]  /*1e30*/  UIADD3 UR20, UPT, UPT, UR20, 0x1, URZ ;  /* 0x0000000114147890 */ /* 0x000fe2000fffe0ff */
[----:B------:R-:W-:Y:S01]  /*1e40*/  UMOV UR24, UR15 ;  /* 0x0000000f00187c82 */ /* 0x000fe20008000000 */
[----:B------:R-:W-:Y:S02]  /*1e50*/  UMOV UR28, UR7 ;  /* 0x00000007001c7c82 */ /* 0x000fe40008000000 */
[----:B------:R-:W-:-:S09]  /*1e60*/  UISETP.NE.AND UP0, UPT, UR20, UR7, UPT ;  /* 0x000000071400728c */ /* 0x000fd2000bf05270 */
[----:B------:R-:W-:Y:S05]  /*1e70*/  BRA.U UP0, `(.L_x_33) ;  /* 0xfffffff900f87547 */ /* 0x000fea000b83ffff */
.L_x_25:
[----:B------:R-:W-:Y:S01]  /*1e80*/  ULEA UR8, UR15, UR6, 0x3 ;  /* 0x000000060f087291 */ /* 0x000fe2000f8e18ff */
[----:B-1----:R-:W-:Y:S01]  /*1e90*/  SHF.L.U32 R2, R15, 0x1f, RZ ;  /* 0x0000001f0f027819 */ /* 0x002fe200000006ff */
[----:B------:R-:W-:Y:S01]  /*1ea0*/  @!P1 SYNCS.ARRIVE.TRANS64.A1T0 RZ, [UR6+0x78], RZ ;  /* 0x000078ffffff99a7 */ /* 0x000fe20008100006 */
[----:B------:R-:W-:-:S06]  /*1eb0*/  UISETP.GT.AND UP0, UPT, UR39, UR38, UPT ;  /* 0x000000262700728c */ /* 0x000fcc000bf04270 */
[----:B------:R1:W1:Y:S03]  /*1ec0*/  SYNCS.PHASECHK.TRANS64.TRYWAIT P1, [UR8+0x18], R2 ;  /* 0x00001802ff0075a7 */ /* 0x0002660008021108 */
[----:B------:R-:W-:Y:S05]  /*1ed0*/  BRA.U !UP0, `(.L_x_34) ;  /* 0x00000005080c7547 */ /* 0x000fea000b800000 */
[----:B------:R-:W-:Y:S01]  /*1ee0*/  UIADD3 UR17, UPT, UPT, UR23, UR28, URZ ;  /* 0x0000001c17117290 */ /* 0x000fe2000fffe0ff */
[----:B------:R-:W-:-:S11]  /*1ef0*/  UMOV UR20, UR15 ;  /* 0x0000000f00147c82 */ /* 0x000fd60008000000 */
.L_x_42:
[----:B------:R-:W-:Y:S01]  /*1f00*/  ULEA UR41, UR20, UR6, 0x3 ;  /* 0x0000000614297291 */ /* 0x000fe2000f8e18ff */
[----:B--2---:R-:W-:Y:S01]  /*1f10*/  @!P6 MOV R3, 0xc600 ;  /* 0x0000c6000003e802 */ /* 0x004fe20000000f00 */
[----:B-1-3--:R-:W-:Y:S10]  /*1f20*/  @P1 BRA `(.L_x_35) ;  /* 0x00000000000c1947 */ /* 0x00aff40003800000 */
[----:B------:R-:W-:-:S04]  /*1f30*/  SHF.L.U32 R5, R15, 0x1f, RZ ;  /* 0x0000001f0f057819 */ /* 0x000fc800000006ff */
[----:B------:R-:W1:Y:S02]  /*1f40*/  SYNCS.PHASECHK.TRANS64.TRYWAIT P0, [UR41+0x18], R5 ;  /* 0x00001805ff0075a7 */ /* 0x000e640008001129 */
[----:B-1----:R-:W-:Y:S05]  /*1f50*/  @!P0 BRA `(.L_x_36) ;  /* 0x0000009800d48947 */ /* 0x002fea0003800000 */
.L_x_35:
[----:B------:R2:W-:Y:S01]  /*1f60*/  @!P6 SYNCS.ARRIVE.TRANS64 RZ, [UR41], R3 ;  /* 0x00000003ffffe9a7 */ /* 0x0005e20008000029 */
[----:B------:R-:W-:-:S04]  /*1f70*/  ULOP3.LUT UR8, UR14, 0x2, URZ, 0xfc, !UPT ;  /* 0x000000020e087892 */ /* 0x000fc8000f8efcff */
[----:B------:R-:W-:-:S09]  /*1f80*/  UISETP.NE.AND UP0, UPT, UR8, 0x2, UPT ;  /* 0x000000020800788c */ /* 0x000fd2000bf05270 */
[----:B------:R-:W-:Y:S05]  /*1f90*/  BRA.U UP0, `(.L_x_37) ;  /* 0x0000000100047547 */ /* 0x000fea000b800000 */
[----:B---3--:R-:W-:Y:S05]  /*1fa0*/  BPT.TRAP 0x1 ;  /* 0x000000040000795c */ /* 0x008fea0000300000 */
.L_x_37:
[----:B------:R-:W-:Y:S04]  /*1fb0*/  BSSY.RECONVERGENT B0, `(.L_x_38) ;  /* 0x0000003000007945 */ /* 0x000fe80003800200 */
[----:B------:R-:W-:Y:S05]  /*1fc0*/  @P4 BRA `(.L_x_39) ;  /* 0x0000000000044947 */ /* 0x000fea0003800000 */
[----:B---3--:R-:W-:Y:S05]  /*1fd0*/  BPT.TRAP 0x1 ;  /* 0x000000040000795c */ /* 0x008fea0000300000 */
.L_x_39:
[----:B---3--:R-:W-:Y:S05]  /*1fe0*/  BSYNC.RECONVERGENT B0 ;  /* 0x0000000000007941 */ /* 0x008fea0003800200 */
.L_x_38:
        /* <DEDUP_REMOVED lines=11> */
[----:B------:R-:W-:Y:S02]  /*20a0*/  UIADD3 UR56, UP3, UPT, UR46, 0x80, URZ ;  /* 0x000000802e387890 */ /* 0x000fe4000ff7e0ff */
[----:B------:R-:W-:Y:S02]  /*20b0*/  ULEA UR32, UR20, UR6, 0xf ;  /* 0x0000000614207291 */ /* 0x000fe4000f8e78ff */
[----:B------:R-:W-:Y:S02]  /*20c0*/  UIADD3 UR54, UP2, UPT, UR46, 0x180, URZ ;  /* 0x000001802e367890 */ /* 0x000fe4000ff5e0ff */
[----:B------:R-:W-:Y:S02]  /*20d0*/  UIADD3 UR52, UP1, UPT, UR46, 0x280, URZ ;  /* 0x000002802e347890 */ /* 0x000fe4000ff3e0ff */
[----:B------:R-:W-:Y:S02]  /*20e0*/  ULEA UR8, UR20, UR6, 0xa ;  /* 0x0000000614087291 */ /* 0x000fe4000f8e50ff */
[----:B------:R-:W-:-:S02]  /*20f0*/  UIADD3 UR50, UP0, UPT, UR46, 0x380, URZ ;  /* 0x000003802e327890 */ /* 0x000fc4000ff1e0ff */
[----:B------:R-:W-:Y:S02]  /*2100*/  USHF.L.U32 UR42, UR28, 0x7, URZ ;  /* 0x000000071c2a7899 */ /* 0x000fe400080006ff */
[----:B------:R-:W-:Y:S02]  /*2110*/  ULEA UR40, UR20, UR31, 0xe ;  /* 0x0000001f14287291 */ /* 0x000fe4000f8e70ff */
[----:B------:R-:W-:Y:S02]  /*2120*/  UIADD3.X UR57, UPT, UPT, URZ, UR47, URZ, UP3, !UPT ;  /* 0x0000002fff397290 */ /* 0x000fe40009ffe4ff */
[----:B------:R-:W-:Y:S02]  /*2130*/  UIADD3 UR32, UPT, UPT, UR32, 0x1c800, URZ ;  /* 0x0001c80020207890 */ /* 0x000fe4000fffe0ff */
[----:B------:R-:W-:Y:S02]  /*2140*/  UIADD3.X UR55, UPT, UPT, URZ, UR47, URZ, UP2, !UPT ;  /* 0x0000002fff377290 */ /* 0x000fe400097fe4ff */
[----:B------:R-:W-:-:S02]  /*2150*/  ULEA UR24, UR20, UR30, 0x9 ;  /* 0x0000001e14187291 */ /* 0x000fc4000f8e48ff */
[----:B------:R-:W-:Y:S02]  /*2160*/  UIADD3.X UR53, UPT, UPT, URZ, UR47, URZ, UP1, !UPT ;  /* 0x0000002fff357290 */ /* 0x000fe40008ffe4ff */
[----:B------:R-:W-:Y:S02]  /*2170*/  UIADD3 UR8, UPT, UPT, UR8, 0x34e00, URZ ;  /* 0x00034e0008087890 */ /* 0x000fe4000fffe0ff */
[----:B------:R-:W-:Y:S01]  /*2180*/  UIADD3.X UR51, UPT, UPT, URZ, UR47, URZ, UP0, !UPT ;  /* 0x0000002fff337290 */ /* 0x000fe200087fe4ff */
        /* <DEDUP_REMOVED lines=19> */
.L_x_41:
[----:B------:R-:W-:Y:S05]  /*22c0*/  BSYNC.RECONVERGENT B0 ;  /* 0x0000000000007941 */ /* 0x000fea0003800200 */
.L_x_40:
[----:B------:R-:W-:Y:S01]  /*22d0*/  UIADD3 UR28, UPT, UPT, UR28, 0x1, URZ ;  /* 0x000000011c1c7890 */ /* 0x000fe2000fffe0ff */
[----:B------:R-:W-:-:S03]  /*22e0*/  UMOV UR20, UR15 ;  /* 0x0000000f00147c82 */ /* 0x000fc60008000000 */
[----:B------:R-:W-:-:S09]  /*22f0*/  UISETP.NE.AND UP0, UPT, UR28, UR17, UPT ;  /* 0x000000111c00728c */ /* 0x000fd2000bf05270 */
[----:B------:R-:W-:Y:S05]  /*2300*/  BRA.U UP0, `(.L_x_42) ;  /* 0xfffffff900fc7547 */ /* 0x000fea000b83ffff */
.L_x_34:
[----:B-1----:R-:W-:Y:S01]  /*2310*/  LEA R2, R14, UR6, 0x3 ;  /* 0x000000060e027c11 */ /* 0x002fe2000f8e18ff */
[----:B------:R-:W-:Y:S01]  /*2320*/  NOP ;  /* 0x0000000000007918 */ /* 0x000fe20000000000 */
[----:B--2---:R-:W-:Y:S02]  /*2330*/  SHF.L.U32 R3, R12, 0x1f, RZ ;  /* 0x0000001f0c037819 */ /* 0x004fe400000006ff */
[----:B------:R-:W-:Y:S02]  /*2340*/  LEA R4, R14, UR6, 0x4 ;  /* 0x000000060e047c11 */ /* 0x000fe4000f8e20ff */
[----:B------:R-:W1:Y:S02]  /*2350*/  SYNCS.PHASECHK.TRANS64.TRYWAIT P0, [R2+URZ+0x80], R3 ;  /* 0x00008003020075a7 */ /* 0x000e6400080011ff */
[----:B-1----:R-:W-:Y:S05]  /*2360*/  @!P0 BRA `(.L_x_43) ;  /* 0x0000009400e88947 */ /* 0x002fea0003800000 */
.L_x_145:
[----:B------:R-:W2:Y:S01]  /*2370*/  LDS.128 R4, [R4+0xe0] ;  /* 0x0000e00004047984 */ /* 0x000ea20000000c00 */
[----:B---3--:R-:W-:Y:S01]  /*2380*/  ISETP.GE.AND P0, PT, R72, 0x1, PT ;  /* 0x000000014800780c */ /* 0x008fe20003f06270 */
[----:B-1----:R-:W-:Y:S01]  /*2390*/  VIADD R2, R2, 0x90 ;  /* 0x0000009002027836 */ /* 0x002fe20000000000 */
[----:B------:R-:W-:Y:S01]  /*23a0*/  @!PT LDS RZ, [RZ] ;  /* 0x00000000fffff984 */ /* 0x000fe20000000800 */
[----:B------:R-:W-:Y:S01]  /*23b0*/  @!PT LDS RZ, [RZ] ;  /* 0x00000000fffff984 */ /* 0x000fe20000000800 */
[----:B------:R-:W-:Y:S01]  /*23c0*/  @!PT LDS RZ, [RZ] ;  /* 0x00000000fffff984 */ /* 0x000fe20000000800 */
[----:B------:R-:W-:Y:S01]  /*23d0*/  @!PT LDS RZ, [RZ] ;  /* 0x00000000fffff984 */ /* 0x000fe20000000800 */
[----:B------:R1:W-:Y:S06]  /*23e0*/  MEMBAR.ALL.CTA ;  /* 0x0000000000007992 */ /* 0x0003ec0000008000 */
[----:B-1----:R-:W1:Y:S01]  /*23f0*/  FENCE.VIEW.ASYNC.S ;  /* 0x00000000000073c6 */ /* 0x002e620000000000 */
[----:B------:R-:W-:-:S04]  /*2400*/  PRMT R2, RZ, 0x654, R2 ;  /* 0x00000654ff027816 */ /* 0x000fc80000000002 */
[----:B-1----:R1:W-:Y:S01]  /*2410*/  SYNCS.ARRIVE.TRANS64.RED.A1T0 RZ, [R2+URZ], RZ ;  /* 0x000000ff02ff79a7 */ /* 0x0023e200081004ff */
[----:B--2---:R-:W-:-:S13]  /*2420*/  LOP3.LUT P2, RZ, R6, 0x1, RZ, 0xc0, !PT ;  /* 0x0000000106ff7812 */ /* 0x004fda000784c0ff */
[----:B------:R-:W-:Y:S01]  /*2430*/  @P2 SHF.R.U32.HI R3, RZ, 0x10, R5 ;  /* 0x00000010ff032819 */ /* 0x000fe20000011605 */
[----:B------:R-:W-:Y:S01]  /*2440*/  VOTEU.ANY UP0, P2 ;  /* 0x0000000000ff7886 */ /* 0x000fe20001000100 */
[----:B------:R-:W-:Y:S02]  /*2450*/  @P2 MOV R13, R4 ;  /* 0x00000004000d2202 */ /* 0x000fe40000000f00 */
[----:B------:R-:W-:Y:S02]  /*2460*/  @P2 R2UR.BROADCAST UR8, R3 ;  /* 0x00000000030822ca */ /* 0x000fe400008e0000 */
[----:B------:R-:W-:-:S11]  /*2470*/  @P2 LOP3.LUT R11, R5, 0xffff, RZ, 0xc0, !PT ;  /* 0x0000ffff050b2812 */ /* 0x000fd600078ec0ff */
[----:B------:R-:W-:Y:S01]  /*2480*/  @UP0 UMOV UR44, UR8 ;  /* 0x00000008002c0c82 */ /* 0x000fe20008000000 */
[----:B-1----:R-:W-:Y:S05]  /*2490*/  @!P0 BRA `(.L_x_44) ;  /* 0x0000000000b88947 */ /* 0x002fea0003800000 */
[----:B------:R-:W4:Y:S01]  /*24a0*/  LDC.64 R4, c[0x0][0xf18] ;  /* 0x0003c600ff047b82 */ /* 0x000f220000000a00 */
[----:B------:R-:W-:-:S07]  /*24b0*/  ISETP.NE.AND P3, PT, R72, 0x1, PT ;  /* 0x000000014800780c */ /* 0x000fce0003f65270 */
[----:B------:R-:W1:Y:S08]  /*24c0*/  LDC.64 R6, c[0x0][0xf10] ;  /* 0x0003c400ff067b82 */ /* 0x000e700000000a00 */
[----:B------:R-:W2:Y:S08]  /*24d0*/  LDC R16, c[0x0][0xf20] ;  /* 0x0003c800ff107b82 */ /* 0x000eb00000000800 */
[----:B------:R-:W3:Y:S01]  /*24e0*/  LDC R18, c[0x0][0xf0c] ;  /* 0x0003c300ff127b82 */ /* 0x000ee20000000800 */
[----:B----4-:R-:W-:Y:S01]  /*24f0*/  IMAD.HI.U32 R17, R0, R5, RZ ;  /* 0x0000000500117227 */ /* 0x010fe200078e00ff */
[----:B------:R-:W-:-:S03]  /*2500*/  ISETP.NE.AND P0, PT, R4, 0x1, PT ;  /* 0x000000010400780c */ /* 0x000fc60003f05270 */
[----:B------:R-:W-:-:S03]  /*2510*/  IMAD.HI.U32 R5, R11, R5, RZ ;  /* 0x000000050b057227 */ /* 0x000fc600078e00ff */
[----:B------:R-:W4:Y:S01]  /*2520*/  LDC.64 R2, c[0x0][0xf28] ;  /* 0x0003ca00ff027b82 */ /* 0x000f220000000a00 */
[----:B-1----:R-:W-:-:S04]  /*2530*/  IMAD.HI.U32 R20, R9, R6, RZ ;  /* 0x0000000609147227 */ /* 0x002fc800078e00ff */
[----:B------:R-:W-:Y:S01]  /*2540*/  IMAD.HI.U32 R22, R13, R6, RZ ;  /* 0x000000060d167227 */ /* 0x000fe200078e00ff */
[----:B------:R-:W-:Y:S02]  /*2550*/  SHF.R.U32.HI R20, RZ, R7, R20 ;  /* 0x00000007ff147219 */ /* 0x000fe40000011614 */
[-C--:B--2---:R-:W-:Y:S02]  /*2560*/  SHF.R.U32.HI R17, RZ, R16.reuse, R17 ;  /* 0x00000010ff117219 */ /* 0x084fe40000011611 */
[----:B------:R-:W-:Y:S02]  /*2570*/  SHF.R.U32.HI R16, RZ, R16, R5 ;  /* 0x00000010ff107219 */ /* 0x000fe40000011605 */
[----:B------:R-:W-:Y:S02]  /*2580*/  SEL R17, R0, R17, !P0 ;  /* 0x0000001100117207 */ /* 0x000fe40004000000 */
[----:B------:R-:W-:Y:S02]  /*2590*/  SHF.R.U32.HI R22, RZ, R7, R22 ;  /* 0x00000007ff167219 */ /* 0x000fe40000011616 */
[----:B---3--:R-:W-:-:S02]  /*25a0*/  ISETP.NE.AND P1, PT, R18, 0x1, PT ;  /* 0x000000011200780c */ /* 0x008fc40003f25270 */
[----:B------:R-:W-:Y:S02]  /*25b0*/  SEL R5, R11, R16, !P0 ;  /* 0x000000100b057207 */ /* 0x000fe40004000000 */
[----:B------:R-:W-:Y:S02]  /*25c0*/  SEL R19, R9, R20, !P1 ;  /* 0x0000001409137207 */ /* 0x000fe40004800000 */
[----:B------:R-:W-:Y:S01]  /*25d0*/  SEL R7, R13, R22, !P1 ;  /* 0x000000160d077207 */ /* 0x000fe20004800000 */
[----:B----4-:R-:W-:-:S04]  /*25e0*/  IMAD.HI.U32 R20, R17, R2, RZ ;  /* 0x0000000211147227 */ /* 0x010fc800078e00ff */
[----:B------:R-:W-:Y:S01]  /*25f0*/  IMAD.HI.U32 R6, R19, R2, RZ ;  /* 0x0000000213067227 */ /* 0x000fe200078e00ff */
[----:B------:R-:W-:-:S04]  /*2600*/  @P3 SHF.R.U32.HI R17, RZ, R3, R20 ;  /* 0x00000003ff113219 */ /* 0x000fc80000011614 */
[----:B------:R-:W-:Y:S01]  /*2610*/  @P3 SHF.R.U32.HI R19, RZ, R3, R6 ;  /* 0x00000003ff133219 */ /* 0x000fe20000011606 */
[----:B------:R-:W-:-:S04]  /*2620*/  IMAD R17, R72, R17, RZ ;  /* 0x0000001148117224 */ /* 0x000fc800078e02ff */
        /* <DEDUP_REMOVED lines=10> */
[----:B------:R-:W-:Y:S02]  /*26d0*/  @!P0 SEL R3, R7, R16, !P3 ;  /* 0x0000001007038207 */ /* 0x000fe40005800000 */
[----:B------:R-:W-:-:S03]  /*26e0*/  IADD3 R16, PT, PT, -R5, RZ, RZ ;  /* 0x000000ff05107210 */ /* 0x000fc60007ffe1ff */
[--C-:B------:R-:W-:Y:S02]  /*26f0*/  @!P0 IMAD.IADD R6, R6, 0x1, -R3.reuse ;  /* 0x0000000106068824 */ /* 0x100fe400078e0a03 */
[----:B------:R-:W-:Y:S01]  /*2700*/  @!P0 IMAD R3, R2, R19, R3 ;  /* 0x0000001302038224 */ /* 0x000fe200078e0203 */
[----:B------:R-:W-:Y:S01]  /*2710*/  IADD3 R2, PT, PT, -R7, RZ, RZ ;  /* 0x000000ff07027210 */ /* 0x000fe20007ffe1ff */
[----:B------:R-:W-:Y:S02]  /*2720*/  @!P0 IMAD R5, R72, R6, R7 ;  /* 0x0000000648058224 */ /* 0x000fe400078e0207 */
[----:B------:R-:W-:Y:S02]  /*2730*/  IMAD R11, R4, R16, R11 ;  /* 0x00000010040b7224 */ /* 0x000fe400078e020b */
[----:B------:R-:W-:Y:S02]  /*2740*/  @!P0 IMAD.MOV.U32 R7, RZ, RZ, R3 ;  /* 0x000000ffff078224 */ /* 0x000fe400078e0003 */
[----:B------:R-:W-:-:S02]  /*2750*/  IMAD R2, R18, R2, R13 ;  /* 0x0000000212027224 */ /* 0x000fc400078e020d */
[----:B------:R-:W-:Y:S02]  /*2760*/  IMAD R11, R5, R4, R11 ;  /* 0x00000004050b7224 */ /* 0x000fe400078e020b */
[----:B------:R-:W-:Y:S02]  /*2770*/  IMAD R13, R7, R18, R2 ;  /* 0x00000012070d7224 */ /* 0x000fe400078e0202 */
.L_x_44:
[----:B------:R-:W1:Y:S02]  /*2780*/  LDCU UR8, c[0x0][0xf30] ;  /* 0x0001e600ff0877ac */ /* 0x000e640008000800 */
[----:B-1----:R-:W-:-:S09]  /*2790*/  UISETP.NE.AND UP0, UPT, UR8, 0x1, UPT ;  /* 0x000000010800788c */ /* 0x002fd2000bf05270 */
[----:B------:R-:W-:Y:S05]  /*27a0*/  BRA.U UP0, `(.L_x_45) ;  /* 0x0000000100407547 */ /* 0x000fea000b800000 */
[----:B------:R-:W1:Y:S08]  /*27b0*/  LDC.64 R4, c[0x0][0xf10] ;  /* 0x0003c400ff047b82 */ /* 0x000e700000000a00 */
[----:B------:R-:W2:Y:S08]  /*27c0*/  LDC.64 R2, c[0x0][0xf18] ;  /* 0x0003c600ff027b82 */ /* 0x000eb00000000a00 */
[----:B------:R-:W3:Y:S08]  /*27d0*/  LDC R6, c[0x0][0xf20] ;  /* 0x0003c800ff067b82 */ /* 0x000ef00000000800 */
[----:B------:R-:W4:Y:S01]  /*27e0*/  LDC R16, c[0x0][0xf0c] ;  /* 0x0003c300ff107b82 */ /* 0x000f220000000800 */
[----:B-1----:R-:W-:-:S05]  /*27f0*/  IMAD.HI.U32 R4, R13, R4, RZ ;  /* 0x000000040d047227 */ /* 0x002fca00078e00ff */
[----:B------:R-:W-:Y:S01]  /*2800*/  SHF.R.U32.HI R4, RZ, R5, R4 ;  /* 0x00000005ff047219 */ /* 0x000fe20000011604 */
[----:B--2---:R-:W-:Y:S01]  /*2810*/  IMAD.HI.U32 R3, R11, R3, RZ ;  /* 0x000000030b037227 */ /* 0x004fe200078e00ff */
[----:B------:R-:W-:-:S04]  /*2820*/  ISETP.NE.AND P0, PT, R2, 0x1, PT ;  /* 0x000000010200780c */ /* 0x000fc80003f05270 */
[----:B---3--:R-:W-:-:S04]  /*2830*/  SHF.R.U32.HI R6, RZ, R6, R3 ;  /* 0x00000006ff067219 */ /* 0x008fc80000011603 */
[----:B------:R-:W-:Y:S02]  /*2840*/  SEL R3, R11, R6, !P0 ;  /* 0x000000060b037207 */ /* 0x000fe40004000000 */
[----:B----4-:R-:W-:-:S04]  /*2850*/  ISETP.NE.AND P1, PT, R16, 0x1, PT ;  /* 0x000000011000780c */ /* 0x010fc80003f25270 */
[----:B------:R-:W-:-:S05]  /*2860*/  SEL R4, R13, R4, !P1 ;  /* 0x000000040d047207 */ /* 0x000fca0004800000 */
[----:B------:R-:W-:Y:S02]  /*2870*/  IMAD.IADD R5, R3, 0x1, -R4 ;  /* 0x0000000103057824 */ /* 0x000fe400078e0a04 */
[----:B------:R-:W-:Y:S02]  /*2880*/  IMAD.IADD R3, R4, 0x1, -R3 ;  /* 0x0000000104037824 */ /* 0x000fe400078e0a03 */
[----:B------:R-:W-:Y:S02]  /*2890*/  IMAD R13, R5, R16, R13 ;  /* 0x00000010050d7224 */ /* 0x000fe400078e020d */
[----:B------:R-:W-:-:S07]  /*28a0*/  IMAD R11, R3, R2, R11 ;  /* 0x00000002030b7224 */ /* 0x000fce00078e020b */
.L_x_45:
[----:B------:R-:W-:Y:S01]  /*28b0*/  VIADD R14, R14, 0x1 ;  /* 0x000000010e0e7836 */ /* 0x000fe20000000000 */
[----:B------:R-:W-:Y:S01]  /*28c0*/  PLOP3.LUT P1, PT, PT, PT, PT, 0x80, 0x8 ;  /* 0x000000000008781c */ /* 0x000fe20003f2f070 */
[----:B------:R-:W-:Y:S02]  /*28d0*/  IMAD.IADD R2, R13, 0x1, R152 ;  /* 0x000000010d027824 */ /* 0x000fe400078e0298 */
[----:B------:R-:W-:Y:S01]  /*28e0*/  IMAD.IADD R20, R11, 0x1, R150 ;  /* 0x000000010b147824 */ /* 0x000fe200078e0296 */
[----:B------:R-:W-:Y:S02]  /*28f0*/  ISETP.NE.AND P0, PT, R14, 0x2, PT ;  /* 0x000000020e00780c */ /* 0x000fe40003f05270 */
[----:B------:R-:W-:Y:S02]  /*2900*/  R2UR UR19, R2 ;  /* 0x00000000021372ca */ /* 0x000fe400000e0000 */
[----:B------:R-:W-:Y:S02]  /*2910*/  SEL R3, RZ, 0x1, P0 ;  /* 0x00000001ff037807 */ /* 0x000fe40000000000 */
[----:B------:R-:W-:-:S02]  /*2920*/  SEL R14, R14, RZ, P0 ;  /* 0x000000ff0e0e7207 */ /* 0x000fc40000000000 */
[----:B------:R-:W-:Y:S01]  /*2930*/  LOP3.LUT R12, R12, R3, RZ, 0x3c, !PT ;  /* 0x000000030c0c7212 */ /* 0x000fe200078e3cff */
[----:B------:R-:W-:Y:S08]  /*2940*/  @P2 BRA `(.L_x_46) ;  /* 0xffffffec00e42947 */ /* 0x000ff0000383ffff */
[----:B------:R-:W-:Y:S01]  /*2950*/  UIADD3 UR6, UPT, UPT, UR6, 0x18, URZ ;  /* 0x0000001806067890 */ /* 0x000fe2000fffe0ff */
[----:B------:R-:W-:-:S03]  /*2960*/  SHF.L.U32 R3, R15, 0x1f, RZ ;  /* 0x0000001f0f037819 */ /* 0x000fc600000006ff */
[----:B------:R-:W-:-:S09]  /*2970*/  ULEA UR4, UR15, UR6, 0x3 ;  /* 0x000000060f047291 */ /* 0x000fd2000f8e18ff */
[----:B------:R-:W1:Y:S02]  /*2980*/  SYNCS.PHASECHK.TRANS64.TRYWAIT P0, [UR4], R3 ;  /* 0x00000003ff0075a7 */ /* 0x000e640008001104 */
[----:B-1----:R-:W-:Y:S05]  /*2990*/  @!P0 BRA `(.L_x_47) ;  /* 0x0000009000708947 */ /* 0x002fea0003800000 */
.L_x_147:
[----:B------:R-:W-:-:S04]  /*29a0*/  UIADD3 UR5, UPT, UPT, UR15, 0x1, URZ ;  /* 0x000000010f057890 */ /* 0x000fc8000fffe0ff */
[----:B------:R-:W-:-:S04]  /*29b0*/  UISETP.NE.AND UP0, UPT, UR5, 0x3, UPT ;  /* 0x000000030500788c */ /* 0x000fc8000bf05270 */
[----:B------:R-:W-:Y:S02]  /*29c0*/  USEL UR7, URZ, 0x1, UP0 ;  /* 0x00000001ff077887 */ /* 0x000fe40008000000 */
[----:B------:R-:W-:-:S04]  /*29d0*/  USEL UR5, UR5, URZ, UP0 ;  /* 0x000000ff05057287 */ /* 0x000fc80008000000 */
[----:B------:R-:W-:Y:S01]  /*29e0*/  ULEA UR4, UR5, UR6, 0x3 ;  /* 0x0000000605047291 */ /* 0x000fe2000f8e18ff */
[----:B------:R-:W-:-:S04]  /*29f0*/  LOP3.LUT R15, R15, UR7, RZ, 0x3c, !PT ;  /* 0x000000070f0f7c12 */ /* 0x000fc8000f8e3cff */
[----:B-1----:R-:W-:-:S04]  /*2a00*/  SHF.L.U32 R3, R15, 0x1f, RZ ;  /* 0x0000001f0f037819 */ /* 0x002fc800000006ff */
[----:B------:R-:W1:Y:S02]  /*2a10*/  SYNCS.PHASECHK.TRANS64.TRYWAIT P0, [UR4], R3 ;  /* 0x00000003ff0075a7 */ /* 0x000e640008001104 */
[----:B-1----:R-:W-:Y:S05]  /*2a20*/  @!P0 BRA `(.L_x_48) ;  /* 0x0000009000648947 */ /* 0x002fea0003800000 */
.L_x_149:
[----:B------:R-:W-:-:S04]  /*2a30*/  UIADD3 UR5, UPT, UPT, UR5, 0x1, URZ ;  /* 0x0000000105057890 */ /* 0x000fc8000fffe0ff */
[----:B------:R-:W-:-:S04]  /*2a40*/  UISETP.NE.AND UP0, UPT, UR5, 0x3, UPT ;  /* 0x000000030500788c */ /* 0x000fc8000bf05270 */
[----:B------:R-:W-:Y:S02]  /*2a50*/  USEL UR4, URZ, 0x1, UP0 ;  /* 0x00000001ff047887 */ /* 0x000fe40008000000 */
[----:B------:R-:W-:-:S04]  /*2a60*/  USEL UR5, UR5, URZ, UP0 ;  /* 0x000000ff05057287 */ /* 0x000fc80008000000 */
[----:B------:R-:W-:Y:S01]  /*2a70*/  ULEA UR5, UR5, UR6, 0x3 ;  /* 0x0000000605057291 */ /* 0x000fe2000f8e18ff */
[----:B-1----:R-:W-:-:S04]  /*2a80*/  LOP3.LUT R3, R15, UR4, RZ, 0x3c, !PT ;  /* 0x000000040f037c12 */ /* 0x002fc8000f8e3cff */
[----:B------:R-:W-:Y:S01]  /*2a90*/  SHF.L.U32 R3, R3, 0x1f, RZ ;  /* 0x0000001f03037819 */ /* 0x000fe200000006ff */
[----:B----4-:R-:W-:-:S07]  /*2aa0*/  IMAD.U32 R0, RZ, RZ, UR5 ;  /* 0x00000005ff007e24 */ /* 0x010fce000f8e00ff */
.L_x_49:
[----:B-1----:R1:W2:Y:S02]  /*2ab0*/  SYNCS.PHASECHK.TRANS64.TRYWAIT P0, [R0+URZ], R3 ;  /* 0x00000003000075a7 */ /* 0x0022a400080011ff */
[----:B--2---:R-:W-:Y:S05]  /*2ac0*/  @!P0 NANOSLEEP.SYNCS 0x989680 ;  /* 0x009896800000895d */ /* 0x004fea0003900000 */
[----:B------:R-:W2:Y:S02]  /*2ad0*/  @!P0 SYNCS.PHASECHK.TRANS64 P0, [R0+URZ], R3 ;  /* 0x00000003000085a7 */ /* 0x000ea400080010ff */
[----:B--2---:R-:W-:Y:S05]  /*2ae0*/  @P0 EXIT ;  /* 0x000000000000094d */ /* 0x004fea0003800000 */
[----:B------:R-:W-:Y:S05]  /*2af0*/  BRA `(.L_x_49) ;  /* 0xfffffffc00ec7947 */ /* 0x000fea000383ffff */
.L_x_22:
[----:B------:R-:W-:-:S04]  /*2b00*/  UISETP.NE.AND UP0, UPT, UR45, URZ, UPT ;  /* 0x000000ff2d00728c */ /* 0x000fc8000bf05270 */
[----:B------:R-:W-:-:S09]  /*2b10*/  UISETP.NE.OR UP0, UPT, UR7, 0x1, UP0 ;  /* 0x000000010700788c */ /* 0x000fd20008705670 */
[----:B------:R-:W-:Y:S05]  /*2b20*/  BRA.U UP0, `(.L_x_50) ;  /* 0x00000005004c7547 */ /* 0x000fea000b800000 */
[----:B------:R-:W-:Y:S01]  /*2b30*/  HFMA2 R3, -RZ, RZ, 0, 0 ;  /* 0x00000000ff037431 */ /* 0x000fe200000001ff */
[----:B------:R-:W-:Y:S01]  /*2b40*/  ISETP.GE.U32.AND P2, PT, R8, 0x4, PT ;  /* 0x000000040800780c */ /* 0x000fe20003f46070 */
[----:B------:R-:W-:Y:S01]  /*2b50*/  IMAD.MOV.U32 R12, RZ, RZ, 0x1 ;  /* 0x00000001ff0c7424 */ /* 0x000fe200078e00ff */
[----:B------:R-:W-:Y:S01]  /*2b60*/  CS2R R10, SRZ ;  /* 0x00000000000a7805 */ /* 0x000fe2000001ff00 */
[----:B------:R-:W-:Y:S01]  /*2b70*/  IMAD.MOV.U32 R9, RZ, RZ, RZ ;  /* 0x000000ffff097224 */ /* 0x000fe200078e00ff */
[----:B------:R-:W-:Y:S01]  /*2b80*/  UMOV UR4, 0x400 ;  /* 0x0000040000047882 */ /* 0x000fe20000000000 */
[----:B------:R-:W-:Y:S01]  /*2b90*/  UMOV UR6, URZ ;  /* 0x000000ff00067c82 */ /* 0x000fe20008000000 */
[----:B------:R-:W-:-:S12]  /*2ba0*/  ULEA UR45, UR45, UR4, 0x18 ;  /* 0x000000042d2d7291 */ /* 0x000fd8000f8ec0ff */
.L_x_54:
[----:B------:R-:W-:Y:S02]  /*2bb0*/  LEA R0, R3, UR45, 0x3 ;  /* 0x0000002d03007c11 */ /* 0x000fe4000f8e18ff */
[----:B------:R-:W-:-:S03]  /*2bc0*/  SHF.L.U32 R5, R9, 0x1f, RZ ;  /* 0x0000001f09057819 */ /* 0x000fc600000006ff */
[----:B------:R-:W-:Y:S01]  /*2bd0*/  VIADD R4, R0, 0xc0 ;  /* 0x000000c000047836 */ /* 0x000fe20000000000 */
[----:B------:R-:W1:Y:S02]  /*2be0*/  SYNCS.PHASECHK.TRANS64.TRYWAIT P0, [R0+URZ+0xb0], R5 ;  /* 0x0000b005000075a7 */ /* 0x000e6400080011ff */
[----:B-1----:R-:W-:Y:S05]  /*2bf0*/  @!P0 BRA `(.L_x_51) ;  /* 0x0000009000088947 */ /* 0x002fea0003800000 */
.L_x_150:
[----:B------:R-:W-:Y:S01]  /*2c00*/  ULEA UR5, UR6, UR45, 0x3 ;  /* 0x0000002d06057291 */ /* 0x000fe2000f8e18ff */
[----:B------:R-:W-:Y:S01]  /*2c10*/  PRMT R4, RZ, 0x654, R4 ;  /* 0x00000654ff047816 */ /* 0x000fe20000000004 */
[----:B-1----:R-:W-:Y:S01]  /*2c20*/  @!P2 IMAD.MOV.U32 R5, RZ, RZ, 0x10 ;  /* 0x00000010ff05a424 */ /* 0x002fe200078e00ff */
[----:B------:R-:W-:Y:S01]  /*2c30*/  SHF.L.U32 R7, R12, 0x1f, RZ ;  /* 0x0000001f0c077819 */ /* 0x000fe200000006ff */
[----:B------:R-:W-:Y:S01]  /*2c40*/  UIADD3 UR4, UPT, UPT, UR5, 0x80, URZ ;  /* 0x0000008005047890 */ /* 0x000fe2000fffe0ff */
[----:B------:R1:W-:Y:S05]  /*2c50*/  SYNCS.ARRIVE.TRANS64.RED.A1T0 RZ, [R4+URZ], RZ ;  /* 0x000000ff04ff79a7 */ /* 0x0003ea00081004ff */
[----:B------:R-:W-:Y:S01]  /*2c60*/  IMAD.U32 R13, RZ, RZ, UR4 ;  /* 0x00000004ff0d7e24 */ /* 0x000fe2000f8e00ff */
[----:B------:R-:W2:Y:S04]  /*2c70*/  SYNCS.PHASECHK.TRANS64.TRYWAIT P0, [UR5+0x90], R7 ;  /* 0x00009007ff0075a7 */ /* 0x000ea80008001105 */
[----:B------:R-:W-:Y:S01]  /*2c80*/  PRMT R13, R8, 0x654, R13 ;  /* 0x00000654080d7816 */ /* 0x000fe2000000000d */
[----:B-12---:R-:W-:Y:S06]  /*2c90*/  @!P0 BRA `(.L_x_52) ;  /* 0x0000008c00f48947 */ /* 0x006fec0003800000 */
.L_x_152:
[----:B------:R-:W-:Y:S01]  /*2ca0*/  ULEA UR4, UR6, UR45, 0x4 ;  /* 0x0000002d06047291 */ /* 0x000fe2000f8e20ff */
[----:B------:R-:W-:Y:S01]  /*2cb0*/  SEL R2, R13, R2, !P2 ;  /* 0x000000020d027207 */ /* 0x000fe20005000000 */
[----:B------:R-:W-:Y:S01]  /*2cc0*/  UIADD3 UR5, UPT, UPT, UR5, 0x80, URZ ;  /* 0x0000008005057890 */ /* 0x000fe2000fffe0ff */
[----:B-1----:R-:W-:Y:S01]  /*2cd0*/  LEA R0, R11, UR45, 0x3 ;  /* 0x0000002d0b007c11 */ /* 0x002fe2000f8e18ff */
[----:B------:R-:W-:Y:S01]  /*2ce0*/  UIADD3 UR4, UPT, UPT, UR4, 0xe0, URZ ;  /* 0x000000e004047890 */ /* 0x000fe2000fffe0ff */
[----:B------:R1:W-:Y:S01]  /*2cf0*/  @!P2 SYNCS.ARRIVE.TRANS64.RED RZ, [R2+URZ], R5 ;  /* 0x0000000502ffa9a7 */ /* 0x0003e200080004ff */
[----:B------:R-:W-:Y:S01]  /*2d00*/  UIADD3 UR6, UPT, UPT, UR6, 0x1, URZ ;  /* 0x0000000106067890 */ /* 0x000fe2000fffe0ff */
[----:B------:R-:W-:-:S03]  /*2d10*/  VIADD R3, R3, 0x1 ;  /* 0x0000000103037836 */ /* 0x000fc60000000000 */
[----:B------:R-:W-:Y:S02]  /*2d20*/  UISETP.NE.AND UP0, UPT, UR6, 0x2, UPT ;  /* 0x000000020600788c */ /* 0x000fe4000bf05270 */
[----:B------:R-:W-:Y:S01]  /*2d30*/  ISETP.NE.AND P0, PT, R3, 0x2, PT ;  /* 0x000000020300780c */ /* 0x000fe20003f05270 */
[----:B------:R-:W-:Y:S06]  /*2d40*/  UGETNEXTWORKID.BROADCAST [UR4], [UR5] ;  /* 0x00000000040073ca */ /* 0x000fec0008000100 */
[----:B------:R-:W-:Y:S02]  /*2d50*/  USEL UR4, URZ, 0x1, UP0 ;  /* 0x00000001ff047887 */ /* 0x000fe40008000000 */
[----:B------:R-:W-:-:S04]  /*2d60*/  USEL UR6, UR6, URZ, UP0 ;  /* 0x000000ff06067287 */ /* 0x000fc80008000000 */
[----:B------:R-:W-:Y:S02]  /*2d70*/  LOP3.LUT R12, R12, UR4, RZ, 0x3c, !PT ;  /* 0x000000040c0c7c12 */ /* 0x000fe4000f8e3cff */
[----:B-1----:R-:W-:-:S04]  /*2d80*/  SHF.L.U32 R5, R10, 0x1f, RZ ;  /* 0x0000001f0a057819 */ /* 0x002fc800000006ff */
[----:B------:R-:W1:Y:S02]  /*2d90*/  SYNCS.PHASECHK.TRANS64.TRYWAIT P1, [R0+URZ+0x80], R5 ;  /* 0x00008005000075a7 */ /* 0x000e6400080211ff */
[----:B-1----:R-:W-:Y:S05]  /*2da0*/  @!P1 BRA `(.L_x_53) ;  /* 0x0000008c00c89947 */ /* 0x002fea0003800000 */
.L_x_153:
[----:B------:R-:W-:Y:S01]  /*2db0*/  LEA R4, R11, UR45, 0x4 ;  /* 0x0000002d0b047c11 */ /* 0x000fe2000f8e20ff */
[----:B-1----:R-:W-:Y:S01]  /*2dc0*/  VIADD R0, R0, 0x90 ;  /* 0x0000009000007836 */ /* 0x002fe20000000000 */
[----:B------:R-:W-:Y:S01]  /*2dd0*/  SEL R3, R3, RZ, P0 ;  /* 0x000000ff03037207 */ /* 0x000fe20000000000 */
[----:B------:R-:W-:-:S03]  /*2de0*/  VIADD R11, R11, 0x1 ;  /* 0x000000010b0b7836 */ /* 0x000fc60000000000 */
[----:B------:R-:W1:Y:S01]  /*2df0*/  LDS.128 R4, [R4+0xe0] ;  /* 0x0000e00004047984 */ /* 0x000e620000000c00 */
[----:B------:R-:W-:Y:S02]  /*2e00*/  PRMT R0, RZ, 0x654, R0 ;  /* 0x00000654ff007816 */ /* 0x000fe40000000000 */
[C---:B------:R-:W-:Y:S01]  /*2e10*/  ISETP.NE.AND P1, PT, R11.reuse, 0x2, PT ;  /* 0x000000020b00780c */ /* 0x040fe20003f25270 */
[----:B------:R-:W-:Y:S01]  /*2e20*/  @!PT LDS RZ, [RZ] ;  /* 0x00000000fffff984 */ /* 0x000fe20000000800 */
[----:B------:R-:W-:Y:S01]  /*2e30*/  @!PT LDS RZ, [RZ] ;  /* 0x00000000fffff984 */ /* 0x000fe20000000800 */
[----:B------:R-:W-:Y:S01]  /*2e40*/  @!PT LDS RZ, [RZ] ;  /* 0x00000000fffff984 */ /* 0x000fe20000000800 */
[----:B------:R-:W-:Y:S01]  /*2e50*/  @!PT LDS RZ, [RZ] ;  /* 0x00000000fffff984 */ /* 0x000fe20000000800 */
[----:B------:R2:W-:Y:S06]  /*2e60*/  MEMBAR.ALL.CTA ;  /* 0x0000000000007992 */ /* 0x0005ec0000008000 */
[----:B--2---:R-:W2:Y:S01]  /*2e70*/  FENCE.VIEW.ASYNC.S ;  /* 0x00000000000073c6 */ /* 0x004ea20000000000 */
[----:B------:R-:W-:Y:S01]  /*2e80*/  SEL R11, R11, RZ, P1 ;  /* 0x000000ff0b0b7207 */ /* 0x000fe20000800000 */
[----:B--2---:R2:W-:Y:S01]  /*2e90*/  SYNCS.ARRIVE.TRANS64.RED.A1T0 RZ, [R0+URZ], RZ ;  /* 0x000000ff00ff79a7 */ /* 0x0045e200081004ff */
[----:B-1----:R-:W-:-:S02]  /*2ea0*/  LOP3.LUT P3, RZ, R6, 0x1, RZ, 0xc0, !PT ;  /* 0x0000000106ff7812 */ /* 0x002fc4000786c0ff */
[----:B------:R-:W-:-:S04]  /*2eb0*/  SEL R5, RZ, 0x1, P1 ;  /* 0x00000001ff057807 */ /* 0x000fc80000800000 */
[----:B------:R-:W-:Y:S02]  /*2ec0*/  LOP3.LUT R10, R10, R5, RZ, 0x3c, !PT ;  /* 0x000000050a0a7212 */ /* 0x000fe400078e3cff */
[----:B--2---:R-:W-:-:S04]  /*2ed0*/  SEL R0, RZ, 0x1, P0 ;  /* 0x00000001ff007807 */ /* 0x004fc80000000000 */
[----:B------:R-:W-:Y:S01]  /*2ee0*/  LOP3.LUT R9, R9, R0, RZ, 0x3c, !PT ;  /* 0x0000000009097212 */ /* 0x000fe200078e3cff */
[----:B------:R-:W-:Y:S06]  /*2ef0*/  @P3 BRA `(.L_x_54) ;  /* 0xfffffffc002c3947 */ /* 0x000fec000383ffff */
[----:B------:R-:W-:Y:S01]  /*2f00*/  ULEA UR5, UR6, UR45, 0x3 ;  /* 0x0000002d06057291 */ /* 0x000fe2000f8e18ff */
[----:B------:R-:W-:-:S08]  /*2f10*/  SHF.L.U32 R3, R12, 0x1f, RZ ;  /* 0x0000001f0c037819 */ /* 0x000fd000000006ff */
[----:B------:R-:W1:Y:S02]  /*2f20*/  SYNCS.PHASECHK.TRANS64 P0, [UR5+0x90], R3 ;  /* 0x00009003ff0075a7 */ /* 0x000e640008001005 */
[----:B-1----:R-:W-:Y:S05]  /*2f30*/  @P0 BRA `(.L_x_55) ;  /* 0x0000000000080947 */ /* 0x002fea0003800000 */
[----:B------:R-:W1:Y:S02]  /*2f40*/  SYNCS.PHASECHK.TRANS64.TRYWAIT P0, [UR5+0x90], R3 ;  /* 0x00009003ff0075a7 */ /* 0x000e640008001105 */
[----:B-1----:R-:W-:Y:S05]  /*2f50*/  @!P0 BRA `(.L_x_56) ;  /* 0x0000008c00708947 */ /* 0x002fea0003800000 */
.L_x_55:
[----:B------:R-:W-:-:S04]  /*2f60*/  UIADD3 UR4, UPT, UPT, UR6, 0x1, URZ ;  /* 0x0000000106047890 */ /* 0x000fc8000fffe0ff */
[----:B------:R-:W-:-:S04]  /*2f70*/  UISETP.NE.AND UP0, UPT, UR4, 0x2, UPT ;  /* 0x000000020400788c */ /* 0x000fc8000bf05270 */
[----:B------:R-:W-:Y:S02]  /*2f80*/  USEL UR7, URZ, 0x1, UP0 ;  /* 0x00000001ff077887 */ /* 0x000fe40008000000 */
[----:B------:R-:W-:-:S04]  /*2f90*/  USEL UR4, UR4, URZ, UP0 ;  /* 0x000000ff04047287 */ /* 0x000fc80008000000 */
[----:B------:R-:W-:Y:S01]  /*2fa0*/  ULEA UR4, UR4, UR45, 0x3 ;  /* 0x0000002d04047291 */ /* 0x000fe2000f8e18ff */
[----:B-1----:R-:W-:-:S04]  /*2fb0*/  LOP3.LUT R3, R12, UR7, RZ, 0x3c, !PT ;  /* 0x000000070c037c12 */ /* 0x002fc8000f8e3cff */
[----:B------:R-:W-:-:S04]  /*2fc0*/  SHF.L.U32 R0, R3, 0x1f, RZ ;  /* 0x0000001f03007819 */ /* 0x000fc800000006ff */
[----:B------:R-:W1:Y:S02]  /*2fd0*/  SYNCS.PHASECHK.TRANS64 P0, [UR4+0x90], R0 ;  /* 0x00009000ff0075a7 */ /* 0x000e640008001004 */
[----:B-1-3--:R-:W-:Y:S05]  /*2fe0*/  @P0 EXIT ;  /* 0x000000000000094d */ /* 0x00afea0003800000 */
[----:B------:R-:W-:Y:S02]  /*2ff0*/  SHF.L.U32 R3, R3, 0x1f, RZ ;  /* 0x0000001f03037819 */ /* 0x000fe400000006ff */
[----:B------:R-:W-:-:S07]  /*3000*/  MOV R0, UR4 ;  /* 0x0000000400007c02 */ /* 0x000fce0008000f00 */
.L_x_57:
[----:B-1----:R1:W2:Y:S02]  /*3010*/  SYNCS.PHASECHK.TRANS64.TRYWAIT P0, [R0+URZ+0x90], R3 ;  /* 0x00009003000075a7 */ /* 0x0022a400080011ff */
[----:B--2---:R-:W-:Y:S05]  /*3020*/  @!P0 NANOSLEEP.SYNCS 0x989680 ;  /* 0x009896800000895d */ /* 0x004fea0003900000 */
[----:B------:R-:W2:Y:S02]  /*3030*/  @!P0 SYNCS.PHASECHK.TRANS64 P0, [R0+URZ+0x90], R3 ;  /* 0x00009003000085a7 */ /* 0x000ea400080010ff */
[----:B--2---:R-:W-:Y:S05]  /*3040*/  @P0 EXIT ;  /* 0x000000000000094d */ /* 0x004fea0003800000 */
[----:B------:R-:W-:Y:S05]  /*3050*/  BRA `(.L_x_57) ;  /* 0xfffffffc00ec7947 */ /* 0x000fea000383ffff */
.L_x_50:
[----:B------:R-:W-:Y:S05]  /*3060*/  BRA.U UP3, `(.L_x_58) ;  /* 0x0000001503007547 */ /* 0x000fea000b800000 */
[----:B------:R-:W-:Y:S01]  /*3070*/  UMOV UR4, 0x40 ;  /* 0x0000004000047882 */ /* 0x000fe20000000000 */
[----:B------:R-:W-:Y:S01]  /*3080*/  NOP ;  /* 0x0000000000007918 */ /* 0x000fe20000000000 */
[----:B------:R-:W-:Y:S01]  /*3090*/  ULEA UR4, UR45, UR4, 0x18 ;  /* 0x000000042d047291 */ /* 0x000fe2000f8ec0ff */
[----:B------:R-:W-:Y:S02]  /*30a0*/  UMOV UR5, 0x400 ;  /* 0x0000040000057882 */ /* 0x000fe40000000000 */
[----:B------:R-:W-:-:S06]  /*30b0*/  ULEA UR45, UR45, UR5, 0x18 ;  /* 0x000000052d2d7291 */ /* 0x000fcc000f8ec0ff */
[----:B------:R-:W1:Y:S02]  /*30c0*/  LDS.U8 R2, [UR4+0x1c] ;  /* 0x00001c04ff027984 */ /* 0x000e640008000000 */
[----:B-1----:R-:W-:-:S13]  /*30d0*/  ISETP.NE.AND P0, PT, R2, RZ, PT ;  /* 0x000000ff0200720c */ /* 0x002fda0003f05270 */
[----:B------:R-:W-:Y:S05]  /*30e0*/  @P0 BRA `(.L_x_59) ;  /* 0x0000000000580947 */ /* 0x000fea0003800000 */
[----:B------:R-:W-:-:S13]  /*30f0*/  ELECT P0, URZ, PT ;  /* 0x0000000000ff782f */ /* 0x000fda0003800000 */
[----:B------:R-:W-:Y:S05]  /*3100*/  @!P0 BRA `(.L_x_60) ;  /* 0x0000000000608947 */ /* 0x000fea0003800000 */
[----:B------:R-:W-:Y:S01]  /*3110*/  UMOV UR5, 0x10 ;  /* 0x0000001000057882 */ /* 0x000fe20000000000 */
[----:B------:R-:W-:Y:S01]  /*3120*/  HFMA2 R2, -RZ, RZ, 0, 5.9604644775390625e-08 ;  /* 0x00000001ff027431 */ /* 0x000fe200000001ff */
[----:B------:R-:W-:-:S03]  /*3130*/  MOV R3, 0xffff ;  /* 0x0000ffff00037802 */ /* 0x000fc60000000f00 */
[----:B------:R-:W-:Y:S04]  /*3140*/  DEPBAR.LE SB1, 0x36 ;  /* 0x00009d800000791a */ /* 0x000fe80000000000 */
[----:B------:R-:W1:Y:S02]  /*3150*/  UTCATOMSWS.FIND_AND_SET.ALIGN UP0, UR5, UR5 ;  /* 0x00000005000575e3 */ /* 0x000e640008000800 */
[----:B-1----:R-:W-:Y:S01]  /*3160*/  MOV R4, UR5 ;  /* 0x0000000500047c02 */ /* 0x002fe20008000f00 */
[----:B------:R-:W-:Y:S06]  /*3170*/  BRA.U UP0, `(.L_x_61) ;  /* 0x0000000100187547 */ /* 0x000fec000b800000 */
.L_x_62:
[----:B------:R-:W-:Y:S05]  /*3180*/  NANOSLEEP 0x64 ;  /* 0x000000640000795d */ /* 0x000fea0003800000 */
[----:B------:R-:W-:-:S05]  /*3190*/  UMOV UR5, 0x10 ;  /* 0x0000001000057882 */ /* 0x000fca0000000000 */
[----:B------:R-:W-:Y:S04]  /*31a0*/  DEPBAR.LE SB1, 0x36 ;  /* 0x00009d800000791a */ /* 0x000fe80000000000 */
[----:B------:R-:W1:Y:S02]  /*31b0*/  UTCATOMSWS.FIND_AND_SET.ALIGN UP0, UR5, UR5 ;  /* 0x00000005000575e3 */ /* 0x000e640008000800 */
[----:B-1----:R-:W-:Y:S01]  /*31c0*/  MOV R4, UR5 ;  /* 0x0000000500047c02 */ /* 0x002fe20008000f00 */
[----:B------:R-:W-:Y:S05]  /*31d0*/  BRA.U !UP0, `(.L_x_62) ;  /* 0xfffffffd08e87547 */ /* 0x000fea000b83ffff */
.L_x_61:
[-C--:B------:R-:W-:Y:S02]  /*31e0*/  SHF.L.U32 R3, R3, R4.reuse, RZ ;  /* 0x0000000403037219 */ /* 0x080fe400000006ff */
[----:B------:R-:W-:Y:S01]  /*31f0*/  SHF.L.U32 R2, R2, R4, RZ ;  /* 0x0000000402027219 */ /* 0x000fe200000006ff */
[----:B------:R-:W-:Y:S02]  /*3200*/  IMAD.SHL.U32 R4, R4, 0x20, RZ ;  /* 0x0000002004047824 */ /* 0x000fe400078e00ff */
[----:B------:R1:W-:Y:S04]  /*3210*/  ATOMS.OR RZ, [UR4+0x14], R3 ;  /* 0x00001403ffff798c */ /* 0x0003e8000b000004 */
[----:B------:R1:W-:Y:S04]  /*3220*/  ATOMS.OR RZ, [UR4+0x18], R2 ;  /* 0x00001802ffff798c */ /* 0x0003e8000b000004 */
[----:B------:R1:W-:Y:S01]  /*3230*/  STS [UR45+0x100], R4 ;  /* 0x00010004ff007988 */ /* 0x0003e2000800082d */
[----:B------:R-:W-:Y:S05]  /*3240*/  BRA `(.L_x_60) ;  /* 0x0000000000107947 */ /* 0x000fea0003800000 */
.L_x_59:
[----:B------:R-:W-:-:S05]  /*3250*/  MOV R2, 0xffffffff ;  /* 0xffffffff00027802 */ /* 0x000fca0000000f00 */
[----:B------:R1:W-:Y:S02]  /*3260*/  STS [UR45+0x100], R2 ;  /* 0x00010002ff007988 */ /* 0x0003e4000800082d */
[----:B-1----:R-:W-:Y:S02]  /*3270*/  MOV R2, 0x3290 ;  /* 0x0000329000027802 */ /* 0x002fe40000000f00 */
[----:B---3-5:R-:W-:Y:S05]  /*3280*/  CALL.REL.NOINC `($__internal_1_$__cuda_sm10x_tcgen05_guardrail_trap_phase_invalid_during_alloc) ;  /* 0x0000009000907944 */ /* 0x028fea0003c00000 */
.L_x_60:
[----:B------:R-:W-:Y:S05]  /*3290*/  WARPSYNC.ALL ;  /* 0x0000000000007948 */ /* 0x000fea0003800000 */
[----:B------:R-:W2:Y:S01]  /*32a0*/  S2UR UR13, SR_CgaCtaId ;  /* 0x00000000000d79c3 */ /* 0x000ea20000008800 */
[----:B------:R-:W-:Y:S01]  /*32b0*/  UMOV UR4, 0x400 ;  /* 0x0000040000047882 */ /* 0x000fe20000000000 */
[----:B------:R-:W-:-:S06]  /*32c0*/  NOP ;  /* 0x0000000000007918 */ /* 0x000fcc0000000000 */
[----:B------:R-:W-:Y:S06]  /*32d0*/  BAR.ARV 0x6, 0xa0 ;  /* 0x0182800000007b1d */ /* 0x000fec0000002000 */
[----:B------:R-:W4:Y:S01]  /*32e0*/  LDCU UR5, c[0x0][0x38c] ;  /* 0x00007180ff0577ac */ /* 0x000f220008000800 */
[----:B------:R-:W-:Y:S01]  /*32f0*/  CS2R R8, SRZ ;  /* 0x0000000000087805 */ /* 0x000fe2000001ff00 */
[----:B-1----:R-:W-:Y:S01]  /*3300*/  IMAD.MOV.U32 R3, RZ, RZ, RZ ;  /* 0x000000ffff037224 */ /* 0x002fe200078e00ff */
[----:B------:R-:W-:Y:S01]  /*3310*/  UMOV UR22, 0x1 ;  /* 0x0000000100167882 */ /* 0x000fe20000000000 */
[----:B------:R-:W-:Y:S01]  /*3320*/  UMOV UR25, URZ ;  /* 0x000000ff00197c82 */ /* 0x000fe20008000000 */
[----:B------:R-:W-:Y:S01]  /*3330*/  UMOV UR36, URZ ;  /* 0x000000ff00247c82 */ /* 0x000fe20008000000 */
[----:B------:R-:W-:Y:S01]  /*3340*/  UMOV UR32, URZ ;  /* 0x000000ff00207c82 */ /* 0x000fe20008000000 */
[----:B------:R-:W-:Y:S01]  /*3350*/  UMOV UR30, URZ ;  /* 0x000000ff001e7c82 */ /* 0x000fe20008000000 */
[----:B------:R-:W-:Y:S01]  /*3360*/  UMOV UR28, URZ ;  /* 0x000000ff001c7c82 */ /* 0x000fe20008000000 */
[----:B--2---:R-:W-:Y:S01]  /*3370*/  ULEA UR13, UR13, UR4, 0x18 ;  /* 0x000000040d0d7291 */ /* 0x004fe2000f8ec0ff */
[----:B------:R-:W1:Y:S03]  /*3380*/  LDCU UR4, c[0x0][0x38c] ;  /* 0x00007180ff0477ac */ /* 0x000e660008000800 */
[----:B------:R-:W-:-:S02]  /*3390*/  UIADD3 UR17, UPT, UPT, UR13, 0x10800, URZ ;  /* 0x000108000d117890 */ /* 0x000fc4000fffe0ff */
[----:B----4-:R-:W-:-:S03]  /*33a0*/  UISETP.GE.AND UP0, UPT, UR5, 0x1, UPT ;  /* 0x000000010500788c */ /* 0x010fc6000bf06270 */
[----:B------:R-:W2:Y:S01]  /*33b0*/  LDS R2, [UR13+0x100] ;  /* 0x0001000dff027984 */ /* 0x000ea20008000800 */
[----:B------:R-:W-:Y:S02]  /*33c0*/  UISETP.GE.U32.AND UP3, UPT, UR5, 0x81, UPT ;  /* 0x000000810500788c */ /* 0x000fe4000bf66070 */
[----:B------:R-:W-:Y:S02]  /*33d0*/  UIADD3 UR18, UPT, UPT, UR13, 0x1c800, URZ ;  /* 0x0001c8000d127890 */ /* 0x000fe4000fffe0ff */
[----:B------:R-:W-:Y:S02]  /*33e0*/  UIADD3 UR19, UPT, UPT, UR13, 0x34800, URZ ;  /* 0x000348000d137890 */ /* 0x000fe4000fffe0ff */
[----:B------:R-:W-:Y:S02]  /*33f0*/  UIADD3 UR20, UPT, UPT, UR13, 0x34e00, URZ ;  /* 0x00034e000d147890 */ /* 0x000fe4000fffe0ff */
[----:B------:R-:W-:Y:S02]  /*3400*/  USHF.R.U32.HI UR17, URZ, 0x4, UR17 ;  /* 0x00000004ff117899 */ /* 0x000fe40008011611 */
[----:B-1----:R-:W-:-:S02]  /*3410*/  UIADD3 UR4, UPT, UPT, UR4, 0x7f, URZ ;  /* 0x0000007f04047890 */ /* 0x002fc4000fffe0ff */
[----:B------:R-:W-:Y:S02]  /*3420*/  USHF.R.U32.HI UR18, URZ, 0x4, UR18 ;  /* 0x00000004ff127899 */ /* 0x000fe40008011612 */
[----:B------:R-:W-:Y:S02]  /*3430*/  USHF.R.S32.HI UR12, URZ, 0x1f, UR4 ;  /* 0x0000001fff0c7899 */ /* 0x000fe40008011404 */
[----:B------:R-:W-:Y:S02]  /*3440*/  USHF.R.U32.HI UR19, URZ, 0x4, UR19 ;  /* 0x00000004ff137899 */ /* 0x000fe40008011613 */
[----:B------:R-:W-:Y:S02]  /*3450*/  ULEA.HI UR12, UR12, UR4, URZ, 0x7 ;  /* 0x000000040c0c7291 */ /* 0x000fe4000f8f38ff */
[----:B------:R-:W-:Y:S02]  /*3460*/  USHF.R.U32.HI UR20, URZ, 0x4, UR20 ;  /* 0x00000004ff147899 */ /* 0x000fe40008011614 */
[----:B------:R-:W-:-:S02]  /*3470*/  ULOP3.LUT UR17, UR17, 0x3fff, URZ, 0xc0, !UPT ;  /* 0x00003fff11117892 */ /* 0x000fc4000f8ec0ff */
[----:B------:R-:W-:Y:S02]  /*3480*/  ULOP3.LUT UR18, UR18, 0x3fff, URZ, 0xc0, !UPT ;  /* 0x00003fff12127892 */ /* 0x000fe4000f8ec0ff */
[----:B------:R-:W-:Y:S02]  /*3490*/  ULOP3.LUT UR19, UR19, 0x3fff, URZ, 0xc0, !UPT ;  /* 0x00003fff13137892 */ /* 0x000fe4000f8ec0ff */
[----:B------:R-:W-:Y:S02]  /*34a0*/  ULOP3.LUT UR20, UR20, 0x3fff, URZ, 0xc0, !UPT ;  /* 0x00003fff14147892 */ /* 0x000fe4000f8ec0ff */
[----:B------:R-:W-:Y:S02]  /*34b0*/  USHF.R.S32.HI UR12, URZ, 0x7, UR12 ;  /* 0x00000007ff0c7899 */ /* 0x000fe4000801140c */
[----:B------:R-:W-:Y:S02]  /*34c0*/  UIADD3 UR21, UPT, UPT, UR13, 0xa0, URZ ;  /* 0x000000a00d157890 */ /* 0x000fe4000fffe0ff */
[----:B------:R-:W-:-:S02]  /*34d0*/  ULOP3.LUT UR17, UR17, 0x10000, URZ, 0xfc, !UPT ;  /* 0x0001000011117892 */ /* 0x000fc4000f8efcff */
[----:B------:R-:W-:Y:S02]  /*34e0*/  ULOP3.LUT UR18, UR18, 0x10000, URZ, 0xfc, !UPT ;  /* 0x0001000012127892 */ /* 0x000fe4000f8efcff */
[----:B------:R-:W-:Y:S01]  /*34f0*/  ULOP3.LUT UR19, UR19, 0x10000, URZ, 0xfc, !UPT ;  /* 0x0001000013137892 */ /* 0x000fe2000f8efcff */
[----:B--2---:R-:W-:Y:S01]  /*3500*/  R2UR UR27, R2 ;  /* 0x00000000021b72ca */ /* 0x004fe200000e0000 */
[----:B------:R-:W-:Y:S02]  /*3510*/  ULOP3.LUT UR20, UR20, 0x10000, URZ, 0xfc, !UPT ;  /* 0x0001000014147892 */ /* 0x000fe4000f8efcff */
[----:B------:R-:W-:-:S10]  /*3520*/  UIADD3 UR26, UPT, UPT, UR12, -0x1, URZ ;  /* 0xffffffff0c1a7890 */ /* 0x000fd4000fffe0ff */
[----:B------:R-:W-:Y:S02]  /*3530*/  UIADD3 UR10, UPT, UPT, UR27, 0x1c0, URZ ;  /* 0x000001c01b0a7890 */ /* 0x000fe4000fffe0ff */
[----:B------:R-:W-:Y:S02]  /*3540*/  UIADD3 UR11, UPT, UPT, UR27, 0x1c4, URZ ;  /* 0x000001c41b0b7890 */ /* 0x000fe4000fffe0ff */
[----:B------:R-:W-:Y:S02]  /*3550*/  UIADD3 UR8, UPT, UPT, UR27, 0x400001c0, URZ ;  /* 0x400001c01b087890 */ /* 0x000fe4000fffe0ff */
[----:B------:R-:W-:Y:S02]  /*3560*/  UIADD3 UR9, UPT, UPT, UR27, 0x400001c4, URZ ;  /* 0x400001c41b097890 */ /* 0x000fe4000fffe0ff */
[----:B------:R-:W-:Y:S02]  /*3570*/  UIADD3 UR6, UPT, UPT, UR27, -0x7ffffe40, URZ ;  /* 0x800001c01b067890 */ /* 0x000fe4000fffe0ff */
[----:B------:R-:W-:-:S02]  /*3580*/  UIADD3 UR7, UPT, UPT, UR27, -0x7ffffe3c, URZ ;  /* 0x800001c41b077890 */ /* 0x000fc4000fffe0ff */
[----:B------:R-:W-:Y:S02]  /*3590*/  UIADD3 UR4, UPT, UPT, UR27, -0x3ffffe40, URZ ;  /* 0xc00001c01b047890 */ /* 0x000fe4000fffe0ff */
[----:B------:R-:W-:Y:S02]  /*35a0*/  UIADD3 UR5, UPT, UPT, UR27, -0x3ffffe3c, URZ ;  /* 0xc00001c41b057890 */ /* 0x000fe4000fffe0ff */
[----:B------:R-:W-:Y:S02]  /*35b0*/  USHF.R.U32.HI UR51, URZ, 0x11, UR10 ;  /* 0x00000011ff337899 */ /* 0x000fe4000801160a */
[----:B------:R-:W-:Y:S02]  /*35c0*/  USHF.R.U32.HI UR50, URZ, 0x1a, UR11 ;  /* 0x0000001aff327899 */ /* 0x000fe4000801160b */
[----:B------:R-:W-:Y:S02]  /*35d0*/  USHF.R.U32.HI UR49, URZ, 0x11, UR8 ;  /* 0x00000011ff317899 */ /* 0x000fe40008011608 */
[----:B------:R-:W-:-:S02]  /*35e0*/  USHF.R.U32.HI UR48, URZ, 0x1a, UR9 ;  /* 0x0000001aff307899 */ /* 0x000fc40008011609 */
[----:B------:R-:W-:Y:S02]  /*35f0*/  USHF.R.U32.HI UR47, URZ, 0x11, UR6 ;  /* 0x00000011ff2f7899 */ /* 0x000fe40008011606 */
[----:B------:R-:W-:Y:S02]  /*3600*/  USHF.R.U32.HI UR46, URZ, 0x1a, UR7 ;  /* 0x0000001aff2e7899 */ /* 0x000fe40008011607 */
[----:B------:R-:W-:Y:S02]  /*3610*/  USHF.R.U32.HI UR45, URZ, 0x11, UR4 ;  /* 0x00000011ff2d7899 */ /* 0x000fe40008011604 */
[----:B---3--:R-:W-:Y:S02]  /*3620*/  USHF.R.U32.HI UR44, URZ, 0x1a, UR5 ;  /* 0x0000001aff2c7899 */ /* 0x008fe40008011605 */
[----:B------:R-:W-:Y:S02]  /*3630*/  ULOP3.LUT UR51, UR51, 0x6000, URZ, 0xc0, !UPT ;  /* 0x0000600033337892 */ /* 0x000fe4000f8ec0ff */
[----:B------:R-:W-:-:S02]  /*3640*/  ULOP3.LUT UR50, UR50, 0x30, URZ, 0xc0, !UPT ;  /* 0x0000003032327892 */ /* 0x000fc4000f8ec0ff */
[----:B------:R-:W-:Y:S02]  /*3650*/  ULOP3.LUT UR49, UR49, 0x6000, URZ, 0xc0, !UPT ;  /* 0x0000600031317892 */ /* 0x000fe4000f8ec0ff */
[----:B------:R-:W-:Y:S02]  /*3660*/  ULOP3.LUT UR48, UR48, 0x30, URZ, 0xc0, !UPT ;  /* 0x0000003030307892 */ /* 0x000fe4000f8ec0ff */
[----:B------:R-:W-:Y:S02]  /*3670*/  ULOP3.LUT UR47, UR47, 0x6000, URZ, 0xc0, !UPT ;  /* 0x000060002f2f7892 */ /* 0x000fe4000f8ec0ff */
[----:B------:R-:W-:Y:S02]  /*3680*/  ULOP3.LUT UR46, UR46, 0x30, URZ, 0xc0, !UPT ;  /* 0x000000302e2e7892 */ /* 0x000fe4000f8ec0ff */
        /* <DEDUP_REMOVED lines=10> */
[----:B------:R-:W-:Y:S02]  /*3730*/  UPRMT UR51, UR50, 0x5410, UR51 ;  /* 0x0000541032337896 */ /* 0x000fe40008000033 */
[----:B------:R-:W-:Y:S02]  /*3740*/  UPRMT UR49, UR48, 0x5410, UR49 ;  /* 0x0000541030317896 */ /* 0x000fe40008000031 */
[----:B------:R-:W-:Y:S02]  /*3750*/  UPRMT UR47, UR46, 0x5410, UR47 ;  /* 0x000054102e2f7896 */ /* 0x000fe4000800002f */
[----:B------:R-:W-:Y:S01]  /*3760*/  UPRMT UR45, UR44, 0x5410, UR45 ;  /* 0x000054102c2d7896 */ /* 0x000fe2000800002d */
[----:B------:R-:W-:Y:S01]  /*3770*/  UMOV UR50, URZ ;  /* 0x000000ff00327c82 */ /* 0x000fe20008000000 */
[----:B------:R-:W-:Y:S01]  /*3780*/  UMOV UR48, URZ ;  /* 0x000000ff00307c82 */ /* 0x000fe20008000000 */
[----:B------:R-:W-:Y:S01]  /*3790*/  UMOV UR46, URZ ;  /* 0x000000ff002e7c82 */ /* 0x000fe20008000000 */
[----:B------:R-:W-:Y:S01]  /*37a0*/  UMOV UR44, URZ ;  /* 0x000000ff002c7c82 */ /* 0x000fe20008000000 */
[----:B------:R-:W-:Y:S01]  /*37b0*/  UMOV UR37, UR51 ;  /* 0x0000003300257c82 */ /* 0x000fe20008000000 */
[----:B------:R-:W-:Y:S01]  /*37c0*/  UMOV UR33, UR49 ;  /* 0x0000003100217c82 */ /* 0x000fe20008000000 */
[----:B------:R-:W-:Y:S01]  /*37d0*/  UMOV UR31, UR47 ;  /* 0x0000002f001f7c82 */ /* 0x000fe20008000000 */
[----:B------:R-:W-:-:S05]  /*37e0*/  UMOV UR29, UR45 ;  /* 0x0000002d001d7c82 */ /* 0x000fca0008000000 */
.L_x_72:
[C---:B------:R-:W-:Y:S02]  /*37f0*/  LEA R2, R9.reuse, UR13, 0x3 ;  /* 0x0000000d09027c11 */ /* 0x040fe4000f8e18ff */
[----:B------:R-:W-:Y:S02]  /*3800*/  SHF.L.U32 R5, R8, 0x1f, RZ ;  /* 0x0000001f08057819 */ /* 0x000fe400000006ff */
[----:B------:R-:W-:Y:S02]  /*3810*/  LEA R4, R9, UR13, 0x4 ;  /* 0x0000000d09047c11 */ /* 0x000fe4000f8e20ff */
[----:B-1----:R-:W1:Y:S02]  /*3820*/  SYNCS.PHASECHK.TRANS64.TRYWAIT P0, [R2+URZ+0x80], R5 ;  /* 0x00008005020075a7 */ /* 0x002e6400080011ff */
[----:B-1----:R-:W-:Y:S05]  /*3830*/  @!P0 BRA `(.L_x_63) ;  /* 0x0000008400508947 */ /* 0x002fea0003800000 */
.L_x_155:
[----:B-1----:R-:W1:Y:S01]  /*3840*/  LDS.128 R4, [R4+0xe0] ;  /* 0x0000e00004047984 */ /* 0x002e620000000c00 */
[----:B------:R-:W-:Y:S01]  /*3850*/  VIADD R2, R2, 0x90 ;  /* 0x0000009002027836 */ /* 0x000fe20000000000 */
[----:B------:R-:W-:Y:S01]  /*3860*/  ULOP3.LUT UR16, UR22, 0x1, URZ, 0x3c, !UPT ;  /* 0x0000000116107892 */ /* 0x000fe2000f8e3cff */
[----:B------:R-:W-:Y:S01]  /*3870*/  VIADD R9, R9, 0x1 ;  /* 0x0000000109097836 */ /* 0x000fe20000000000 */
[----:B------:R-:W-:Y:S01]  /*3880*/  @!PT LDS RZ, [RZ] ;  /* 0x00000000fffff984 */ /* 0x000fe20000000800 */
[----:B------:R-:W-:Y:S01]  /*3890*/  @!PT LDS RZ, [RZ] ;  /* 0x00000000fffff984 */ /* 0x000fe20000000800 */
[----:B------:R-:W-:Y:S01]  /*38a0*/  @!PT LDS RZ, [RZ] ;  /* 0x00000000fffff984 */ /* 0x000fe20000000800 */
[----:B------:R-:W-:Y:S01]  /*38b0*/  @!PT LDS RZ, [RZ] ;  /* 0x00000000fffff984 */ /* 0x000fe20000000800 */
[----:B------:R2:W-:Y:S06]  /*38c0*/  MEMBAR.ALL.CTA ;  /* 0x0000000000007992 */ /* 0x0005ec0000008000 */
[----:B--2---:R-:W2:Y:S01]  /*38d0*/  FENCE.VIEW.ASYNC.S ;  /* 0x00000000000073c6 */ /* 0x004ea20000000000 */
[----:B------:R-:W-:Y:S01]  /*38e0*/  UMOV UR35, 0x1 ;  /* 0x0000000100237882 */ /* 0x000fe20000000000 */
[----:B------:R-:W-:Y:S01]  /*38f0*/  PRMT R2, RZ, 0x654, R2 ;  /* 0x00000654ff027816 */ /* 0x000fe20000000002 */
[----:B------:R-:W-:Y:S01]  /*3900*/  UIMAD UR15, UR16, 0xc0, UR27 ;  /* 0x000000c0100f78a4 */ /* 0x000fe2000f8e021b */
[----:B------:R-:W-:Y:S01]  /*3910*/  UMOV UR23, UR12 ;  /* 0x0000000c00177c82 */ /* 0x000fe20008000000 */
[----:B------:R-:W-:Y:S01]  /*3920*/  UMOV UR24, URZ ;  /* 0x000000ff00187c82 */ /* 0x000fe20008000000 */
[----:B--2---:R2:W-:Y:S01]  /*3930*/  SYNCS.ARRIVE.TRANS64.RED.A1T0 RZ, [R2+URZ], RZ ;  /* 0x000000ff02ff79a7 */ /* 0x0045e200081004ff */
[----:B-1----:R-:W-:Y:S01]  /*3940*/  LOP3.LUT P2, RZ, R6, 0x1, RZ, 0xc0, !PT ;  /* 0x0000000106ff7812 */ /* 0x002fe2000784c0ff */
[----:B--2---:R-:W-:-:S12]  /*3950*/  BRA.U !UP0, `(.L_x_64) ;  /* 0x0000000108ec7547 */ /* 0x004fd8000b800000 */
[----:B------:R-:W-:Y:S01]  /*3960*/  ULEA UR23, UR25, UR13, 0x3 ;  /* 0x0000000d19177291 */ /* 0x000fe2000f8e18ff */
[----:B------:R-:W-:-:S08]  /*3970*/  SHF.L.U32 R5, R3, 0x1f, RZ ;  /* 0x0000001f03057819 */ /* 0x000fd000000006ff */
[----:B------:R-:W1:Y:S02]  /*3980*/  SYNCS.PHASECHK.TRANS64.TRYWAIT P0, [UR23], R5 ;  /* 0x00000005ff0075a7 */ /* 0x000e640008001117 */
[----:B-1----:R-:W-:Y:S05]  /*3990*/  @P0 BRA `(.L_x_65) ;  /* 0x0000000000080947 */ /* 0x002fea0003800000 */
[----:B------:R-:W1:Y:S02]  /*39a0*/  SYNCS.PHASECHK.TRANS64.TRYWAIT P0, [UR23], R5 ;  /* 0x00000005ff0075a7 */ /* 0x000e640008001117 */
[----:B-1----:R-:W-:Y:S05]  /*39b0*/  @!P0 BRA `(.L_x_66) ;  /* 0x0000008400048947 */ /* 0x002fea0003800000 */
.L_x_65:
[----:B------:R-:W-:Y:S01]  /*39c0*/  UIADD3 UR14, UPT, UPT, UR25, 0x1, URZ ;  /* 0x00000001190e7890 */ /* 0x000fe2000fffe0ff */
[----:B------:R-:W-:Y:S01]  /*39d0*/  PLOP3.LUT P1, PT, PT, PT, UP3, 0x80, 0x8 ;  /* 0x000000000008781c */ /* 0x000fe20003f2f038 */
[----:B------:R-:W-:Y:S01]  /*39e0*/  ULEA UR38, UR25, UR20, 0x6 ;  /* 0x0000001419267291 */ /* 0x000fe2000f8e30ff */
[----:B-1----:R-:W-:Y:S01]  /*39f0*/  IMAD.U32 R2, RZ, RZ, UR22 ;  /* 0x00000016ff027e24 */ /* 0x002fe2000f8e00ff */
[----:B------:R-:W-:Y:S02]  /*3a00*/  UISETP.NE.AND UP1, UPT, UR14, 0x3, UPT ;  /* 0x000000030e00788c */ /* 0x000fe4000bf25270 */
[----:B------:R-:W-:Y:S02]  /*3a10*/  ULEA UR40, UR25, UR19, 0x5 ;  /* 0x0000001319287291 */ /* 0x000fe4000f8e28ff */
[----:B------:R-:W-:Y:S01]  /*3a20*/  USEL UR34, URZ, 0x1, UP1 ;  /* 0x00000001ff227887 */ /* 0x000fe20008800000 */
[----:B------:R-:W-:Y:S01]  /*3a30*/  SHF.L.U32 R5, R2, 0x1f, RZ ;  /* 0x0000001f02057819 */ /* 0x000fe200000006ff */
[----:B------:R-:W-:-:S02]  /*3a40*/  USEL UR14, UR14, URZ, UP1 ;  /* 0x000000ff0e0e7287 */ /* 0x000fc40008800000 */
[----:B------:R-:W-:Y:S02]  /*3a50*/  UIADD3 UR42, UPT, UPT, UR38, 0x20, URZ ;  /* 0x00000020262a7890 */ /* 0x000fe4000fffe0ff */
[----:B------:R-:W-:Y:S01]  /*3a60*/  @UP3 ULEA UR24, UR14, UR13, 0x3 ;  /* 0x0000000d0e183291 */ /* 0x000fe2000f8e18ff */
[----:B------:R-:W-:Y:S01]  /*3a70*/  LOP3.LUT R3, R3, UR34, RZ, 0x3c, !PT ;  /* 0x0000002203037c12 */ /* 0x000fe2000f8e3cff */
[----:B------:R-:W-:Y:S01]  /*3a80*/  UMOV UR41, 0x4008 ;  /* 0x0000400800297882 */ /* 0x000fe20000000000 */
[----:B------:R-:W-:Y:S01]  /*3a90*/  UMOV UR39, 0x4008 ;  /* 0x0000400800277882 */ /* 0x000fe20000000000 */
[----:B------:R-:W-:Y:S01]  /*3aa0*/  UMOV UR43, 0x4008 ;  /* 0x00004008002b7882 */ /* 0x000fe20000000000 */
[----:B------:R-:W-:Y:S01]  /*3ab0*/  @P1 SHF.L.U32 R4, R3, 0x1f, RZ ;  /* 0x0000001f03041819 */ /* 0x000fe200000006ff */
[----:B------:R-:W-:-:S03]  /*3ac0*/  UMOV UR35, 0x1 ;  /* 0x0000000100237882 */ /* 0x000fc60000000000 */
[----:B------:R-:W1:Y:S01]  /*3ad0*/  @P1 SYNCS.PHASECHK.TRANS64.TRYWAIT P0, [UR24], R4 ;  /* 0x00000004ff0015a7 */ /* 0x000e620008001118 */
[----:B------:R2:W-:Y:S01]  /*3ae0*/  UTCCP.T.S.4x32dp128bit tmem[UR27+0x1c0], gdesc[UR40] ;  /* 0x0001c0281b0079e7 */ /* 0x0005e20009100000 */
[----:B------:R2:W-:Y:S01]  /*3af0*/  UTCCP.T.S.4x32dp128bit tmem[UR27+0x1c4], gdesc[UR38] ;  /* 0x0001c4261b0079e7 */ /* 0x0005e20009100000 */
[----:B------:R2:W-:Y:S01]  /*3b00*/  UTCCP.T.S.4x32dp128bit tmem[UR27+0x1c8], gdesc[UR42] ;  /* 0x0001c82a1b0079e7 */ /* 0x0005e20009100000 */
[----:B------:R-:W3:Y:S01]  /*3b10*/  SYNCS.PHASECHK.TRANS64.TRYWAIT P3, [UR13+0xa8], R5 ;  /* 0x0000a805ff0075a7 */ /* 0x000ee2000806110d */
[----:B-1----:R-:W-:Y:S01]  /*3b20*/  @P1 VOTEU.ANY UP1, P0 ;  /* 0x0000000000ff1886 */ /* 0x002fe20000020100 */
[----:B------:R-:W-:Y:S01]  /*3b30*/  @UP3 USEL UR35, URZ, 0x1, !UP1 ;  /* 0x00000001ff233887 */ /* 0x000fe2000c800000 */
[----:B--23--:R-:W-:Y:S11]  /*3b40*/  @!P3 BRA `(.L_x_67) ;  /* 0x0000008000b8b947 */ /* 0x00cff60003800000 */
.L_x_158:
[----:B------:R-:W-:Y:S01]  /*3b50*/  ELECT P0, URZ, PT ;  /* 0x0000000000ff782f */ /* 0x000fe20003800000 */
[----:B------:R-:W-:Y:S02]  /*3b60*/  ULEA UR24, UR25, UR18, 0xb ;  /* 0x0000001219187291 */ /* 0x000fe4000f8e58ff */
[----:B------:R-:W-:Y:S02]  /*3b70*/  ULEA UR38, UR25, UR17, 0xa ;  /* 0x0000001119267291 */ /* 0x000fe4000f8e50ff */
[----:B------:R-:W-:Y:S02]  /*3b80*/  UIADD3 UR58, UPT, UPT, UR24, 0x2, URZ ;  /* 0x00000002183a7890 */ /* 0x000fe4000fffe0ff */
[----:B------:R-:W-:Y:S02]  /*3b90*/  UIADD3 UR56, UPT, UPT, UR38, 0x2, URZ ;  /* 0x0000000226387890 */ /* 0x000fe4000fffe0ff */
[----:B------:R-:W-:Y:S02]  /*3ba0*/  UIADD3 UR54, UPT, UPT, UR24, 0x4, URZ ;  /* 0x0000000418367890 */ /* 0x000fe4000fffe0ff */
[----:B------:R-:W-:-:S02]  /*3bb0*/  UIADD3 UR52, UPT, UPT, UR38, 0x4, URZ ;  /* 0x0000000426347890 */ /* 0x000fc4000fffe0ff */
[----:B-1----:R-:W-:Y:S01]  /*3bc0*/  @P0 LOP3.LUT R2, R0, 0xffff, RZ, 0xc0, !PT ;  /* 0x0000ffff00020812 */ /* 0x002fe200078ec0ff */
[----:B------:R-:W-:Y:S02]  /*3bd0*/  UIADD3 UR40, UPT, UPT, UR38, 0x6, URZ ;  /* 0x0000000626287890 */ /* 0x000fe4000fffe0ff */
[----:B------:R-:W-:Y:S01]  /*3be0*/  UIADD3 UR42, UPT, UPT, UR24, 0x6, URZ ;  /* 0x00000006182a7890 */ /* 0x000fe2000fffe0ff */
[----:B------:R-:W-:Y:S01]  /*3bf0*/  @P0 R2UR UR22, R2 ;  /* 0x00000000021602ca */ /* 0x000fe200000e0000 */
[----:B------:R-:W-:Y:S01]  /*3c00*/  UIADD3 UR34, UPT, UPT, UR23, 0x18, URZ ;  /* 0x0000001817227890 */ /* 0x000fe2000fffe0ff */
[----:B------:R-:W-:Y:S01]  /*3c10*/  UMOV UR25, 0x40004040 ;  /* 0x4000404000197882 */ /* 0x000fe20000000000 */
[----:B------:R-:W-:Y:S01]  /*3c20*/  UMOV UR39, 0x40004040 ;  /* 0x4000404000277882 */ /* 0x000fe20000000000 */
[----:B------:R-:W-:Y:S01]  /*3c30*/  UMOV UR59, 0x40004040 ;  /* 0x40004040003b7882 */ /* 0x000fe20000000000 */
[----:B------:R-:W-:Y:S01]  /*3c40*/  UMOV UR57, 0x40004040 ;  /* 0x4000404000397882 */ /* 0x000fe20000000000 */
[----:B------:R1:W-:Y:S01]  /*3c50*/  UTCQMMA gdesc[UR38], gdesc[UR24], tmem[UR15], tmem[UR50], idesc[UR51], tmem[UR10], !UPT ;  /* 0x000a321826007dea */ /* 0x0003e2000f80030f */
[----:B------:R-:W-:Y:S01]  /*3c60*/  UMOV UR55, 0x40004040 ;  /* 0x4000404000377882 */ /* 0x000fe20000000000 */
[----:B------:R-:W-:Y:S01]  /*3c70*/  UMOV UR53, 0x40004040 ;  /* 0x4000404000357882 */ /* 0x000fe20000000000 */
[----:B------:R-:W-:Y:S01]  /*3c80*/  UMOV UR43, 0x40004040 ;  /* 0x40004040002b7882 */ /* 0x000fe20000000000 */
[----:B------:R-:W-:Y:S01]  /*3c90*/  UMOV UR41, 0x40004040 ;  /* 0x4000404000297882 */ /* 0x000fe20000000000 */
[----:B------:R2:W-:Y:S01]  /*3ca0*/  UTCQMMA gdesc[UR56], gdesc[UR58], tmem[UR15], tmem[UR48], idesc[UR49], tmem[UR8], UPT ;  /* 0x0008303a38007dea */ /* 0x0005e2000b80030f */
[----:B------:R2:W-:Y:S01]  /*3cb0*/  UTCQMMA gdesc[UR52], gdesc[UR54], tmem[UR15], tmem[UR46], idesc[UR47], tmem[UR6], UPT ;  /* 0x00062e3634007dea */ /* 0x0005e2000b80030f */
[----:B------:R2:W-:Y:S01]  /*3cc0*/  UTCQMMA gdesc[UR40], gdesc[UR42], tmem[UR15], tmem[UR44], idesc[UR45], tmem[UR4], UPT ;  /* 0x00042c2a28007dea */ /* 0x0005e2000b80030f */
[----:B------:R2:W-:Y:S01]  /*3cd0*/  UTCBAR.MULTICAST [UR34], URZ, UR22 ;  /* 0x000000ff220073e9 */ /* 0x0005e20008000816 */
[----:B------:R-:W-:Y:S01]  /*3ce0*/  UMOV UR23, UR26 ;  /* 0x0000001a00177c82 */ /* 0x000fe20008000000 */
[----:B-1----:R-:W-:Y:S01]  /*3cf0*/  UMOV UR24, 0x1 ;  /* 0x0000000100187882 */ /* 0x002fe20000000000 */
[----:B------:R-:W-:-:S05]  /*3d00*/  UMOV UR25, UR14 ;  /* 0x0000000e00197c82 */ /* 0x000fca0008000000 */
.L_x_64:
[----:B------:R-:W-:-:S09]  /*3d10*/  UISETP.GE.AND UP1, UPT, UR23, 0x1, UPT ;  /* 0x000000011700788c */ /* 0x000fd2000bf26270 */
[----:B------:R-:W-:Y:S05]  /*3d20*/  BRA.U !UP1, `(.L_x_68) ;  /* 0x0000000109f87547 */ /* 0x000fea000b800000 */
[----:B------:R-:W-:Y:S01]  /*3d30*/  UIADD3 UR23, UPT, UPT, UR23, -0x1, URZ ;  /* 0xffffffff17177890 */ /* 0x000fe2000fffe0ff */
[----:B--2---:R-:W-:-:S11]  /*3d40*/  UMOV UR22, UR25 ;  /* 0x0000001900167c82 */ /* 0x004fd60008000000 */
.L_x_71:
[----:B------:R-:W-:Y:S02]  /*3d50*/  UISETP.NE.AND UP1, UPT, UR35, URZ, UPT ;  /* 0x000000ff2300728c */ /* 0x000fe4000bf25270 */
[----:B------:R-:W-:Y:S07]  /*3d60*/  ULEA UR14, UR22, UR13, 0x3 ;  /* 0x0000000d160e7291 */ /* 0x000fee000f8e18ff */
[----:B------:R-:W-:Y:S05]  /*3d70*/  BRA.U UP1, `(.L_x_69) ;  /* 0x00000001010c7547 */ /* 0x000fea000b800000 */
[----:B------:R-:W-:Y:S04]  /*3d80*/  SHF.L.U32 R5, R3, 0x1f, RZ ;  /* 0x0000001f03057819 */ /* 0x000fe800000006ff */
[----:B------:R-:W1:Y:S02]  /*3d90*/  SYNCS.PHASECHK.TRANS64.TRYWAIT P0, [UR14], R5 ;  /* 0x00000005ff0075a7 */ /* 0x000e64000800110e */
[----:B-1----:R-:W-:Y:S05]  /*3da0*/  @!P0 BRA `(.L_x_70) ;  /* 0x0000008000388947 */ /* 0x002fea0003800000 */
.L_x_69:
[----:B------:R-:W-:Y:S02]  /*3db0*/  UISETP.NE.AND UP1, UPT, UR23, URZ, UPT ;  /* 0x000000ff1700728c */ /* 0x000fe4000bf25270 */
[----:B------:R-:W-:Y:S01]  /*3dc0*/  UIADD3 UR25, UPT, UPT, UR22, 0x1, URZ ;  /* 0x0000000116197890 */ /* 0x000fe2000fffe0ff */
[----:B------:R-:W-:Y:S03]  /*3dd0*/  ELECT P3, URZ, PT ;  /* 0x0000000000ff782f */ /* 0x000fe60003860000 */
[----:B------:R-:W-:Y:S01]  /*3de0*/  UISETP.NE.AND UP2, UPT, UR25, 0x3, UPT ;  /* 0x000000031900788c */ /* 0x000fe2000bf45270 */
[----:B------:R-:W-:Y:S01]  /*3df0*/  PLOP3.LUT P1, PT, PT, PT, UP1, 0x80, 0x8 ;  /* 0x000000000008781c */ /* 0x000fe20003f2f018 */
[----:B------:R-:W-:Y:S02]  /*3e00*/  ULEA UR42, UR22, UR20, 0x6 ;  /* 0x00000014162a7291 */ /* 0x000fe4000f8e30ff */
[----:B------:R-:W-:Y:S02]  /*3e10*/  USEL UR35, URZ, 0x1, UP2 ;  /* 0x00000001ff237887 */ /* 0x000fe40009000000 */
[----:B------:R-:W-:Y:S02]  /*3e20*/  USEL UR25, UR25, URZ, UP2 ;  /* 0x000000ff19197287 */ /* 0x000fe40009000000 */
[----:B------:R-:W-:Y:S02]  /*3e30*/  ULEA UR40, UR22, UR18, 0xb ;  /* 0x0000001216287291 */ /* 0x000fe4000f8e58ff */
[----:B------:R-:W-:Y:S01]  /*3e40*/  @UP1 ULEA UR34, UR25, UR13, 0x3 ;  /* 0x0000000d19221291 */ /* 0x000fe2000f8e18ff */
[----:B------:R-:W-:Y:S01]  /*3e50*/  LOP3.LUT R3, R3, UR35, RZ, 0x3c, !PT ;  /* 0x0000002303037c12 */ /* 0x000fe2000f8e3cff */
[----:B------:R-:W-:Y:S01]  /*3e60*/  ULEA UR38, UR22, UR17, 0xa ;  /* 0x0000001116267291 */ /* 0x000fe2000f8e50ff */
[----:B-1----:R-:W-:Y:S01]  /*3e70*/  @P3 LOP3.LUT R2, R0, 0xffff, RZ, 0xc0, !PT ;  /* 0x0000ffff00023812 */ /* 0x002fe200078ec0ff */
[----:B------:R-:W-:Y:S01]  /*3e80*/  ULEA UR52, UR22, UR19, 0x5 ;  /* 0x0000001316347291 */ /* 0x000fe2000f8e28ff */
[----:B------:R-:W-:Y:S01]  /*3e90*/  @P1 SHF.L.U32 R4, R3, 0x1f, RZ ;  /* 0x0000001f03041819 */ /* 0x000fe200000006ff */
[----:B------:R-:W-:Y:S02]  /*3ea0*/  UISETP.NE.U32.AND UP2, UPT, UR24, URZ, UPT ;  /* 0x000000ff1800728c */ /* 0x000fe4000bf45070 */
[----:B------:R-:W-:Y:S01]  /*3eb0*/  UIADD3 UR66, UPT, UPT, UR42, 0x20, URZ ;  /* 0x000000202a427890 */ /* 0x000fe2000fffe0ff */
[----:B------:R-:W1:Y:S01]  /*3ec0*/  @P1 SYNCS.PHASECHK.TRANS64.TRYWAIT P0, [UR34], R4 ;  /* 0x00000004ff0015a7 */ /* 0x000e620008001122 */
[----:B------:R-:W-:Y:S01]  /*3ed0*/  UIADD3 UR34, UPT, UPT, UR14, 0x18, URZ ;  /* 0x000000180e227890 */ /* 0x000fe2000fffe0ff */
[----:B------:R-:W-:Y:S01]  /*3ee0*/  @P3 R2UR UR14, R2 ;  /* 0x00000000020e32ca */ /* 0x000fe200000e0000 */
[----:B------:R-:W-:Y:S02]  /*3ef0*/  UIADD3 UR64, UPT, UPT, UR40, 0x2, URZ ;  /* 0x0000000228407890 */ /* 0x000fe4000fffe0ff */
[----:B------:R-:W-:Y:S02]  /*3f00*/  UIADD3 UR62, UPT, UPT, UR38, 0x2, URZ ;  /* 0x00000002263e7890 */ /* 0x000fe4000fffe0ff */
[----:B------:R-:W-:Y:S02]  /*3f10*/  UIADD3 UR60, UPT, UPT, UR40, 0x4, URZ ;  /* 0x00000004283c7890 */ /* 0x000fe4000fffe0ff */
[----:B------:R-:W-:Y:S02]  /*3f20*/  UIADD3 UR58, UPT, UPT, UR38, 0x4, URZ ;  /* 0x00000004263a7890 */ /* 0x000fe4000fffe0ff */
[----:B------:R-:W-:Y:S02]  /*3f30*/  UIADD3 UR56, UPT, UPT, UR40, 0x6, URZ ;  /* 0x0000000628387890 */ /* 0x000fe4000fffe0ff */
[----:B------:R-:W-:Y:S02]  /*3f40*/  UIADD3 UR54, UPT, UPT, UR38, 0x6, URZ ;  /* 0x0000000626367890 */ /* 0x000fe4000fffe0ff */
[----:B------:R-:W-:Y:S02]  /*3f50*/  UIADD3 UR22, UPT, UPT, UR23, 0x1, URZ ;  /* 0x0000000117167890 */ /* 0x000fe4000fffe0ff */
[----:B------:R-:W-:Y:S01]  /*3f60*/  UIADD3 UR23, UPT, UPT, UR23, -0x1, URZ ;  /* 0xffffffff17177890 */ /* 0x000fe2000fffe0ff */
[----:B------:R-:W-:Y:S01]  /*3f70*/  UMOV UR53, 0x4008 ;  /* 0x0000400800357882 */ /* 0x000fe20000000000 */
[----:B------:R-:W-:Y:S01]  /*3f80*/  UMOV UR43, 0x4008 ;  /* 0x00004008002b7882 */ /* 0x000fe20000000000 */
[----:B------:R3:W-:Y:S01]  /*3f90*/  UTCCP.T.S.4x32dp128bit tmem[UR27+0x1c0], gdesc[UR52] ;  /* 0x0001c0341b0079e7 */ /* 0x0007e20009100000 */
[----:B------:R3:W-:Y:S01]  /*3fa0*/  UTCCP.T.S.4x32dp128bit tmem[UR27+0x1c4], gdesc[UR42] ;  /* 0x0001c42a1b0079e7 */ /* 0x0007e20009100000 */
[----:B------:R-:W-:Y:S01]  /*3fb0*/  UMOV UR67, 0x4008 ;  /* 0x0000400800437882 */ /* 0x000fe20000000000 */
[----:B------:R-:W-:Y:S01]  /*3fc0*/  UMOV UR41, 0x40004040 ;  /* 0x4000404000297882 */ /* 0x000fe20000000000 */
[----:B------:R3:W-:Y:S01]  /*3fd0*/  UTCCP.T.S.4x32dp128bit tmem[UR27+0x1c8], gdesc[UR66] ;  /* 0x0001c8421b0079e7 */ /* 0x0007e20009100000 */
[----:B------:R-:W-:Y:S01]  /*3fe0*/  UMOV UR39, 0x40004040 ;  /* 0x4000404000277882 */ /* 0x000fe20000000000 */
[----:B------:R-:W-:Y:S01]  /*3ff0*/  UMOV UR65, 0x40004040 ;  /* 0x4000404000417882 */ /* 0x000fe20000000000 */
[----:B------:R3:W-:Y:S01]  /*4000*/  UTCQMMA gdesc[UR38], gdesc[UR40], tmem[UR15], tmem[UR36], idesc[UR37], tmem[UR10], UP2 ;  /* 0x000a242826007dea */ /* 0x0007e2000900030f */
[----:B------:R-:W-:Y:S01]  /*4010*/  UMOV UR63, 0x40004040 ;  /* 0x40004040003f7882 */ /* 0x000fe20000000000 */
[----:B------:R-:W-:Y:S01]  /*4020*/  UMOV UR61, 0x40004040 ;  /* 0x40004040003d7882 */ /* 0x000fe20000000000 */
[----:B------:R3:W-:Y:S01]  /*4030*/  UTCQMMA gdesc[UR62], gdesc[UR64], tmem[UR15], tmem[UR32], idesc[UR33], tmem[UR8], UPT ;  /* 0x000820403e007dea */ /* 0x0007e2000b80030f */
[----:B------:R-:W-:Y:S01]  /*4040*/  UMOV UR59, 0x40004040 ;  /* 0x40004040003b7882 */ /* 0x000fe20000000000 */
[----:B------:R-:W-:Y:S01]  /*4050*/  UMOV UR57, 0x40004040 ;  /* 0x4000404000397882 */ /* 0x000fe20000000000 */
[----:B------:R3:W-:Y:S01]  /*4060*/  UTCQMMA gdesc[UR58], gdesc[UR60], tmem[UR15], tmem[UR30], idesc[UR31], tmem[UR6], UPT ;  /* 0x00061e3c3a007dea */ /* 0x0007e2000b80030f */
[----:B------:R-:W-:Y:S01]  /*4070*/  UMOV UR55, 0x40004040 ;  /* 0x4000404000377882 */ /* 0x000fe20000000000 */
[----:B------:R-:W-:Y:S01]  /*4080*/  UMOV UR35, 0x1 ;  /* 0x0000000100237882 */ /* 0x000fe20000000000 */
[----:B------:R3:W-:Y:S01]  /*4090*/  UTCQMMA gdesc[UR54], gdesc[UR56], tmem[UR15], tmem[UR28], idesc[UR29], tmem[UR4], UPT ;  /* 0x00041c3836007dea */ /* 0x0007e2000b80030f */
[----:B------:R3:W-:Y:S01]  /*40a0*/  UTCBAR.MULTICAST [UR34], URZ, UR14 ;  /* 0x000000ff220073e9 */ /* 0x0007e2000800080e */
[----:B------:R-:W-:Y:S01]  /*40b0*/  UMOV UR24, 0x1 ;  /* 0x0000000100187882 */ /* 0x000fe20000000000 */
[----:B-1----:R-:W-:Y:S01]  /*40c0*/  @P1 VOTEU.ANY UP2, P0 ;  /* 0x0000000000ff1886 */ /* 0x002fe20000040100 */
[----:B------:R-:W-:Y:S02]  /*40d0*/  @UP1 USEL UR35, URZ, 0x1, !UP2 ;  /* 0x00000001ff231887 */ /* 0x000fe4000d000000 */
[----:B------:R-:W-:Y:S03]  /*40e0*/  UISETP.GT.U32.AND UP1, UPT, UR22, 0x1, UPT ;  /* 0x000000011600788c */ /* 0x000fe6000bf24070 */
[----:B------:R-:W-:Y:S06]  /*40f0*/  UMOV UR22, UR25 ;  /* 0x0000001900167c82 */ /* 0x000fec0008000000 */
[----:B---3--:R-:W-:Y:S05]  /*4100*/  BRA.U UP1, `(.L_x_71) ;  /* 0xfffffffd01107547 */ /* 0x008fea000b83ffff */
.L_x_68:
[C---:B------:R-:W-:Y:S01]  /*4110*/  ISETP.NE.AND P0, PT, R9.reuse, 0x2, PT ;  /* 0x000000020900780c */ /* 0x040fe20003f05270 */
[----:B------:R1:W-:Y:S01]  /*4120*/  UTCBAR [UR21], URZ ;  /* 0x000000ff150073e9 */ /* 0x0003e200080000ff */
[----:B--2---:R-:W-:Y:S02]  /*4130*/  UMOV UR22, UR16 ;  /* 0x0000001000167c82 */ /* 0x004fe40008000000 */
[----:B------:R-:W-:Y:S02]  /*4140*/  SEL R5, RZ, 0x1, P0 ;  /* 0x00000001ff057807 */ /* 0x000fe40000000000 */
[----:B------:R-:W-:Y:S02]  /*4150*/  SEL R9, R9, RZ, P0 ;  /* 0x000000ff09097207 */ /* 0x000fe40000000000 */
[----:B------:R-:W-:Y:S01]  /*4160*/  LOP3.LUT R8, R8, R5, RZ, 0x3c, !PT ;  /* 0x0000000508087212 */ /* 0x000fe200078e3cff */
[----:B------:R-:W-:Y:S06]  /*4170*/  @P2 BRA `(.L_x_72) ;  /* 0xfffffff4009c2947 */ /* 0x000fec000383ffff */
[----:B------:R-:W2:Y:S01]  /*4180*/  S2UR UR4, SR_CgaCtaId ;  /* 0x00000000000479c3 */ /* 0x000ea20000008800 */
[----:B------:R-:W-:Y:S01]  /*4190*/  ELECT P0, URZ, PT ;  /* 0x0000000000ff782f */ /* 0x000fe20003800000 */
[----:B------:R-:W-:Y:S01]  /*41a0*/  IMAD.MOV.U32 R0, RZ, RZ, 0x1 ;  /* 0x00000001ff007424 */ /* 0x000fe200078e00ff */
[----:B------:R-:W-:Y:S01]  /*41b0*/  UMOV UR5, 0x40 ;  /* 0x0000004000057882 */ /* 0x000fe20000000000 */
[----:B------:R-:W-:-:S04]  /*41c0*/  SHF.L.U32 R3, RZ, 0x1f, RZ ;  /* 0x0000001fff037819 */ /* 0x000fc800000006ff */
[----:B------:R-:W-:Y:S01]  /*41d0*/  UVIRTCOUNT.DEALLOC.SMPOOL 0x80 ;  /* 0x000000800000784c */ /* 0x000fe20000000000 */
[----:B--2---:R-:W-:-:S09]  /*41e0*/  ULEA UR4, UR4, UR5, 0x18 ;  /* 0x0000000504047291 */ /* 0x004fd2000f8ec0ff */
[----:B------:R2:W-:Y:S01]  /*41f0*/  @P0 STS.U8 [UR4+0x1c], R0 ;  /* 0x00001c00ff000988 */ /* 0x0005e20008000004 */
[----:B------:R-:W3:Y:S02]  /*4200*/  SYNCS.PHASECHK.TRANS64.TRYWAIT P0, [UR13+0xd0], R3 ;  /* 0x0000d003ff0075a7 */ /* 0x000ee4000800110d */
[----:B--23--:R-:W-:Y:S05]  /*4210*/  @!P0 BRA `(.L_x_73) ;  /* 0x0000007c00348947 */ /* 0x00cfea0003800000 */
.L_x_161:
[----:B------:R-:W-:Y:S01]  /*4220*/  NOP ;  /* 0x0000000000007918 */ /* 0x000fe20000000000 */
[----:B--2---:R-:W2:Y:S01]  /*4230*/  LDS R0, [UR4+0x14] ;  /* 0x00001404ff007984 */ /* 0x004ea20008000800 */
[----:B------:R-:W-:Y:S01]  /*4240*/  ULOP3.LUT UR6, UR27, 0xffff, URZ, 0xc0, !UPT ;  /* 0x0000ffff1b067892 */ /* 0x000fe2000f8ec0ff */
[----:B------:R-:W-:Y:S01]  /*4250*/  UMOV UR8, 0xffff ;  /* 0x0000ffff00087882 */ /* 0x000fe20000000000 */
[----:B------:R-:W-:Y:S02]  /*4260*/  UMOV UR5, 0x1 ;  /* 0x0000000100057882 */ /* 0x000fe40000000000 */
[----:B------:R-:W-:-:S04]  /*4270*/  USHF.R.U32.HI UR6, URZ, 0x5, UR6 ;  /* 0x00000005ff067899 */ /* 0x000fc80008011606 */
[----:B------:R-:W-:Y:S02]  /*4280*/  USHF.L.U32 UR8, UR8, UR6, URZ ;  /* 0x0000000608087299 */ /* 0x000fe400080006ff */
[----:B------:R-:W-:-:S04]  /*4290*/  USHF.L.U32 UR5, UR5, UR6, URZ ;  /* 0x0000000605057299 */ /* 0x000fc800080006ff */
[----:B--2---:R-:W-:-:S04]  /*42a0*/  LOP3.LUT R0, R0, UR8, RZ, 0xc0, !PT ;  /* 0x0000000800007c12 */ /* 0x004fc8000f8ec0ff */
[----:B------:R-:W-:-:S13]  /*42b0*/  ISETP.NE.AND P0, PT, R0, UR8, PT ;  /* 0x0000000800007c0c */ /* 0x000fda000bf05270 */
[----:B------:R-:W-:Y:S05]  /*42c0*/  @P0 BRA `(.L_x_74) ;  /* 0x0000000000580947 */ /* 0x000fea0003800000 */
[----:B------:R-:W2:Y:S02]  /*42d0*/  LDS R0, [UR4+0x18] ;  /* 0x00001804ff007984 */ /* 0x000ea40008000800 */
[----:B--2---:R-:W-:-:S04]  /*42e0*/  LOP3.LUT R0, R0, UR5, RZ, 0xc0, !PT ;  /* 0x0000000500007c12 */ /* 0x004fc8000f8ec0ff */
[----:B------:R-:W-:-:S13]  /*42f0*/  ISETP.NE.AND P0, PT, R0, UR5, PT ;  /* 0x0000000500007c0c */ /* 0x000fda000bf05270 */
[----:B------:R-:W-:Y:S05]  /*4300*/  @P0 BRA `(.L_x_75) ;  /* 0x00000000003c0947 */ /* 0x000fea0003800000 */
[----:B------:R-:W2:Y:S01]  /*4310*/  S2R R2, SR_LANEID ;  /* 0x0000000000027919 */ /* 0x000ea20000000000 */
[----:B------:R-:W-:Y:S01]  /*4320*/  ULOP3.LUT UR8, URZ, UR8, URZ, 0x33, !UPT ;  /* 0x00000008ff087292 */ /* 0x000fe2000f8e33ff */
[----:B------:R-:W-:Y:S01]  /*4330*/  LOP3.LUT R4, RZ, UR5, RZ, 0x33, !PT ;  /* 0x00000005ff047c12 */ /* 0x000fe2000f8e33ff */
[----:B------:R-:W-:Y:S02]  /*4340*/  VOTEU.ANY UR7, UPT, PT ;  /* 0x0000000000077886 */ /* 0x000fe400038e0100 */
[----:B------:R-:W-:Y:S01]  /*4350*/  UFLO.U32 UR7, UR7 ;  /* 0x00000007000772bd */ /* 0x000fe200080e0000 */
[----:B------:R-:W3:Y:S01]  /*4360*/  REDUX UR5, R4 ;  /* 0x00000000040573c4 */ /* 0x000ee20000000000 */
[----:B------:R-:W-:-:S06]  /*4370*/  IMAD.U32 R0, RZ, RZ, UR8 ;  /* 0x00000008ff007e24 */ /* 0x000fcc000f8e00ff */
[----:B------:R4:W-:Y:S01]  /*4380*/  UTCATOMSWS.AND URZ, UR8 ;  /* 0x0000000800ff79e3 */ /* 0x0009e20008000000 */
[----:B------:R-:W1:Y:S01]  /*4390*/  REDUX UR6, R0 ;  /* 0x00000000000673c4 */ /* 0x000e620000000000 */
[----:B--2---:R-:W-:Y:S01]  /*43a0*/  ISETP.EQ.U32.AND P0, PT, R2, UR7, PT ;  /* 0x0000000702007c0c */ /* 0x004fe2000bf02070 */
[----:B---3--:R-:W-:Y:S01]  /*43b0*/  IMAD.U32 R2, RZ, RZ, UR5 ;  /* 0x00000005ff027e24 */ /* 0x008fe2000f8e00ff */
[----:B-1----:R-:W-:-:S11]  /*43c0*/  MOV R3, UR6 ;  /* 0x0000000600037c02 */ /* 0x002fd60008000f00 */
[----:B------:R4:W-:Y:S04]  /*43d0*/  @P0 ATOMS.AND RZ, [UR4+0x14], R3 ;  /* 0x00001403ffff098c */ /* 0x0009e8000a800004 */
[----:B------:R4:W-:Y:S01]  /*43e0*/  @P0 ATOMS.AND RZ, [UR4+0x18], R2 ;  /* 0x00001802ffff098c */ /* 0x0009e2000a800004 */
[----:B------:R-:W-:Y:S05]  /*43f0*/  BRA `(.L_x_76) ;  /* 0x0000000000147947 */ /* 0x000fea0003800000 */
.L_x_75:
[----:B------:R-:W-:Y:S02]  /*4400*/  MOV R2, 0x4420 ;  /* 0x0000442000027802 */ /* 0x000fe40000000f00 */
[----:B-1---5:R-:W-:Y:S05]  /*4410*/  CALL.REL.NOINC `($__internal_0_$__cuda_sm10x_tcgen05_guardrail_trap_col_being_dealloced_not_returned_by_alloc) ;  /* 0x0000008000207944 */ /* 0x022fea0003c00000 */
[----:B------:R-:W-:Y:S05]  /*4420*/  BRA `(.L_x_76) ;  /* 0x0000000000087947 */ /* 0x000fea0003800000 */
.L_x_74:
[----:B------:R-:W-:Y:S02]  /*4430*/  MOV R2, 0x4450 ;  /* 0x0000445000027802 */ /* 0x000fe40000000f00 */
[----:B-1---5:R-:W-:Y:S05]  /*4440*/  CALL.REL.NOINC `($__internal_2_$__cuda_sm10x_tcgen05_guardrail_trap_unallocated_columns_being_dealloced) ;  /* 0x00000080002c7944 */ /* 0x022fea0003c00000 */
.L_x_76:
[----:B------:R-:W-:Y:S01]  /*4450*/  NOP ;  /* 0x0000000000007918 */ /* 0x000fe20000000000 */
[----:B----4-:R-:W-:Y:S05]  /*4460*/  EXIT ;  /* 0x000000000000794d */ /* 0x010fea0003800000 */
.L_x_58:
[----:B------:R-:W-:-:S09]  /*4470*/  UISETP.NE.OR UP4, UPT, UR7, 0x3, !UP4 ;  /* 0x000000030700788c */ /* 0x000fd2000e785670 */
[----:B------:R-:W-:Y:S05]  /*4480*/  BRA.U UP4, `(.L_x_77) ;  /* 0x0000001104387547 */ /* 0x000fea000b800000 */
[----:B------:R-:W1:Y:S01]  /*4490*/  LDC R0, c[0x0][0xf30] ;  /* 0x0003cc00ff007b82 */ /* 0x000e620000000800 */
[----:B------:R-:W-:Y:S01]  /*44a0*/  UMOV UR4, 0x400 ;  /* 0x0000040000047882 */ /* 0x000fe20000000000 */
[----:B------:R-:W-:Y:S01]  /*44b0*/  HFMA2 R34, -RZ, RZ, 0, 0 ;  /* 0x00000000ff227431 */ /* 0x000fe200000001ff */
[----:B------:R-:W-:Y:S01]  /*44c0*/  ULEA UR4, UR45, UR4, 0x18 ;  /* 0x000000042d047291 */ /* 0x000fe2000f8ec0ff */
[----:B------:R-:W-:Y:S01]  /*44d0*/  IMAD.MOV.U32 R35, RZ, RZ, 0x1 ;  /* 0x00000001ff237424 */ /* 0x000fe200078e00ff */
[----:B------:R-:W-:Y:S01]  /*44e0*/  CS2R R32, SRZ ;  /* 0x0000000000207805 */ /* 0x000fe2000001ff00 */
[----:B------:R-:W-:Y:S01]  /*44f0*/  IMAD.MOV.U32 R30, RZ, RZ, 0x4000 ;  /* 0x00004000ff1e7424 */ /* 0x000fe200078e00ff */
[----:B------:R-:W-:Y:S01]  /*4500*/  UIADD3 UR5, UPT, UPT, UR4, 0x48, URZ ;  /* 0x0000004804057890 */ /* 0x000fe2000fffe0ff */
[----:B------:R-:W2:Y:S01]  /*4510*/  LDC R29, c[0x0][0x370] ;  /* 0x0000dc00ff1d7b82 */ /* 0x000ea20000000800 */
[----:B------:R-:W-:Y:S02]  /*4520*/  UIADD3 UR33, UPT, UPT, UR4, 0x30, URZ ;  /* 0x0000003004217890 */ /* 0x000fe4000fffe0ff */
[----:B------:R-:W-:-:S02]  /*4530*/  UIADD3 UR25, UPT, UPT, UR4, 0x38, URZ ;  /* 0x0000003804197890 */ /* 0x000fc4000fffe0ff */
[----:B------:R-:W-:Y:S02]  /*4540*/  UIADD3 UR17, UPT, UPT, UR4, 0x40, URZ ;  /* 0x0000004004117890 */ /* 0x000fe4000fffe0ff */
[----:B------:R-:W-:Y:S01]  /*4550*/  UPRMT UR5, UR45, 0x654, UR5 ;  /* 0x000006542d057896 */ /* 0x000fe20008000005 */
[----:B------:R-:W4:Y:S01]  /*4560*/  LDC R2, c[0x0][0xf0c] ;  /* 0x0003c300ff027b82 */ /* 0x000f220000000800 */
[----:B------:R-:W-:Y:S02]  /*4570*/  UPRMT UR7, UR45, 0x654, UR33 ;  /* 0x000006542d077896 */ /* 0x000fe40008000021 */
[----:B------:R-:W-:Y:S02]  /*4580*/  UPRMT UR6, UR45, 0x654, UR25 ;  /* 0x000006542d067896 */ /* 0x000fe40008000019 */
[----:B------:R-:W-:Y:S02]  /*4590*/  UPLOP3.LUT UP0, UPT, UPT, UPT, UPT, 0x40, 0x4 ;  /* 0x000000000004789c */ /* 0x000fe40003f0e870 */
[----:B------:R-:W-:Y:S01]  /*45a0*/  UPRMT UR45, UR45, 0x654, UR17 ;  /* 0x000006542d2d7896 */ /* 0x000fe20008000011 */
[----:B------:R-:W2:Y:S01]  /*45b0*/  LDC R21, c[0x0][0xf20] ;  /* 0x0003c800ff157b82 */ /* 0x000ea20000000800 */
[----:B-1----:R-:W-:-:S07]  /*45c0*/  ISETP.NE.AND P1, PT, R0, 0x1, PT ;  /* 0x000000010000780c */ /* 0x002fce0003f25270 */
[----:B------:R-:W1:Y:S08]  /*45d0*/  LDC.64 R36, c[0x0][0x348] ;  /* 0x0000d200ff247b82 */ /* 0x000e700000000a00 */
[----:B------:R-:W1:Y:S08]  /*45e0*/  LDC.64 R16, c[0x0][0xc88] ;  /* 0x00032200ff107b82 */ /* 0x000e700000000a00 */
[----:B------:R-:W1:Y:S08]  /*45f0*/  LDC.64 R22, c[0x0][0xf10] ;  /* 0x0003c400ff167b82 */ /* 0x000e700000000a00 */
[----:B------:R-:W1:Y:S08]  /*4600*/  LDC.64 R6, c[0x0][0xf18] ;  /* 0x0003c600ff067b82 */ /* 0x000e700000000a00 */
[----:B------:R-:W1:Y:S08]  /*4610*/  LDC.64 R4, c[0x0][0xf28] ;  /* 0x0003ca00ff047b82 */ /* 0x000e700000000a00 */
[----:B------:R-:W1:Y:S08]  /*4620*/  LDC.64 R18, c[0x0][0xc90] ;  /* 0x00032400ff127b82 */ /* 0x000e700000000a00 */
[----:B--2-4-:R-:W1:Y:S02]  /*4630*/  LDC R28, c[0x0][0x374] ;  /* 0x0000dd00ff1c7b82 */ /* 0x014e640000000800 */
.L_x_88:
[C---:B------:R-:W-:Y:S02]  /*4640*/  LEA R0, R34.reuse, UR4, 0x3 ;  /* 0x0000000422007c11 */ /* 0x040fe4000f8e18ff */
[----:B------:R-:W-:Y:S02]  /*4650*/  SHF.L.U32 R3, R33, 0x1f, RZ ;  /* 0x0000001f21037819 */ /* 0x000fe400000006ff */
[----:B------:R-:W-:Y:S02]  /*4660*/  LEA R24, R34, UR4, 0x4 ;  /* 0x0000000422187c11 */ /* 0x000fe4000f8e20ff */
[----:B------:R-:W2:Y:S02]  /*4670*/  SYNCS.PHASECHK.TRANS64.TRYWAIT P0, [R0+URZ+0x80], R3 ;  /* 0x00008003000075a7 */ /* 0x000ea400080011ff */
[----:B--2---:R-:W-:Y:S05]  /*4680*/  @!P0 BRA `(.L_x_78) ;  /* 0x0000007800308947 */ /* 0x004fea0003800000 */
.L_x_162:
[----:B---3--:R-:W-:Y:S01]  /*4690*/  ISETP.GE.AND P0, PT, R72, 0x1, PT ;  /* 0x000000014800780c */ /* 0x008fe20003f06270 */
[----:B------:R-:W3:Y:S01]  /*46a0*/  LDS.128 R24, [R24+0xe0] ;  /* 0x0000e00018187984 */ /* 0x000ee20000000c00 */
[----:B-1----:R-:W-:Y:S01]  /*46b0*/  ISETP.NE.U32.AND P5, PT, R18, RZ, PT ;  /* 0x000000ff1200720c */ /* 0x002fe20003fa5070 */
[----:B--2---:R-:W-:Y:S01]  /*46c0*/  VIADD R0, R0, 0x90 ;  /* 0x0000009000007836 */ /* 0x004fe20000000000 */
[----:B------:R-:W-:Y:S01]  /*46d0*/  ISETP.NE.U32.AND P4, PT, R18, RZ, PT ;  /* 0x000000ff1200720c */ /* 0x000fe20003f85070 */
[----:B------:R-:W-:Y:S01]  /*46e0*/  USHF.L.U32 UR35, UR19, 0x7, URZ ;  /* 0x0000000713237899 */ /* 0x000fe200080006ff */
[C---:B------:R-:W-:Y:S02]  /*46f0*/  ISETP.NE.AND.EX P5, PT, R19.reuse, RZ, PT, P5 ;  /* 0x000000ff1300720c */ /* 0x040fe40003fa5350 */
[----:B------:R-:W-:Y:S01]  /*4700*/  PRMT R0, RZ, 0x654, R0 ;  /* 0x00000654ff007816 */ /* 0x000fe20000000000 */
[----:B------:R-:W-:Y:S01]  /*4710*/  @!PT LDS RZ, [RZ] ;  /* 0x00000000fffff984 */ /* 0x000fe20000000800 */
[----:B------:R-:W-:Y:S01]  /*4720*/  @!PT LDS RZ, [RZ] ;  /* 0x00000000fffff984 */ /* 0x000fe20000000800 */
[----:B------:R-:W-:Y:S01]  /*4730*/  @!PT LDS RZ, [RZ] ;  /* 0x00000000fffff984 */ /* 0x000fe20000000800 */
[----:B------:R-:W-:Y:S01]  /*4740*/  @!PT LDS RZ, [RZ] ;  /* 0x00000000fffff984 */ /* 0x000fe20000000800 */
[----:B------:R1:W-:Y:S06]  /*4750*/  MEMBAR.ALL.CTA ;  /* 0x0000000000007992 */ /* 0x0003ec0000008000 */
[----:B-1----:R-:W1:Y:S01]  /*4760*/  FENCE.VIEW.ASYNC.S ;  /* 0x00000000000073c6 */ /* 0x002e620000000000 */
[----:B------:R-:W-:Y:S02]  /*4770*/  ISETP.NE.AND.EX P4, PT, R19, RZ, PT, P4 ;  /* 0x000000ff1300720c */ /* 0x000fe40003f85340 */
[----:B------:R-:W-:Y:S01]  /*4780*/  SHF.L.U32 R38, R35, 0x1f, RZ ;  /* 0x0000001f23267819 */ /* 0x000fe200000006ff */
[----:B-1----:R1:W-:Y:S01]  /*4790*/  SYNCS.ARRIVE.TRANS64.RED.A1T0 RZ, [R0+URZ], RZ ;  /* 0x000000ff00ff79a7 */ /* 0x0023e200081004ff */
[----:B---3--:R-:W-:Y:S11]  /*47a0*/  LOP3.LUT P3, RZ, R26, 0x1, RZ, 0xc0, !PT ;  /* 0x000000011aff7812 */ /* 0x008ff6000786c0ff */
[----:B------:R-:W-:Y:S02]  /*47b0*/  @!UPT UIADD3 URZ, UPT, UPT, URZ, URZ, URZ ;  /* 0x000000fffffff290 */ /* 0x000fe4000fffe0ff */
[----:B------:R-:W-:Y:S02]  /*47c0*/  @P3 MOV R13, R24 ;  /* 0x00000018000d3202 */ /* 0x000fe40000000f00 */
[----:B------:R-:W-:Y:S01]  /*47d0*/  @P3 LOP3.LUT R8, R25, 0xffff, RZ, 0xc0, !PT ;  /* 0x0000ffff19083812 */ /* 0x000fe200078ec0ff */
[----:B-1----:R-:W-:Y:S06]  /*47e0*/  @!P0 BRA `(.L_x_79) ;  /* 0x0000000000a48947 */ /* 0x002fec0003800000 */
[----:B------:R-:W-:Y:S01]  /*47f0*/  IMAD.HI.U32 R42, R28, R7, RZ ;  /* 0x000000071c2a7227 */ /* 0x000fe200078e00ff */
[----:B------:R-:W-:Y:S02]  /*4800*/  ISETP.NE.AND P0, PT, R6, 0x1, PT ;  /* 0x000000010600780c */ /* 0x000fe40003f05270 */
[----:B------:R-:W-:Y:S01]  /*4810*/  ISETP.NE.AND P2, PT, R72, 0x1, PT ;  /* 0x000000014800780c */ /* 0x000fe20003f45270 */
[-C--:B------:R-:W-:Y:S01]  /*4820*/  IMAD.HI.U32 R40, R29, R22.reuse, RZ ;  /* 0x000000161d287227 */ /* 0x080fe200078e00ff */
[----:B------:R-:W-:Y:S02]  /*4830*/  SHF.R.U32.HI R39, RZ, R21, R42 ;  /* 0x00000015ff277219 */ /* 0x000fe4000001162a */
[----:B------:R-:W-:Y:S01]  /*4840*/  ISETP.NE.AND P6, PT, R2, 0x1, PT ;  /* 0x000000010200780c */ /* 0x000fe20003fc5270 */
[----:B------:R-:W-:Y:S01]  /*4850*/  IMAD.HI.U32 R46, R8, R7, RZ ;  /* 0x00000007082e7227 */ /* 0x000fe200078e00ff */
[----:B------:R-:W-:Y:S02]  /*4860*/  SHF.R.U32.HI R40, RZ, R23, R40 ;  /* 0x00000017ff287219 */ /* 0x000fe40000011628 */
[----:B------:R-:W-:Y:S01]  /*4870*/  SEL R3, R28, R39, !P0 ;  /* 0x000000271c037207 */ /* 0x000fe20004000000 */
[----:B------:R-:W-:Y:S01]  /*4880*/  IMAD.HI.U32 R42, R13, R22, RZ ;  /* 0x000000160d2a7227 */ /* 0x000fe200078e00ff */
[----:B------:R-:W-:Y:S02]  /*4890*/  SEL R11, R29, R40, !P6 ;  /* 0x000000281d0b7207 */ /* 0x000fe40007000000 */
[----:B------:R-:W-:Y:S01]  /*48a0*/  SHF.R.U32.HI R39, RZ, R21, R46 ;  /* 0x00000015ff277219 */ /* 0x000fe2000001162e */
[-C--:B------:R-:W-:Y:S01]  /*48b0*/  IMAD.HI.U32 R44, R3, R4.reuse, RZ ;  /* 0x00000004032c7227 */ /* 0x080fe200078e00ff */
[----:B------:R-:W-:Y:S02]  /*48c0*/  SHF.R.U32.HI R42, RZ, R23, R42 ;  /* 0x00000017ff2a7219 */ /* 0x000fe4000001162a */
[----:B------:R-:W-:Y:S01]  /*48d0*/  SEL R9, R8, R39, !P0 ;  /* 0x0000002708097207 */ /* 0x000fe20004000000 */
[-C--:B------:R-:W-:Y:S01]  /*48e0*/  IMAD.HI.U32 R40, R11, R4.reuse, RZ ;  /* 0x000000040b287227 */ /* 0x080fe200078e00ff */
[-C--:B------:R-:W-:Y:S03]  /*48f0*/  @P2 SHF.R.U32.HI R3, RZ, R5.reuse, R44 ;  /* 0x00000005ff032219 */ /* 0x080fe6000001162c */
[----:B------:R-:W-:Y:S01]  /*4900*/  IMAD.HI.U32 R14, R9, R4, RZ ;  /* 0x00000004090e7227 */ /* 0x000fe200078e00ff */
[----:B------:R-:W-:Y:S03]  /*4910*/  @P2 SHF.R.U32.HI R11, RZ, R5, R40 ;  /* 0x00000005ff0b2219 */ /* 0x000fe60000011628 */
[C---:B------:R-:W-:Y:S01]  /*4920*/  IMAD R10, R72.reuse, R3, RZ ;  /* 0x00000003480a7224 */ /* 0x040fe200078e02ff */
[----:B------:R-:W-:Y:S01]  /*4930*/  SEL R3, R13, R42, !P6 ;  /* 0x0000002a0d037207 */ /* 0x000fe20007000000 */
[C---:B------:R-:W-:Y:S01]  /*4940*/  IMAD R12, R72.reuse, R11, RZ ;  /* 0x0000000b480c7224 */ /* 0x040fe200078e02ff */
[-C--:B------:R-:W-:Y:S02]  /*4950*/  SHF.R.U32.HI R14, RZ, R5.reuse, R14 ;  /* 0x00000005ff0e7219 */ /* 0x080fe4000001160e */
[C---:B------:R-:W-:Y:S02]  /*4960*/  ISETP.GE.AND P0, PT, R9.reuse, R10, PT ;  /* 0x0000000a0900720c */ /* 0x040fe40003f06270 */
[----:B------:R-:W-:Y:S02]  /*4970*/  SEL R15, R9, R14, !P2 ;  /* 0x0000000e090f7207 */ /* 0x000fe40005000000 */
[C---:B------:R-:W-:Y:S03]  /*4980*/  ISETP.GE.OR P0, PT, R3.reuse, R12, P0 ;  /* 0x0000000c0300720c */ /* 0x040fe60000706670 */
[----:B------:R-:W-:Y:S04]  /*4990*/  IMAD.MOV R14, RZ, RZ, -R15 ;  /* 0x000000ffff0e7224 */ /* 0x000fe800078e0a0f */
[----:B------:R-:W-:Y:S06]  /*49a0*/  IMAD R14, R72, R14, R9 ;  /* 0x0000000e480e7224 */ /* 0x000fec00078e0209 */
[C---:B------:R-:W-:Y:S05]  /*49b0*/  @!P0 IMAD.HI.U32 R10, R3.reuse, R4, RZ ;  /* 0x00000004030a8227 */ /* 0x040fea00078e00ff */
[----:B------:R-:W-:Y:S04]  /*49c0*/  @!P0 SHF.R.U32.HI R10, RZ, R5, R10 ;  /* 0x00000005ff0a8219 */ /* 0x000fe8000001160a */
[----:B------:R-:W-:Y:S01]  /*49d0*/  @!P0 SEL R0, R3, R10, !P2 ;  /* 0x0000000a03008207 */ /* 0x000fe20005000000 */
[----:B------:R-:W-:Y:S03]  /*49e0*/  IMAD.MOV R10, RZ, RZ, -R3 ;  /* 0x000000ffff0a7224 */ /* 0x000fe600078e0a03 */
[----:B------:R-:W-:Y:S01]  /*49f0*/  @!P0 IADD3 R15, PT, PT, R15, -R0, RZ ;  /* 0x800000000f0f8210 */ /* 0x000fe20007ffe0ff */
[----:B------:R-:W-:Y:S01]  /*4a00*/  @!P0 IMAD R0, R11, R14, R0 ;  /* 0x0000000e0b008224 */ /* 0x000fe200078e0200 */
[----:B------:R-:W-:Y:S01]  /*4a10*/  IADD3 R11, PT, PT, -R9, RZ, RZ ;  /* 0x000000ff090b7210 */ /* 0x000fe20007ffe1ff */
[----:B------:R-:W-:Y:S02]  /*4a20*/  IMAD R13, R2, R10, R13 ;  /* 0x0000000a020d7224 */ /* 0x000fe400078e020d */
[----:B------:R-:W-:Y:S02]  /*4a30*/  @!P0 IMAD R9, R15, R72, R3 ;  /* 0x000000480f098224 */ /* 0x000fe400078e0203 */
[----:B------:R-:W-:Y:S02]  /*4a40*/  @!P0 IMAD.MOV.U32 R3, RZ, RZ, R0 ;  /* 0x000000ffff038224 */ /* 0x000fe400078e0000 */
[----:B------:R-:W-:Y:S02]  /*4a50*/  IMAD R8, R6, R11, R8 ;  /* 0x0000000b06087224 */ /* 0x000fe400078e0208 */
[----:B------:R-:W-:Y:S02]  /*4a60*/  IMAD R13, R3, R2, R13 ;  /* 0x00000002030d7224 */ /* 0x000fe400078e020d */
[----:B------:R-:W-:Y:S02]  /*4a70*/  IMAD R8, R9, R6, R8 ;  /* 0x0000000609087224 */ /* 0x000fe400078e0208 */
.L_x_79:
[----:B------:R-:W-:Y:S05]  /*4a80*/  BRA.U UP0, `(.L_x_80) ;  /* 0x0000000100107547 */ /* 0x000fea000b800000 */
[----:B------:R-:W-:Y:S04]  /*4a90*/  MOV R0, UR14 ;  /* 0x0000000e00007c02 */ /* 0x000fe80008000f00 */
[----:B------:R-:W-:Y:S04]  /*4aa0*/  SHF.L.U32 R3, R0, 0x1f, RZ ;  /* 0x0000001f00037819 */ /* 0x000fe800000006ff */
[----:B------:R-:W1:Y:S02]  /*4ab0*/  SYNCS.PHASECHK.TRANS64.TRYWAIT P0, [UR4+0x78], R3 ;  /* 0x00007803ff0075a7 */ /* 0x000e640008001104 */
[----:B-1----:R-:W-:Y:S05]  /*4ac0*/  @!P0 BRA `(.L_x_81) ;  /* 0x0000007400348947 */ /* 0x002fea0003800000 */
.L_x_80:
[----:B------:R-:W-:Y:S05]  /*4ad0*/  @!P5 BRA `(.L_x_82) ;  /* 0x00000000002cd947 */ /* 0x000fea0003800000 */
[----:B------:R-:W-:Y:S01]  /*4ae0*/  ISETP.NE.U32.AND P0, PT, R16, RZ, PT ;  /* 0x000000ff1000720c */ /* 0x000fe20003f05070 */
[----:B------:R-:W-:Y:S03]  /*4af0*/  IMAD.MOV.U32 R151, RZ, RZ, 0x1 ;  /* 0x00000001ff977424 */ /* 0x000fe600078e00ff */
[----:B------:R-:W-:Y:S11]  /*4b00*/  ISETP.NE.AND.EX P0, PT, R17, RZ, PT, P0 ;  /* 0x000000ff1100720c */ /* 0x000ff60003f05300 */
[----:B------:R-:W-:Y:S02]  /*4b10*/  @!UPT UIADD3 URZ, UPT, UPT, URZ, URZ, URZ ;  /* 0x000000fffffff290 */ /* 0x000fe4000fffe0ff */
[----:B------:R-:W2:Y:S01]  /*4b20*/  @P0 LDC.64 R10, c[0x0][0xc88] ;  /* 0x00032200ff0a0b82 */ /* 0x000ea20000000a00 */
[----:B-1----:R-:W-:Y:S04]  /*4b30*/  @P0 IMAD R0, R18, UR44, RZ ;  /* 0x0000002c12000c24 */ /* 0x002fe8000f8e02ff */
[----:B--2---:R-:W-:Y:S04]  /*4b40*/  @P0 IMAD.WIDE R10, R0, 0x4, R10 ;  /* 0x00000004000a0825 */ /* 0x004fe800078e020a */
[----:B------:R-:W-:Y:S01]  /*4b50*/  HFMA2 R0, -RZ, RZ, 0, 5.9604644775390625e-08 ;  /* 0x00000001ff007431 */ /* 0x000fe200000001ff */
[----:B-----5:R2:W5:Y:S04]  /*4b60*/  @P0 LDG.E R83, desc[UR46][R10.64] ;  /* 0x0000002e0a530981 */ /* 0x020568000c1e1900 */
[----:B------:R-:W-:Y:S01]  /*4b70*/  @!P0 PRMT R151, R0, 0x7610, R151 ;  /* 0x0000761000978816 */ /* 0x000fe20000000097 */
[----:B--2---:R-:W3:Y:S06]  /*4b80*/  @!P0 LDC R83, c[0x0][0xc80] ;  /* 0x00032000ff538b82 */ /* 0x004eec0000000800 */
.L_x_82:
[----:B---3-5:R-:W-:Y:S01]  /*4b90*/  @!P4 FSETP.EQ.AND P0, PT, R83, RZ, PT ;  /* 0x000000ff5300c20b */ /* 0x028fe20003f02000 */
[----:B------:R-:W-:Y:S01]  /*4ba0*/  @!UPT UIADD3 URZ, UPT, UPT, URZ, URZ, URZ ;  /* 0x000000fffffff290 */ /* 0x000fe2000fffe0ff */
[----:B------:R-:W-:Y:S11]  /*4bb0*/  @!P4 BRA `(.L_x_83) ;  /* 0x000000000018c947 */ /* 0x000ff60003800000 */
[----:B------:R-:W-:Y:S02]  /*4bc0*/  LOP3.LUT P2, RZ, R151, 0xff, RZ, 0xc0, !PT ;  /* 0x000000ff97ff7812 */ /* 0x000fe4000784c0ff */
[----:B------:R-:W-:Y:S04]  /*4bd0*/  ISETP.NE.U32.AND P0, PT, R16, RZ, PT ;  /* 0x000000ff1000720c */ /* 0x000fe80003f05070 */
[----:B------:R-:W-:Y:S04]  /*4be0*/  ISETP.NE.AND.EX P0, PT, R17, RZ, PT, P0 ;  /* 0x000000ff1100720c */ /* 0x000fe80003f05300 */
[----:B------:R-:W-:Y:S03]  /*4bf0*/  PLOP3.LUT P0, PT, P0, PT, PT, 0x8, 0x80 ;  /* 0x000000000080781c */ /* 0x000fe6000070e170 */
[----:B------:R-:W-:Y:S11]  /*4c00*/  @P2 FSETP.EQ.AND P0, PT, R83, RZ, PT ;  /* 0x000000ff5300220b */ /* 0x000ff60003f02000 */
[----:B------:R-:W-:Y:S02]  /*4c10*/  @!UPT UIADD3 URZ, UPT, UPT, URZ, URZ, URZ ;  /* 0x000000fffffff290 */ /* 0x000fe4000fffe0ff */
.L_x_83:
[----:B------:R-:W2:Y:S01]  /*4c20*/  SYNCS.PHASECHK.TRANS64.TRYWAIT P5, [UR4+0x50], R38 ;  /* 0x00005026ff0075a7 */ /* 0x000ea200080a1104 */
[----:B------:R-:W-:Y:S02]  /*4c30*/  LOP3.LUT R39, R32, 0x1, RZ, 0xc0, !PT ;  /* 0x0000000120277812 */ /* 0x000fe400078ec0ff */
[----:B------:R-:W-:Y:S04]  /*4c40*/  ELECT P4, URZ, PT ;  /* 0x0000000000ff782f */ /* 0x000fe80003880000 */
[----:B------:R-:W-:Y:S04]  /*4c50*/  PLOP3.LUT P4, PT, P0, P4, PT, 0xf2, 0x2f ;  /* 0x00000000002f781c */ /* 0x000fe80000789e72 */
[----:B------:R-:W-:Y:S09]  /*4c60*/  ISETP.NE.AND P0, PT, R39, RZ, !P4 ;  /* 0x000000ff2700720c */ /* 0x000ff20006705270 */
[----:B------:R-:W-:Y:S05]  /*4c70*/  @!P4 IADD3 R9, P2, PT, R36, 0x980, RZ ;  /* 0x000009802409c810 */ /* 0x000fea0007f5e0ff */
[----:B-1----:R-:W-:Y:S01]  /*4c80*/  @!P4 IMAD.X R0, RZ, RZ, R37, P2 ;  /* 0x000000ffff00c224 */ /* 0x002fe200010e0625 */
[----:B--2---:R-:W-:Y:S07]  /*4c90*/  @!P5 BRA `(.L_x_84) ;  /* 0x0000007000d8d947 */ /* 0x004fee0003800000 */
.L_x_165:
[----:B------:R-:W-:Y:S01]  /*4ca0*/  @!P4 R2UR UR9, R9 ;  /* 0x000000000909c2ca */ /* 0x000fe200000e0000 */
[----:B------:R-:W-:Y:S01]  /*4cb0*/  IMAD.SHL.U32 R20, R20, 0x100, RZ ;  /* 0x0000010014147824 */ /* 0x000fe200078e00ff */
[----:B------:R-:W-:Y:S01]  /*4cc0*/  @!P4 R2UR UR8, R0 ;  /* 0x000000000008c2ca */ /* 0x000fe200000e0000 */
[----:B------:R-:W-:Y:S01]  /*4cd0*/  VOTEU.ALL UP0, P4 ;  /* 0x0000000000ff7886 */ /* 0x000fe20002000000 */
[----:B------:R-:W-:Y:S01]  /*4ce0*/  UMOV UR36, UR44 ;  /* 0x0000002c00247c82 */ /* 0x000fe20008000000 */
[----:B------:R-:W-:Y:S02]  /*4cf0*/  @!P4 VIADD R0, R20, 0xc0 ;  /* 0x000000c01400c836 */ /* 0x000fe40000000000 */
[----:B------:R-:W-:Y:S01]  /*4d00*/  @P0 IMAD.MOV R0, RZ, RZ, R20 ;  /* 0x000000ffff000224 */ /* 0x000fe200078e0214 */
[----:B------:R-:W-:Y:S01]  /*4d10*/  PLOP3.LUT P0, PT, P4, PT, PT, 0x8, 0x80 ;  /* 0x000000000080781c */ /* 0x000fe2000270e170 */
[----:B------:R-:W-:Y:S01]  /*4d20*/  @!UP0 UIADD3 UR32, UPT, UPT, UR4, 0x400, URZ ;  /* 0x0000040004208890 */ /* 0x000fe2000fffe0ff */
[----:B------:R-:W-:Y:S11]  /*4d30*/  VOTEU.ALL UP0, P4 ;  /* 0x0000000000ff7886 */ /* 0x000ff60002000000 */
[----:B------:R-:W-:Y:S01]  /*4d40*/  @P0 R2UR.BROADCAST UR34, R0 ;  /* 0x00000000002202ca */ /* 0x000fe200008e0000 */
[----:B------:R-:W-:Y:S01]  /*4d50*/  IMAD.U32 R10, RZ, RZ, UR9 ;  /* 0x00000009ff0a7e24 */ /* 0x000fe2000f8e00ff */
[----:B------:R-:W-:Y:S01]  /*4d60*/  UMOV UR9, 0x10000000 ;  /* 0x1000000000097882 */ /* 0x000fe20000000000 */
[----:B------:R-:W-:Y:S01]  /*4d70*/  IMAD.U32 R11, RZ, RZ, UR8 ;  /* 0x00000008ff0b7e24 */ /* 0x000fe2000f8e00ff */
[----:B------:R-:W-:Y:S01]  /*4d80*/  UMOV UR8, 0x0 ;  /* 0x0000000000087882 */ /* 0x000fe20000000000 */
[----:B------:R-:W-:Y:S01]  /*4d90*/  @!P4 IMAD.MOV.U32 R0, RZ, RZ, 0x4000 ;  /* 0x00004000ff00c424 */ /* 0x000fe200078e00ff */
[----:B------:R-:W-:Y:S02]  /*4da0*/  @!P4 R2UR UR10, R10 ;  /* 0x000000000a0ac2ca */ /* 0x000fe400000e0000 */
[----:B------:R-:W-:Y:S02]  /*4db0*/  @!P4 R2UR UR11, R11 ;  /* 0x000000000b0bc2ca */ /* 0x000fe400000e0000 */
[----:B------:R-:W-:Y:S11]  /*4dc0*/  @!P4 IADD3 R9, P0, PT, R36, 0x980, RZ ;  /* 0x000009802409c810 */ /* 0x000ff60007f1e0ff */
[----:B------:R2:W-:Y:S01]  /*4dd0*/  @!UP0 UTMALDG.3D [UR32], [UR10], desc[UR8] ;  /* 0x000008200a0085b4 */ /* 0x0005e20008011000 */
[----:B------:R3:W-:Y:S01]  /*4de0*/  @!P4 SYNCS.ARRIVE.TRANS64.RED.A0TR RZ, [UR4+0x30], R0 ;  /* 0x00003000ffffc9a7 */ /* 0x0007e20008300404 */
[----:B------:R-:W-:Y:S01]  /*4df0*/  SYNCS.ARRIVE.TRANS64.RED.A1T0 RZ, [UR7], RZ ;  /* 0x000000ffffff79a7 */ /* 0x000fe20008100407 */
[----:B---3--:R-:W-:Y:S01]  /*4e00*/  @!P4 IMAD.X R0, RZ, RZ, R37, P0 ;  /* 0x000000ffff00c224 */ /* 0x008fe200000e0625 */
[----:B------:R-:W3:Y:S02]  /*4e10*/  SYNCS.PHASECHK.TRANS64.TRYWAIT P2, [UR4+0x58], R38 ;  /* 0x00005826ff0075a7 */ /* 0x000ee40008041104 */
[----:B--23--:R-:W-:Y:S05]  /*4e20*/  @!P2 BRA `(.L_x_85) ;  /* 0x00000070008ca947 */ /* 0x00cfea0003800000 */
.L_x_167:
[----:B------:R-:W-:Y:S01]  /*4e30*/  @!P4 R2UR UR9, R9 ;  /* 0x000000000909c2ca */ /* 0x000fe200000e0000 */
[----:B------:R-:W-:Y:S01]  /*4e40*/  VOTEU.ALL UP0, P4 ;  /* 0x0000000000ff7886 */ /* 0x000fe20002000000 */
[----:B------:R-:W-:Y:S01]  /*4e50*/  @!P4 R2UR UR8, R0 ;  /* 0x000000000008c2ca */ /* 0x000fe200000e0000 */
[----:B------:R-:W-:Y:S01]  /*4e60*/  @!P4 IMAD R0, R39, -0x40, R20 ;  /* 0xffffffc02700c824 */ /* 0x000fe200078e0214 */
[----:B------:R-:W-:Y:S01]  /*4e70*/  UMOV UR27, UR35 ;  /* 0x00000023001b7c82 */ /* 0x000fe20008000000 */
[----:B------:R-:W-:Y:S01]  /*4e80*/  UMOV UR28, UR44 ;  /* 0x0000002c001c7c82 */ /* 0x000fe20008000000 */
[----:B------:R-:W-:Y:S01]  /*4e90*/  @!UP0 UIADD3 UR24, UPT, UPT, UR4, 0x4400, URZ ;  /* 0x0000440004188890 */ /* 0x000fe2000fffe0ff */
[----:B------:R-:W-:Y:S02]  /*4ea0*/  @!P4 IADD3 R9, P0, PT, R36, 0x980, RZ ;  /* 0x000009802409c810 */ /* 0x000fe40007f1e0ff */
[----:B------:R-:W-:Y:S01]  /*4eb0*/  @!P4 R2UR UR26, R0 ;  /* 0x00000000001ac2ca */ /* 0x000fe200000e0000 */
[----:B------:R-:W-:Y:S03]  /*4ec0*/  @!P4 IMAD.MOV.U32 R0, RZ, RZ, 0x4000 ;  /* 0x00004000ff00c424 */ /* 0x000fe600078e00ff */
[----:B------:R-:W-:Y:S01]  /*4ed0*/  IMAD.U32 R10, RZ, RZ, UR9 ;  /* 0x00000009ff0a7e24 */ /* 0x000fe2000f8e00ff */
[----:B------:R-:W-:Y:S01]  /*4ee0*/  UMOV UR9, 0x10000000 ;  /* 0x1000000000097882 */ /* 0x000fe20000000000 */
[----:B------:R-:W-:Y:S01]  /*4ef0*/  IMAD.U32 R11, RZ, RZ, UR8 ;  /* 0x00000008ff0b7e24 */ /* 0x000fe2000f8e00ff */
[----:B------:R-:W-:Y:S02]  /*4f00*/  UMOV UR8, 0x0 ;  /* 0x0000000000087882 */ /* 0x000fe40000000000 */
[----:B------:R-:W-:Y:S02]  /*4f10*/  @!P4 R2UR UR10, R10 ;  /* 0x000000000a0ac2ca */ /* 0x000fe400000e0000 */
[----:B------:R-:W-:Y:S02]  /*4f20*/  @!P4 R2UR UR11, R11 ;  /* 0x000000000b0bc2ca */ /* 0x000fe400000e0000 */
[----:B------:R-:W-:Y:S01]  /*4f30*/  @!UP0 UIADD3 UR26, UPT, UPT, UR26, 0x80, URZ ;  /* 0x000000801a1a8890 */ /* 0x000fe2000fffe0ff */
[----:B------:R-:W-:Y:S10]  /*4f40*/  VOTEU.ALL UP0, P4 ;  /* 0x0000000000ff7886 */ /* 0x000ff40002000000 */
[----:B------:R2:W-:Y:S01]  /*4f50*/  @!UP0 UTMALDG.3D [UR24], [UR10], desc[UR8] ;  /* 0x000008180a0085b4 */ /* 0x0005e20008011000 */
[----:B------:R3:W-:Y:S01]  /*4f60*/  @!P4 SYNCS.ARRIVE.TRANS64.RED.A0TR RZ, [UR4+0x38], R0 ;  /* 0x00003800ffffc9a7 */ /* 0x0007e20008300404 */
[----:B------:R-:W-:Y:S01]  /*4f70*/  SYNCS.ARRIVE.TRANS64.RED.A1T0 RZ, [UR6], RZ ;  /* 0x000000ffffff79a7 */ /* 0x000fe20008100406 */
[----:B---3--:R-:W-:Y:S01]  /*4f80*/  @!P4 IMAD.X R0, RZ, RZ, R37, P0 ;  /* 0x000000ffff00c224 */ /* 0x008fe200000e0625 */
[----:B------:R-:W3:Y:S02]  /*4f90*/  SYNCS.PHASECHK.TRANS64.TRYWAIT P2, [UR4+0x60], R38 ;  /* 0x00006026ff0075a7 */ /* 0x000ee40008041104 */
[----:B--23--:R-:W-:Y:S05]  /*4fa0*/  @!P2 BRA `(.L_x_86) ;  /* 0x000000700044a947 */ /* 0x00cfea0003800000 */
.L_x_169:
[----:B------:R-:W-:Y:S01]  /*4fb0*/  @!P4 R2UR UR9, R9 ;  /* 0x000000000909c2ca */ /* 0x000fe200000e0000 */
[----:B------:R-:W-:Y:S01]  /*4fc0*/  VOTEU.ALL UP0, P4 ;  /* 0x0000000000ff7886 */ /* 0x000fe20002000000 */
[----:B------:R-:W-:Y:S01]  /*4fd0*/  @!P4 R2UR UR8, R0 ;  /* 0x000000000008c2ca */ /* 0x000fe200000e0000 */
[----:B------:R-:W-:Y:S01]  /*4fe0*/  @!P4 IMAD R0, R39, 0x40, R20 ;  /* 0x000000402700c824 */ /* 0x000fe200078e0214 */
[----:B------:R-:W-:Y:S01]  /*4ff0*/  UMOV UR19, UR35 ;  /* 0x0000002300137c82 */ /* 0x000fe20008000000 */
[----:B------:R-:W-:Y:S01]  /*5000*/  UMOV UR20, UR44 ;  /* 0x0000002c00147c82 */ /* 0x000fe20008000000 */
[----:B------:R-:W-:Y:S01]  /*5010*/  @!UP0 UIADD3 UR16, UPT, UPT, UR4, 0x8400, URZ ;  /* 0x0000840004108890 */ /* 0x000fe2000fffe0ff */
[----:B------:R-:W-:Y:S02]  /*5020*/  @!P4 IADD3 R40, P0, PT, R36, 0x980, RZ ;  /* 0x000009802428c810 */ /* 0x000fe40007f1e0ff */
[----:B------:R-:W-:Y:S01]  /*5030*/  @!P4 R2UR UR18, R0 ;  /* 0x000000000012c2ca */ /* 0x000fe200000e0000 */
[----:B------:R-:W-:Y:S02]  /*5040*/  @!P4 IMAD.MOV.U32 R0, RZ, RZ, 0x4000 ;  /* 0x00004000ff00c424 */ /* 0x000fe400078e00ff */
[----:B------:R-:W-:Y:S02]  /*5050*/  @!P4 IMAD.X R12, RZ, RZ, R37, P0 ;  /* 0x000000ffff0cc224 */ /* 0x000fe400000e0625 */
[----:B------:R-:W-:Y:S01]  /*5060*/  IMAD.U32 R10, RZ, RZ, UR9 ;  /* 0x00000009ff0a7e24 */ /* 0x000fe2000f8e00ff */
[----:B------:R-:W-:Y:S01]  /*5070*/  UMOV UR9, 0x10000000 ;  /* 0x1000000000097882 */ /* 0x000fe20000000000 */
[----:B------:R-:W-:Y:S01]  /*5080*/  IMAD.U32 R11, RZ, RZ, UR8 ;  /* 0x00000008ff0b7e24 */ /* 0x000fe2000f8e00ff */
[----:B------:R-:W-:Y:S02]  /*5090*/  UMOV UR8, 0x0 ;  /* 0x0000000000087882 */ /* 0x000fe40000000000 */
[----:B------:R-:W-:Y:S02]  /*50a0*/  @!P4 R2UR UR10, R10 ;  /* 0x000000000a0ac2ca */ /* 0x000fe400000e0000 */
[----:B------:R-:W-:Y:S01]  /*50b0*/  @!P4 R2UR UR11, R11 ;  /* 0x000000000b0bc2ca */ /* 0x000fe200000e0000 */
[----:B------:R-:W-:Y:S01]  /*50c0*/  @!UP0 UIADD3 UR18, UPT, UPT, UR18, 0x40, URZ ;  /* 0x0000004012128890 */ /* 0x000fe2000fffe0ff */
[----:B------:R-:W-:Y:S11]  /*50d0*/  VOTEU.ALL UP0, P4 ;  /* 0x0000000000ff7886 */ /* 0x000ff60002000000 */
[----:B------:R2:W-:Y:S01]  /*50e0*/  @!UP0 UTMALDG.3D [UR16], [UR10], desc[UR8] ;  /* 0x000008100a0085b4 */ /* 0x0005e20008011000 */
[----:B------:R2:W-:Y:S01]  /*50f0*/  @!P4 SYNCS.ARRIVE.TRANS64.RED.A0TR RZ, [UR4+0x40], R0 ;  /* 0x00004000ffffc9a7 */ /* 0x0005e20008300404 */
[----:B------:R-:W-:Y:S01]  /*5100*/  SYNCS.ARRIVE.TRANS64.RED.A1T0 RZ, [UR45], RZ ;  /* 0x000000ffffff79a7 */ /* 0x000fe2000810042d */
[----:B------:R-:W3:Y:S02]  /*5110*/  SYNCS.PHASECHK.TRANS64.TRYWAIT P2, [UR4+0x68], R38 ;  /* 0x00006826ff0075a7 */ /* 0x000ee40008041104 */
[----:B--23--:R-:W-:Y:S05]  /*5120*/  @!P2 BRA `(.L_x_87) ;  /* 0x0000006c00fca947 */ /* 0x00cfea0003800000 */
.L_x_171:
[----:B------:R-:W2:Y:S01]  /*5130*/  LDC.64 R14, c[0x0][0xf10] ;  /* 0x0003c400ff0e7b82 */ /* 0x000ea20000000a00 */
[----:B------:R-:W-:Y:S01]  /*5140*/  @!P4 R2UR UR9, R40 ;  /* 0x000000002809c2ca */ /* 0x000fe200000e0000 */
[----:B------:R-:W-:Y:S01]  /*5150*/  UMOV UR18, 0x0 ;  /* 0x0000000000127882 */ /* 0x000fe20000000000 */
[----:B------:R-:W-:Y:S01]  /*5160*/  @!P4 R2UR UR8, R12 ;  /* 0x000000000c08c2ca */ /* 0x000fe200000e0000 */
[----:B------:R-:W-:Y:S01]  /*5170*/  @!P4 VIADD R12, R20, 0xc0 ;  /* 0x000000c0140cc836 */ /* 0x000fe20000000000 */
[----:B------:R-:W-:Y:S03]  /*5180*/  ISETP.NE.OR P0, PT, R39, RZ, P4 ;  /* 0x000000ff2700720c */ /* 0x000fe60002705670 */
[----:B------:R-:W3:Y:S01]  /*5190*/  LDC.64 R10, c[0x0][0xf18] ;  /* 0x0003c600ff0a7b82 */ /* 0x000ee20000000a00 */
[----:B------:R-:W-:Y:S01]  /*51a0*/  @P3 SHF.R.U32.HI R31, RZ, 0x10, R25 ;  /* 0x00000010ff1f3819 */ /* 0x000fe20000011619 */
[----:B------:R-:W-:Y:S01]  /*51b0*/  VOTEU.ALL UP0, P4 ;  /* 0x0000000000ff7886 */ /* 0x000fe20002000000 */
[----:B------:R-:W-:Y:S01]  /*51c0*/  LOP3.LUT R35, R35, 0x1, RZ, 0x3c, !PT ;  /* 0x0000000123237812 */ /* 0x000fe200078e3cff */
[----:B------:R-:W-:Y:S01]  /*51d0*/  UMOV UR19, 0x10000000 ;  /* 0x1000000000137882 */ /* 0x000fe20000000000 */
[----:B------:R-:W-:Y:S03]  /*51e0*/  UMOV UR11, UR35 ;  /* 0x00000023000b7c82 */ /* 0x000fe60008000000 */
[----:B------:R-:W4:Y:S01]  /*51f0*/  @!P1 LDC R0, c[0x0][0xf20] ;  /* 0x0003c800ff009b82 */ /* 0x000f220000000800 */
[----:B------:R-:W-:Y:S01]  /*5200*/  UMOV UR12, UR44 ;  /* 0x0000002c000c7c82 */ /* 0x000fe20008000000 */
[----:B------:R-:W-:Y:S01]  /*5210*/  @P3 R2UR UR44, R31 ;  /* 0x000000001f2c32ca */ /* 0x000fe200000e0000 */
[----:B-1----:R-:W-:Y:S05]  /*5220*/  IMAD.U32 R38, RZ, RZ, UR9 ;  /* 0x00000009ff267e24 */ /* 0x002fea000f8e00ff */
[----:B------:R-:W1:Y:S01]  /*5230*/  @!P1 LDC R3, c[0x0][0xf0c] ;  /* 0x0003c300ff039b82 */ /* 0x000e620000000800 */
[----:B------:R-:W-:Y:S01]  /*5240*/  IMAD.U32 R39, RZ, RZ, UR8 ;  /* 0x00000008ff277e24 */ /* 0x000fe2000f8e00ff */
[----:B------:R-:W-:Y:S01]  /*5250*/  @!UP0 UIADD3 UR8, UPT, UPT, UR4, 0xc400, URZ ;  /* 0x0000c40004088890 */ /* 0x000fe2000fffe0ff */
[----:B------:R-:W-:Y:S01]  /*5260*/  @!P0 IMAD.MOV R12, RZ, RZ, R20 ;  /* 0x000000ffff0c8224 */ /* 0x000fe200078e0214 */
[----:B------:R-:W-:Y:S01]  /*5270*/  @!P4 R2UR UR20, R38 ;  /* 0x000000002614c2ca */ /* 0x000fe200000e0000 */
[----:B------:R-:W-:Y:S01]  /*5280*/  @!UP0 UIADD3 UR9, UPT, UPT, UR4, 0x48, URZ ;  /* 0x0000004804098890 */ /* 0x000fe2000fffe0ff */
[----:B------:R-:W-:Y:S01]  /*5290*/  @!P4 R2UR UR21, R39 ;  /* 0x000000002715c2ca */ /* 0x000fe200000e0000 */
[----:B------:R-:W-:Y:S01]  /*52a0*/  VOTEU.ALL UP0, P4 ;  /* 0x0000000000ff7886 */ /* 0x000fe20002000000 */
[----:B------:R-:W-:Y:S01]  /*52b0*/  PLOP3.LUT P0, PT, P4, PT, PT, 0x8, 0x80 ;  /* 0x000000000080781c */ /* 0x000fe2000270e170 */
[----:B------:R-:W-:Y:S11]  /*52c0*/  VIADD R34, R34, 0x1 ;  /* 0x0000000122227836 */ /* 0x000ff60000000000 */
[----:B------:R-:W-:Y:S01]  /*52d0*/  @!UPT UIADD3 URZ, UPT, UPT, URZ, URZ, URZ ;  /* 0x000000fffffff290 */ /* 0x000fe2000fffe0ff */
[----:B------:R-:W-:Y:S01]  /*52e0*/  @P0 R2UR.BROADCAST UR10, R12 ;  /* 0x000000000c0a02ca */ /* 0x000fe200008e0000 */
[----:B------:R-:W-:Y:S11]  /*52f0*/  VIADD R32, R32, 0x1 ;  /* 0x0000000120207836 */ /* 0x000ff60000000000 */
[----:B------:R-:W-:Y:S01]  /*5300*/  @!UPT UIADD3 URZ, UPT, UPT, URZ, URZ, URZ ;  /* 0x000000fffffff290 */ /* 0x000fe2000fffe0ff */
[----:B------:R5:W-:Y:S01]  /*5310*/  @!UP0 UTMALDG.3D [UR8], [UR20], desc[UR18] ;  /* 0x00001208140085b4 */ /* 0x000be20008011000 */
[----:B------:R5:W-:Y:S01]  /*5320*/  @!P4 SYNCS.ARRIVE.TRANS64.RED.A0TR RZ, [UR4+0x48], R30 ;  /* 0x0000481effffc9a7 */ /* 0x000be20008300404 */
[----:B---3--:R-:W-:Y:S01]  /*5330*/  @!P1 ISETP.NE.AND P0, PT, R10, 0x1, PT ;  /* 0x000000010a00980c */ /* 0x008fe20003f05270 */
[----:B--2---:R-:W-:Y:S01]  /*5340*/  @!P1 IMAD.HI.U32 R14, R13, R14, RZ ;  /* 0x0000000e0d0e9227 */ /* 0x004fe200078e00ff */
[----:B-1----:R-:W-:Y:S01]  /*5350*/  @!P1 ISETP.NE.AND P2, PT, R3, 0x1, PT ;  /* 0x000000010300980c */ /* 0x002fe20003f45270 */
[----:B------:R-:W-:Y:S02]  /*5360*/  UPLOP3.LUT UP0, UPT, UPT, UPT, UPT, 0x80, 0x8 ;  /* 0x000000000008789c */ /* 0x000fe40003f0f070 */
[C---:B------:R-:W-:Y:S01]  /*5370*/  @!P1 IMAD.HI.U32 R11, R8.reuse, R11, RZ ;  /* 0x0000000b080b9227 */ /* 0x040fe200078e00ff */
[----:B------:R-:W-:Y:S04]  /*5380*/  @!P1 SHF.R.U32.HI R14, RZ, R15, R14 ;  /* 0x0000000fff0e9219 */ /* 0x000fe8000001160e */
[----:B----4-:R-:W-:Y:S02]  /*5390*/  @!P1 SHF.R.U32.HI R9, RZ, R0, R11 ;  /* 0x00000000ff099219 */ /* 0x010fe4000001160b */
[----:B------:R-:W-:Y:S02]  /*53a0*/  @!P1 SEL R14, R13, R14, !P2 ;  /* 0x0000000e0d0e9207 */ /* 0x000fe40005000000 */
[----:B------:R-:W-:Y:S01]  /*53b0*/  @!P1 SEL R9, R8, R9, !P0 ;  /* 0x0000000908099207 */ /* 0x000fe20004000000 */
[----:B------:R-:W-:Y:S01]  /*53c0*/  SYNCS.ARRIVE.TRANS64.RED.A1T0 RZ, [UR5], RZ ;  /* 0x000000ffffff79a7 */ /* 0x000fe20008100405 */
[C---:B------:R-:W-:Y:S03]  /*53d0*/  ISETP.NE.AND P0, PT, R34.reuse, 0x2, PT ;  /* 0x000000022200780c */ /* 0x040fe60003f05270 */
[----:B------:R-:W-:Y:S01]  /*53e0*/  @!P1 IMAD.IADD R0, R9, 0x1, -R14 ;  /* 0x0000000109009824 */ /* 0x000fe200078e0a0e */
[----:B------:R-:W-:Y:S01]  /*53f0*/  SEL R34, R34, RZ, P0 ;  /* 0x000000ff22227207 */ /* 0x000fe20000000000 */
[----:B------:R-:W-:Y:S02]  /*5400*/  @!P1 IMAD.IADD R9, R14, 0x1, -R9 ;  /* 0x000000010e099824 */ /* 0x000fe400078e0a09 */
[----:B------:R-:W-:Y:S02]  /*5410*/  @!P1 IMAD R13, R0, R3, R13 ;  /* 0x00000003000d9224 */ /* 0x000fe400078e020d */
[----:B------:R-:W-:Y:S02]  /*5420*/  @!P1 IMAD R8, R9, R10, R8 ;  /* 0x0000000a09089224 */ /* 0x000fe400078e0208 */
[----:B------:R-:W-:Y:S02]  /*5430*/  IMAD.IADD R12, R13, 0x1, R152 ;  /* 0x000000010d0c7824 */ /* 0x000fe400078e0298 */
[----:B------:R-:W-:Y:S03]  /*5440*/  IMAD.IADD R20, R8, 0x1, R150 ;  /* 0x0000000108147824 */ /* 0x000fe600078e0296 */
[----:B-----5:R-:W-:Y:S02]  /*5450*/  R2UR UR19, R12 ;  /* 0x000000000c1372ca */ /* 0x020fe400000e0000 */
[----:B------:R-:W-:Y:S04]  /*5460*/  SEL R12, RZ, 0x1, P0 ;  /* 0x00000001ff0c7807 */ /* 0x000fe80000000000 */
[----:B------:R-:W-:Y:S01]  /*5470*/  LOP3.LUT R33, R33, R12, RZ, 0x3c, !PT ;  /* 0x0000000c21217212 */ /* 0x000fe200078e3cff */
[----:B------:R-:W-:Y:S08]  /*5480*/  @P3 BRA `(.L_x_88) ;  /* 0xfffffff0006c3947 */ /* 0x000ff0000383ffff */
[----:B------:R-:W-:-:S04]  /*5490*/  SHF.L.U32 R3, R35, 0x1f, RZ ;  /* 0x0000001f23037819 */ /* 0x000fc800000006ff */
[----:B------:R-:W1:Y:S02]  /*54a0*/  SYNCS.PHASECHK.TRANS64.TRYWAIT P0, [UR4+0x50], R3 ;  /* 0x00005003ff0075a7 */ /* 0x000e640008001104 */
[----:B-1----:R-:W-:Y:S05]  /*54b0*/  @!P0 BRA `(.L_x_89) ;  /* 0x0000006c00308947 */ /* 0x002fea0003800000 */
.L_x_173:
[----:B------:R-:W2:Y:S02]  /*54c0*/  SYNCS.PHASECHK.TRANS64.TRYWAIT P0, [UR4+0x58], R3 ;  /* 0x00005803ff0075a7 */ /* 0x000ea40008001104 */
[----:B--2---:R-:W-:Y:S05]  /*54d0*/  @!P0 BRA `(.L_x_90) ;  /* 0x0000006c00408947 */ /* 0x004fea0003800000 */
.L_x_175:
[----:B------:R-:W2:Y:S02]  /*54e0*/  SYNCS.PHASECHK.TRANS64.TRYWAIT P0, [UR4+0x60], R3 ;  /* 0x00006003ff0075a7 */ /* 0x000ea40008001104 */
[----:B--2---:R-:W-:Y:S05]  /*54f0*/  @!P0 BRA `(.L_x_91) ;  /* 0x0000006c00508947 */ /* 0x004fea0003800000 */
.L_x_177:
[----:B-1----:R-:W-:-:S07]  /*5500*/  MOV R0, UR4 ;  /* 0x0000000400007c02 */ /* 0x002fce0008000f00 */
.L_x_92:
[----:B-1----:R-:W-:-:S04]  /*5510*/  SHF.L.U32 R3, R35, 0x1f, RZ ;  /* 0x0000001f23037819 */ /* 0x002fc800000006ff */
[----:B------:R1:W2:Y:S03]  /*5520*/  SYNCS.PHASECHK.TRANS64.TRYWAIT P0, [R0+URZ+0x68], R3 ;  /* 0x00006803000075a7 */ /* 0x0002a600080011ff */
[----:B--2---:R-:W-:Y:S05]  /*5530*/  @!P0 NANOSLEEP.SYNCS 0x989680 ;  /* 0x009896800000895d */ /* 0x004fea0003900000 */
[----:B------:R-:W2:Y:S02]  /*5540*/  @!P0 SYNCS.PHASECHK.TRANS64 P0, [R0+URZ+0x68], R3 ;  /* 0x00006803000085a7 */ /* 0x000ea400080010ff */
[----:B--2---:R-:W-:Y:S05]  /*5550*/  @P0 EXIT ;  /* 0x000000000000094d */ /* 0x004fea0003800000 */
[----:B------:R-:W-:Y:S05]  /*5560*/  BRA `(.L_x_92) ;  /* 0xfffffffc00e87947 */ /* 0x000fea000383ffff */
.L_x_77:
[----:B------:R-:W-:-:S06]  /*5570*/  UISETP.GE.AND UP0, UPT, UR7, 0x4, UPT ;  /* 0x000000040700788c */ /* 0x000fcc000bf06270 */
[----:B------:R-:W-:-:S13]  /*5580*/  PLOP3.LUT P0, PT, PT, PT, UP0, 0x80, 0x8 ;  /* 0x000000000008781c */ /* 0x000fda0003f0f008 */
[----:B---3--:R-:W-:Y:S05]  /*5590*/  @!P0 EXIT ;  /* 0x000000000000894d */ /* 0x008fea0003800000 */
[----:B------:R-:W-:Y:S01]  /*55a0*/  BAR.SYNC.DEFER_BLOCKING 0x6, 0xa0 ;  /* 0x0182800000007b1d */ /* 0x000fe20000010000 */
[C---:B------:R-:W-:Y:S01]  /*55b0*/  IMAD.SHL.U32 R5, R165.reuse, 0x40, RZ ;  /* 0x00000040a5057824 */ /* 0x040fe200078e00ff */
[C---:B------:R-:W-:Y:S01]  /*55c0*/  LOP3.LUT R157, R165.reuse, 0x1, RZ, 0xc0, !PT ;  /* 0x00000001a59d7812 */ /* 0x040fe200078ec0ff */
[C---:B------:R-:W-:Y:S02]  /*55d0*/  IMAD.U32 R2, R165.reuse, 0x10000, RZ ;  /* 0x00010000a5027824 */ /* 0x040fe400078e00ff */
[----:B------:R-:W-:Y:S01]  /*55e0*/  IMAD.SHL.U32 R156, R165, 0x8, RZ ;  /* 0x00000008a59c7824 */ /* 0x000fe200078e00ff */
[----:B------:R-:W-:Y:S02]  /*55f0*/  UMOV UR49, 0x400 ;  /* 0x0000040000317882 */ /* 0x000fe40000000000 */
[----:B------:R-:W1:Y:S01]  /*5600*/  LDC R155, c[0x0][0x370] ;  /* 0x0000dc00ff9b7b82 */ /* 0x000e620000000800 */
[----:B------:R-:W-:Y:S01]  /*5610*/  ULEA UR49, UR45, UR49, 0x18 ;  /* 0x000000312d317291 */ /* 0x000fe2000f8ec0ff */
[----:B------:R-:W-:Y:S01]  /*5620*/  ISETP.NE.U32.AND P0, PT, R157, 0x1, PT ;  /* 0x000000019d00780c */ /* 0x000fe20003f05070 */
[----:B------:R-:W-:Y:S01]  /*5630*/  IMAD.MOV.U32 R164, RZ, RZ, 0x2 ;  /* 0x00000002ffa47424 */ /* 0x000fe200078e00ff */
[----:B------:R-:W-:Y:S01]  /*5640*/  LOP3.LUT R7, R5, 0x1c0, RZ, 0xc0, !PT ;  /* 0x000001c005077812 */ /* 0x000fe200078ec0ff */
[----:B------:R-:W-:Y:S01]  /*5650*/  UIADD3 UR4, UPT, UPT, UR49, 0x400, URZ ;  /* 0x0000040031047890 */ /* 0x000fe2000fffe0ff */
[----:B------:R-:W-:Y:S01]  /*5660*/  LOP3.LUT R2, R2, 0x600000, RZ, 0xc0, !PT ;  /* 0x0060000002027812 */ /* 0x000fe200078ec0ff */
[----:B------:R-:W-:Y:S01]  /*5670*/  IMAD.MOV.U32 R163, RZ, RZ, 0x4 ;  /* 0x00000004ffa37424 */ /* 0x000fe200078e00ff */
[----:B------:R-:W2:Y:S01]  /*5680*/  LDC R74, c[0x0][0xf0c] ;  /* 0x0003c300ff4a7b82 */ /* 0x000ea20000000800 */
[----:B------:R-:W-:Y:S01]  /*5690*/  R2P PR, R165, 0x6 ;  /* 0x00000006a5007804 */ /* 0x000fe20000000000 */
[----:B------:R-:W-:Y:S01]  /*56a0*/  IMAD.MOV.U32 R162, RZ, RZ, 0x1 ;  /* 0x00000001ffa27424 */ /* 0x000fe200078e00ff */
[----:B------:R-:W-:Y:S01]  /*56b0*/  LOP3.LUT R156, R7, 0x38, R156, 0xf8, !PT ;  /* 0x00000038079c7812 */ /* 0x000fe200078ef89c */
[----:B------:R-:W-:Y:S01]  /*56c0*/  IMAD.MOV.U32 R79, RZ, RZ, RZ ;  /* 0x000000ffff4f7224 */ /* 0x000fe200078e00ff */
[----:B------:R-:W-:Y:S01]  /*56d0*/  P2R R0, PR, RZ, 0x1 ;  /* 0x00000001ff007803 */ /* 0x000fe20000000000 */
[----:B------:R-:W-:Y:S01]  /*56e0*/  IMAD.MOV.U32 R169, RZ, RZ, RZ ;  /* 0x000000ffffa97224 */ /* 0x000fe200078e00ff */
[----:B------:R-:W-:Y:S01]  /*56f0*/  LOP3.LUT R156, R156, 0x1e00, R5, 0xf8, !PT ;  /* 0x00001e009c9c7812 */ /* 0x000fe200078ef805 */
[----:B------:R-:W3:Y:S01]  /*5700*/  LDC R153, c[0x0][0xf20] ;  /* 0x0003c800ff997b82 */ /* 0x000ee20000000800 */
[----:B------:R-:W4:Y:S01]  /*5710*/  LDS R3, [UR49+0x100] ;  /* 0x00010031ff037984 */ /* 0x000f220008000800 */
[----:B------:R-:W-:Y:S01]  /*5720*/  LOP3.LUT R165, R165, 0x60, RZ, 0xc0, !PT ;  /* 0x00000060a5a57812 */ /* 0x000fe200078ec0ff */
[----:B------:R-:W-:Y:S01]  /*5730*/  IMAD.MOV.U32 R161, RZ, RZ, RZ ;  /* 0x000000ffffa17224 */ /* 0x000fe200078e00ff */
[----:B------:R-:W-:Y:S01]  /*5740*/  SEL R164, R164, 0xfffffffe, !P1 ;  /* 0xfffffffea4a47807 */ /* 0x000fe20004800000 */
[----:B------:R-:W-:Y:S01]  /*5750*/  IMAD.U32 R159, RZ, RZ, UR4 ;  /* 0x00000004ff9f7e24 */ /* 0x000fe2000f8e00ff */
[----:B------:R-:W-:Y:S01]  /*5760*/  SEL R163, R163, 0xfffffffc, !P2 ;  /* 0xfffffffca3a37807 */ /* 0x000fe20005000000 */
[----:B------:R-:W1:Y:S01]  /*5770*/  LDCU.64 UR52, c[0x0][0x348] ;  /* 0x00006900ff3477ac */ /* 0x000e620008000a00 */
[----:B------:R-:W1:Y:S01]  /*5780*/  LDC R73, c[0x0][0xf30] ;  /* 0x0003cc00ff497b82 */ /* 0x000e620000000800 */
[----:B------:R-:W1:Y:S01]  /*5790*/  LDCU.64 UR36, c[0x0][0xc88] ;  /* 0x00019100ff2477ac */ /* 0x000e620008000a00 */
[----:B------:R-:W1:Y:S06]  /*57a0*/  LDCU.64 UR38, c[0x0][0xc90] ;  /* 0x00019200ff2677ac */ /* 0x000e6c0008000a00 */
[----:B------:R-:W1:Y:S01]  /*57b0*/  LDC.64 R148, c[0x0][0xf10] ;  /* 0x0003c400ff947b82 */ /* 0x000e620000000a00 */
[----:B------:R-:W-:Y:S01]  /*57c0*/  UMOV UR50, URZ ;  /* 0x000000ff00327c82 */ /* 0x000fe20008000000 */
[----:B------:R-:W-:-:S06]  /*57d0*/  UMOV UR51, URZ ;  /* 0x000000ff00337c82 */ /* 0x000fcc0008000000 */
[----:B------:R-:W1:Y:S08]  /*57e0*/  LDC.64 R70, c[0x0][0xf18] ;  /* 0x0003c600ff467b82 */ /* 0x000e700000000a00 */
[----:B------:R-:W1:Y:S08]  /*57f0*/  LDC.64 R68, c[0x0][0xf28] ;  /* 0x0003ca00ff447b82 */ /* 0x000e700000000a00 */
[----:B------:R-:W1:Y:S01]  /*5800*/  LDC.64 R146, c[0x0][0xcb0] ;  /* 0x00032c00ff927b82 */ /* 0x000e620000000a00 */
[----:B----4-:R-:W-:-:S07]  /*5810*/  IMAD.IADD R2, R3, 0x1, R2 ;  /* 0x0000000103027824 */ /* 0x010fce00078e0202 */
[----:B------:R-:W4:Y:S08]  /*5820*/  LDC.64 R144, c[0x0][0xca8] ;  /* 0x00032a00ff907b82 */ /* 0x000f300000000a00 */
[----:B--23--:R-:W1:Y:S02]  /*5830*/  LDC R154, c[0x0][0x374] ;  /* 0x0000dd00ff9a7b82 */ /* 0x00ce640000000800 */
.L_x_137:
[----:B------:R-:W-:Y:S02]  /*5840*/  LEA R0, R169, UR49, 0x3 ;  /* 0x00000031a9007c11 */ /* 0x000fe4000f8e18ff */
[----:B------:R-:W-:Y:S02]  /*5850*/  SHF.L.U32 R3, R161, 0x1f, RZ ;  /* 0x0000001fa1037819 */ /* 0x000fe400000006ff */
[----:B-1----:R-:W-:Y:S02]  /*5860*/  LEA R16, R169, UR49, 0x4 ;  /* 0x00000031a9107c11 */ /* 0x002fe4000f8e20ff */
[----:B------:R-:W2:Y:S02]  /*5870*/  SYNCS.PHASECHK.TRANS64.TRYWAIT P0, [R0+URZ+0x80], R3 ;  /* 0x00008003000075a7 */ /* 0x000ea400080011ff */
[----:B--23--:R-:W-:Y:S05]  /*5880*/  @!P0 BRA `(.L_x_93) ;  /* 0x0000006800848947 */ /* 0x00cfea0003800000 */
.L_x_178:
[----:B------:R-:W3:Y:S01]  /*5890*/  LDC.64 R14, c[0x0][0xf10] ;  /* 0x0003c400ff0e7b82 */ /* 0x000ee20000000a00 */
[----:B------:R-:W4:Y:S01]  /*58a0*/  LDS.128 R16, [R16+0xe0] ;  /* 0x0000e00010107984 */ /* 0x000f220000000c00 */
[----:B-1----:R-:W-:Y:S01]  /*58b0*/  ISETP.NE.AND P1, PT, R73, 0x1, PT ;  /* 0x000000014900780c */ /* 0x002fe20003f25270 */
[----:B--2---:R-:W-:Y:S01]  /*58c0*/  VIADD R0, R0, 0x90 ;  /* 0x0000009000007836 */ /* 0x004fe20000000000 */
[----:B------:R-:W-:Y:S04]  /*58d0*/  ISETP.GE.AND P0, PT, R72, 0x1, PT ;  /* 0x000000014800780c */ /* 0x000fe80003f06270 */
[----:B------:R-:W1:Y:S01]  /*58e0*/  LDC.64 R12, c[0x0][0xf18] ;  /* 0x0003c600ff0c7b82 */ /* 0x000e620000000a00 */
[----:B------:R-:W-:Y:S01]  /*58f0*/  PRMT R0, RZ, 0x654, R0 ;  /* 0x00000654ff007816 */ /* 0x000fe20000000000 */
[----:B------:R-:W-:Y:S01]  /*5900*/  @!PT LDS RZ, [RZ] ;  /* 0x00000000fffff984 */ /* 0x000fe20000000800 */
[----:B------:R-:W-:Y:S01]  /*5910*/  @!PT LDS RZ, [RZ] ;  /* 0x00000000fffff984 */ /* 0x000fe20000000800 */
[----:B------:R-:W-:Y:S01]  /*5920*/  @!PT LDS RZ, [RZ] ;  /* 0x00000000fffff984 */ /* 0x000fe20000000800 */
[----:B------:R-:W-:Y:S01]  /*5930*/  @!PT LDS RZ, [RZ] ;  /* 0x00000000fffff984 */ /* 0x000fe20000000800 */
[----:B------:R2:W-:Y:S06]  /*5940*/  MEMBAR.ALL.CTA ;  /* 0x0000000000007992 */ /* 0x0005ec0000008000 */
[----:B--2---:R-:W2:Y:S01]  /*5950*/  FENCE.VIEW.ASYNC.S ;  /* 0x00000000000073c6 */ /* 0x004ea20000000000 */
[----:B------:R-:W1:Y:S08]  /*5960*/  @!P1 LDC R11, c[0x0][0xf20] ;  /* 0x0003c800ff0b9b82 */ /* 0x000e700000000800 */
[----:B------:R-:W1:Y:S01]  /*5970*/  @!P1 LDC R10, c[0x0][0xf0c] ;  /* 0x0003c300ff0a9b82 */ /* 0x000e620000000800 */
[----:B--2---:R2:W-:Y:S01]  /*5980*/  SYNCS.ARRIVE.TRANS64.RED.A1T0 RZ, [R0+URZ], RZ ;  /* 0x000000ff00ff79a7 */ /* 0x0045e200081004ff */
[----:B----4-:R-:W-:Y:S04]  /*5990*/  LOP3.LUT P4, RZ, R18, 0x1, RZ, 0xc0, !PT ;  /* 0x0000000112ff7812 */ /* 0x010fe8000788c0ff */
[----:B------:R-:W-:Y:S09]  /*59a0*/  P2R R166, PR, RZ, 0x10 ;  /* 0x00000010ffa67803 */ /* 0x000ff20000000000 */
[----:B------:R-:W-:Y:S02]  /*59b0*/  @P4 MOV R77, R16 ;  /* 0x00000010004d4202 */ /* 0x000fe40000000f00 */
[----:B------:R-:W-:Y:S01]  /*59c0*/  @P4 LOP3.LUT R75, R17, 0xffff, RZ, 0xc0, !PT ;  /* 0x0000ffff114b4812 */ /* 0x000fe200078ec0ff */
[----:B--23--:R-:W-:Y:S06]  /*59d0*/  @!P0 BRA `(.L_x_94) ;  /* 0x0000000000a48947 */ /* 0x00cfec0003800000 */
        /* <DEDUP_REMOVED lines=10> */
[----:B------:R-:W-:Y:S03]  /*5a80*/  SEL R7, R155, R22, !P3 ;  /* 0x000000169b077207 */ /* 0x000fe60005800000 */
[-C--:B------:R-:W-:Y:S01]  /*5a90*/  IMAD.HI.U32 R22, R3, R68.reuse, RZ ;  /* 0x0000004403167227 */ /* 0x080fe200078e00ff */
[----:B------:R-:W-:Y:S03]  /*5aa0*/  SHF.R.U32.HI R26, RZ, R149, R26 ;  /* 0x00000095ff1a7219 */ /* 0x000fe6000001161a */
[----:B------:R-:W-:Y:S01]  /*5ab0*/  IMAD.HI.U32 R24, R7, R68, RZ ;  /* 0x0000004407187227 */ /* 0x000fe200078e00ff */
[----:B------:R-:W-:Y:S02]  /*5ac0*/  @P2 SHF.R.U32.HI R3, RZ, R69, R22 ;  /* 0x00000045ff032219 */ /* 0x000fe40000011616 */
[----:B------:R-:W-:Y:S02]  /*5ad0*/  SHF.R.U32.HI R22, RZ, R153, R28 ;  /* 0x00000099ff167219 */ /* 0x000fe4000001161c */
[----:B------:R-:W-:Y:S01]  /*5ae0*/  @P2 SHF.R.U32.HI R7, RZ, R69, R24 ;  /* 0x00000045ff072219 */ /* 0x000fe20000011618 */
[C---:B------:R-:W-:Y:S01]  /*5af0*/  IMAD R4, R72.reuse, R3, RZ ;  /* 0x0000000348047224 */ /* 0x040fe200078e02ff */
[----:B------:R-:W-:Y:S02]  /*5b00*/  SEL R5, R75, R22, !P0 ;  /* 0x000000164b057207 */ /* 0x000fe40004000000 */
[----:B------:R-:W-:Y:S01]  /*5b10*/  SEL R3, R77, R26, !P3 ;  /* 0x0000001a4d037207 */ /* 0x000fe20005800000 */
[----:B------:R-:W-:Y:S01]  /*5b20*/  IMAD R6, R72, R7, RZ ;  /* 0x0000000748067224 */ /* 0x000fe200078e02ff */
[C---:B------:R-:W-:Y:S01]  /*5b30*/  ISETP.GE.AND P0, PT, R5.reuse, R4, PT ;  /* 0x000000040500720c */ /* 0x040fe20003f06270 */
[----:B------:R-:W-:Y:S03]  /*5b40*/  IMAD.HI.U32 R8, R5, R68, RZ ;  /* 0x0000004405087227 */ /* 0x000fe600078e00ff */
[----:B------:R-:W-:Y:S01]  /*5b50*/  ISETP.GE.OR P0, PT, R3, R6, P0 ;  /* 0x000000060300720c */ /* 0x000fe20000706670 */
[----:B------:R-:W-:Y:S01]  /*5b60*/  IMAD.MOV R6, RZ, RZ, -R3 ;  /* 0x000000ffff067224 */ /* 0x000fe200078e0a03 */
[-C--:B------:R-:W-:Y:S03]  /*5b70*/  SHF.R.U32.HI R8, RZ, R69.reuse, R8 ;  /* 0x00000045ff087219 */ /* 0x080fe60000011608 */
[----:B------:R-:W-:Y:S01]  /*5b80*/  IMAD R77, R74, R6, R77 ;  /* 0x000000064a4d7224 */ /* 0x000fe200078e024d */
[----:B------:R-:W-:Y:S05]  /*5b90*/  SEL R9, R5, R8, !P2 ;  /* 0x0000000805097207 */ /* 0x000fea0005000000 */
[----:B------:R-:W-:Y:S02]  /*5ba0*/  IMAD.MOV R8, RZ, RZ, -R9 ;  /* 0x000000ffff087224 */ /* 0x000fe400078e0a09 */
[C---:B------:R-:W-:Y:S04]  /*5bb0*/  @!P0 IMAD.HI.U32 R4, R3.reuse, R68, RZ ;  /* 0x0000004403048227 */ /* 0x040fe800078e00ff */
[----:B------:R-:W-:Y:S01]  /*5bc0*/  IMAD R8, R72, R8, R5 ;  /* 0x0000000848087224 */ /* 0x000fe200078e0205 */
[----:B------:R-:W-:Y:S04]  /*5bd0*/  @!P0 SHF.R.U32.HI R4, RZ, R69, R4 ;  /* 0x00000045ff048219 */ /* 0x000fe80000011604 */
[----:B------:R-:W-:Y:S02]  /*5be0*/  @!P0 SEL R0, R3, R4, !P2 ;  /* 0x0000000403008207 */ /* 0x000fe40005000000 */
[----:B------:R-:W-:Y:S02]  /*5bf0*/  IADD3 R4, PT, PT, -R5, RZ, RZ ;  /* 0x000000ff05047210 */ /* 0x000fe40007ffe1ff */
[----:B------:R-:W-:Y:S01]  /*5c00*/  @!P0 IADD3 R9, PT, PT, R9, -R0, RZ ;  /* 0x8000000009098210 */ /* 0x000fe20007ffe0ff */
[----:B------:R-:W-:Y:S02]  /*5c10*/  @!P0 IMAD R0, R7, R8, R0 ;  /* 0x0000000807008224 */ /* 0x000fe400078e0200 */
[----:B------:R-:W-:Y:S02]  /*5c20*/  IMAD R75, R70, R4, R75 ;  /* 0x00000004464b7224 */ /* 0x000fe400078e024b */
[----:B------:R-:W-:Y:S02]  /*5c30*/  @!P0 IMAD R5, R9, R72, R3 ;  /* 0x0000004809058224 */ /* 0x000fe400078e0203 */
[----:B------:R-:W-:Y:S04]  /*5c40*/  @!P0 IMAD.MOV.U32 R3, RZ, RZ, R0 ;  /* 0x000000ffff038224 */ /* 0x000fe800078e0000 */
[----:B------:R-:W-:Y:S02]  /*5c50*/  IMAD R77, R3, R74, R77 ;  /* 0x0000004a034d7224 */ /* 0x000fe400078e024d */
[----:B------:R-:W-:Y:S07]  /*5c60*/  IMAD R75, R5, R70, R75 ;  /* 0x00000046054b7224 */ /* 0x000fee00078e024b */
.L_x_94:
[----:B-1----:R-:W-:Y:S01]  /*5c70*/  @!P1 IMAD.HI.U32 R4, R75, R13, RZ ;  /* 0x0000000d4b049227 */ /* 0x002fe200078e00ff */
[----:B------:R-:W-:Y:S01]  /*5c80*/  @!P1 ISETP.NE.AND P0, PT, R12, 0x1, PT ;  /* 0x000000010c00980c */ /* 0x000fe20003f05270 */
[----:B------:R-:W-:Y:S01]  /*5c90*/  USHF.L.U32 UR42, UR19, 0x7, URZ ;  /* 0x00000007132a7899 */ /* 0x000fe200080006ff */
[----:B------:R-:W-:Y:S01]  /*5ca0*/  @!P1 ISETP.NE.AND P2, PT, R10, 0x1, PT ;  /* 0x000000010a00980c */ /* 0x000fe20003f45270 */
[----:B------:R-:W-:Y:S01]  /*5cb0*/  @!P1 IMAD.HI.U32 R0, R77, R14, RZ ;  /* 0x0000000e4d009227 */ /* 0x000fe200078e00ff */
[----:B------:R-:W-:Y:S01]  /*5cc0*/  @!P1 SHF.R.U32.HI R4, RZ, R11, R4 ;  /* 0x0000000bff049219 */ /* 0x000fe20000011604 */
[----:B------:R-:W-:Y:S01]  /*5cd0*/  BSSY.RECONVERGENT B6, `(.L_x_95) ;  /* 0x000002c000067945 */ /* 0x000fe20003800200 */
[----:B------:R-:W-:Y:S01]  /*5ce0*/  @P4 SHF.R.U32.HI R160, RZ, 0x10, R17 ;  /* 0x00000010ffa04819 */ /* 0x000fe20000011611 */
[----:B------:R-:W-:Y:S01]  /*5cf0*/  VIADD R169, R169, 0x1 ;  /* 0x00000001a9a97836 */ /* 0x000fe20000000000 */
[----:B------:R-:W-:Y:S01]  /*5d00*/  @!P1 SEL R3, R75, R4, !P0 ;  /* 0x000000044b039207 */ /* 0x000fe20004000000 */
[----:B------:R-:W-:Y:S01]  /*5d10*/  IMAD.SHL.U32 R168, R20, 0x100, RZ ;  /* 0x0000010014a87824 */ /* 0x000fe200078e00ff */
[----:B------:R-:W-:Y:S02]  /*5d20*/  @!P1 SHF.R.U32.HI R0, RZ, R15, R0 ;  /* 0x0000000fff009219 */ /* 0x000fe40000011600 */
[----:B------:R-:W-:Y:S02]  /*5d30*/  LOP3.LUT P0, RZ, R159, 0x3f0, RZ, 0xc0, !PT ;  /* 0x000003f09fff7812 */ /* 0x000fe4000780c0ff */
[----:B------:R-:W-:Y:S05]  /*5d40*/  @!P1 SEL R4, R77, R0, !P2 ;  /* 0x000000004d049207 */ /* 0x000fea0005000000 */
[----:B------:R-:W-:Y:S02]  /*5d50*/  @!P1 IMAD.IADD R0, R3, 0x1, -R4 ;  /* 0x0000000103009824 */ /* 0x000fe400078e0a04 */
[----:B------:R-:W-:Y:S02]  /*5d60*/  @!P1 IMAD.IADD R3, R4, 0x1, -R3 ;  /* 0x0000000104039824 */ /* 0x000fe400078e0a03 */
[----:B------:R-:W-:Y:S02]  /*5d70*/  @!P1 IMAD R77, R0, R10, R77 ;  /* 0x0000000a004d9224 */ /* 0x000fe400078e024d */
[----:B------:R-:W-:Y:S01]  /*5d80*/  @!P1 IMAD R75, R3, R12, R75 ;  /* 0x0000000c034b9224 */ /* 0x000fe200078e024b */
[----:B------:R-:W-:Y:S06]  /*5d90*/  @!P0 BRA `(.L_x_96) ;  /* 0x00000000007c8947 */ /* 0x000fec0003800000 */
[----:B------:R-:W1:Y:S01]  /*5da0*/  LDCU.64 UR8, c[0x4][0x80] ;  /* 0x01001000ff0877ac */ /* 0x000e620008000a00 */
[----:B------:R-:W-:Y:S01]  /*5db0*/  MOV R16, 0x0 ;  /* 0x0000000000107802 */ /* 0x000fe20000000f00 */
[----:B------:R-:W-:Y:S02]  /*5dc0*/  HFMA2 R12, -RZ, RZ, 0, 5.9604644775390625e-08 ;  /* 0x00000001ff0c7431 */ /* 0x000fe400000001ff */
[----:B------:R-:W-:Y:S01]  /*5dd0*/  IMAD.MOV.U32 R8, RZ, RZ, 0x70 ;  /* 0x00000070ff087424 */ /* 0x000fe200078e00ff */
[----:B------:R2:W3:Y:S01]  /*5de0*/  LDC.64 R14, c[0x4][R16] ;  /* 0x01000000100e7b82 */ /* 0x0004e20000000a00 */
[----:B------:R-:W4:Y:S01]  /*5df0*/  LDCU.64 UR6, c[0x4][0x88] ;  /* 0x01001100ff0677ac */ /* 0x000f220008000a00 */
[----:B------:R-:W-:Y:S01]  /*5e00*/  IMAD.MOV.U32 R13, RZ, RZ, RZ ;  /* 0x000000ffff0d7224 */ /* 0x000fe200078e00ff */
[----:B------:R-:W2:Y:S01]  /*5e10*/  LDCU.64 UR4, c[0x4][0x8] ;  /* 0x01000100ff0477ac */ /* 0x000ea20008000a00 */
[----:B-1----:R-:W-:Y:S01]  /*5e20*/  MOV R5, UR9 ;  /* 0x0000000900057c02 */ /* 0x002fe20008000f00 */
[----:B------:R-:W-:Y:S01]  /*5e30*/  IMAD.U32 R4, RZ, RZ, UR8 ;  /* 0x00000008ff047e24 */ /* 0x000fe2000f8e00ff */
[----:B----4-:R-:W-:Y:S01]  /*5e40*/  MOV R7, UR7 ;  /* 0x0000000700077c02 */ /* 0x010fe20008000f00 */
[----:B------:R-:W-:Y:S01]  /*5e50*/  IMAD.U32 R6, RZ, RZ, UR6 ;  /* 0x00000006ff067e24 */ /* 0x000fe2000f8e00ff */
[----:B--2---:R-:W-:Y:S01]  /*5e60*/  MOV R11, UR5 ;  /* 0x00000005000b7c02 */ /* 0x004fe20008000f00 */
[----:B------:R-:W-:Y:S02]  /*5e70*/  IMAD.U32 R10, RZ, RZ, UR4 ;  /* 0x00000004ff0a7e24 */ /* 0x000fe4000f8e00ff */
[----:B------:R-:W-:Y:S07]  /*5e80*/  LEPC R20, `(.L_x_97) ;  /* 0x000000001014794e */ /* 0x000fee0000000000 */
[----:B---3-5:R-:W-:Y:S05]  /*5e90*/  CALL.ABS.NOINC R14 ;  /* 0x000000000e007343 */ /* 0x028fea0003c00000 */
.L_x_97:
[----:B------:R-:W1:Y:S01]  /*5ea0*/  LDCU.64 UR8, c[0x4][0x80] ;  /* 0x01001000ff0877ac */ /* 0x000e620008000a00 */
[----:B------:R-:W2:Y:S01]  /*5eb0*/  LDC.64 R16, c[0x4][R16] ;  /* 0x0100000010107b82 */ /* 0x000ea20000000a00 */
[----:B------:R-:W-:Y:S02]  /*5ec0*/  HFMA2 R12, -RZ, RZ, 0, 5.9604644775390625e-08 ;  /* 0x00000001ff0c7431 */ /* 0x000fe400000001ff */
[----:B------:R-:W-:Y:S02]  /*5ed0*/  IMAD.MOV.U32 R8, RZ, RZ, 0x70 ;  /* 0x00000070ff087424 */ /* 0x000fe400078e00ff */
[----:B------:R-:W-:Y:S01]  /*5ee0*/  IMAD.MOV.U32 R13, RZ, RZ, RZ ;  /* 0x000000ffff0d7224 */ /* 0x000fe200078e00ff */
[----:B------:R-:W3:Y:S01]  /*5ef0*/  LDCU.64 UR6, c[0x4][0x88] ;  /* 0x01001100ff0677ac */ /* 0x000ee20008000a00 */
[----:B------:R-:W4:Y:S01]  /*5f00*/  LDCU.64 UR4, c[0x4][0x8] ;  /* 0x01000100ff0477ac */ /* 0x000f220008000a00 */
[----:B-1----:R-:W-:Y:S02]  /*5f10*/  MOV R4, UR8 ;  /* 0x0000000800047c02 */ /* 0x002fe40008000f00 */
[----:B------:R-:W-:Y:S02]  /*5f20*/  MOV R5, UR9 ;  /* 0x0000000900057c02 */ /* 0x000fe40008000f00 */
[----:B---3--:R-:W-:Y:S01]  /*5f30*/  MOV R7, UR7 ;  /* 0x0000000700077c02 */ /* 0x008fe20008000f00 */
[----:B------:R-:W-:Y:S01]  /*5f40*/  IMAD.U32 R6, RZ, RZ, UR6 ;  /* 0x00000006ff067e24 */ /* 0x000fe2000f8e00ff */
[----:B----4-:R-:W-:Y:S01]  /*5f50*/  MOV R11, UR5 ;  /* 0x00000005000b7c02 */ /* 0x010fe20008000f00 */
[----:B------:R-:W-:Y:S02]  /*5f60*/  IMAD.U32 R10, RZ, RZ, UR4 ;  /* 0x00000004ff0a7e24 */ /* 0x000fe4000f8e00ff */
[----:B------:R-:W-:Y:S07]  /*5f70*/  LEPC R20, `(.L_x_96) ;  /* 0x000000001014794e */ /* 0x000fee0000000000 */
[----:B--2---:R-:W-:Y:S05]  /*5f80*/  CALL.ABS.NOINC R16 ;  /* 0x0000000010007343 */ /* 0x004fea0003c00000 */
.L_x_96:
[----:B------:R-:W-:Y:S05]  /*5f90*/  BSYNC.RECONVERGENT B6 ;  /* 0x0000000000067941 */ /* 0x000fea0003800200 */
.L_x_95:
[----:B------:R-:W-:Y:S01]  /*5fa0*/  ISETP.NE.U32.AND P4, PT, R146, RZ, PT ;  /* 0x000000ff9200720c */ /* 0x000fe20003f85070 */
[----:B------:R-:W-:Y:S01]  /*5fb0*/  UISETP.NE.AND UP2, UPT, UR48, URZ, UPT ;  /* 0x000000ff3000728c */ /* 0x000fe2000bf45270 */
[----:B------:R-:W-:Y:S01]  /*5fc0*/  ISETP.NE.U32.AND P2, PT, RZ, UR36, PT ;  /* 0x00000024ff007c0c */ /* 0x000fe2000bf45070 */
[----:B------:R-:W-:Y:S01]  /*5fd0*/  UISETP.NE.U32.AND UP1, UPT, UR38, URZ, UPT ;  /* 0x000000ff2600728c */ /* 0x000fe2000bf25070 */
[----:B------:R-:W-:Y:S01]  /*5fe0*/  ISETP.NE.AND.EX P4, PT, R147, RZ, PT, P4 ;  /* 0x000000ff9300720c */ /* 0x000fe20003f85340 */
[----:B------:R-:W-:Y:S01]  /*5ff0*/  UPLOP3.LUT UP0, UPT, UPT, UPT, UPT, 0x40, 0x4 ;  /* 0x000000000004789c */ /* 0x000fe20003f0e870 */
[----:B------:R-:W-:Y:S01]  /*6000*/  ISETP.NE.AND.EX P2, PT, RZ, UR37, PT, P2 ;  /* 0x00000025ff007c0c */ /* 0x000fe2000bf45320 */
[----:B------:R-:W-:Y:S01]  /*6010*/  UISETP.NE.AND.EX UP1, UPT, UR39, URZ, UPT, UP1 ;  /* 0x000000ff2700728c */ /* 0x000fe2000bf25310 */
[----:B------:R-:W-:Y:S04]  /*6020*/  PLOP3.LUT P1, PT, PT, PT, UP2, 0x80, 0x8 ;  /* 0x000000000008781c */ /* 0x000fe80003f2f028 */
[----:B------:R-:W-:Y:S06]  /*6030*/  @UP2 UPLOP3.LUT UP0, UPT, UPT, UPT, UP1, 0x80, 0x8 ;  /* 0x000000000008289c */ /* 0x000fec0003f0f010 */
[----:B------:R-:W-:Y:S01]  /*6040*/  PLOP3.LUT P0, PT, PT, PT, UP0, 0x80, 0x8 ;  /* 0x000000000008781c */ /* 0x000fe20003f0f008 */
[----:B------:R-:W-:Y:S01]  /*6050*/  @!UPT UIADD3 URZ, UPT, UPT, URZ, URZ, URZ ;  /* 0x000000fffffff290 */ /* 0x000fe2000fffe0ff */
[----:B------:R-:W-:Y:S11]  /*6060*/  BRA.U !UP1, `(.L_x_98) ;  /* 0x0000000109387547 */ /* 0x000ff6000b800000 */
[----:B------:R-:W-:Y:S01]  /*6070*/  UISETP.NE.U32.AND UP0, UPT, UR36, URZ, UPT ;  /* 0x000000ff2400728c */ /* 0x000fe2000bf05070 */
[----:B------:R-:W-:Y:S02]  /*6080*/  HFMA2 R0, -RZ, RZ, 0, 5.9604644775390625e-08 ;  /* 0x00000001ff007431 */ /* 0x000fe400000001ff */
[----:B------:R-:W-:Y:S01]  /*6090*/  IMAD.MOV.U32 R151, RZ, RZ, 0x1 ;  /* 0x00000001ff977424 */ /* 0x000fe200078e00ff */
[----:B------:R-:W-:Y:S06]  /*60a0*/  UISETP.NE.AND.EX UP0, UPT, UR37, URZ, UPT, UP0 ;  /* 0x000000ff2500728c */ /* 0x000fec000bf05300 */
[----:B------:R-:W-:Y:S05]  /*60b0*/  PLOP3.LUT P3, PT, PT, PT, UP0, 0x80, 0x8 ;  /* 0x000000000008781c */ /* 0x000fea0003f6f008 */
[----:B------:R-:W1:Y:S01]  /*60c0*/  @UP0 LDCU.64 UR6, c[0x0][0xc88] ;  /* 0x00019100ff0607ac */ /* 0x000e620008000a00 */
[----:B------:R-:W-:Y:S07]  /*60d0*/  @UP0 UIMAD UR4, UR44, UR38, URZ ;  /* 0x000000262c0402a4 */ /* 0x000fee000f8e02ff */
[----:B------:R-:W-:Y:S01]  /*60e0*/  @!P3 PRMT R151, R0, 0x7610, R151 ;  /* 0x000076100097b816 */ /* 0x000fe20000000097 */
[----:B-1----:R-:W-:Y:S03]  /*60f0*/  @UP0 UIMAD.WIDE UR6, UR4, 0x4, UR6 ;  /* 0x00000004040608a5 */ /* 0x002fe6000f8e0206 */
[----:B------:R-:W1:Y:S03]  /*6100*/  @!UP0 LDCU UR4, c[0x0][0xc80] ;  /* 0x00019000ff0487ac */ /* 0x000e660008000800 */
[----:B------:R-:W-:Y:S01]  /*6110*/  IMAD.U32 R4, RZ, RZ, UR6 ;  /* 0x00000006ff047e24 */ /* 0x000fe2000f8e00ff */
[----:B------:R-:W-:Y:S05]  /*6120*/  MOV R5, UR7 ;  /* 0x0000000700057c02 */ /* 0x000fea0008000f00 */
[----:B-----5:R2:W5:Y:S02]  /*6130*/  @P3 LDG.E R83, desc[UR46][R4.64] ;  /* 0x0000002e04533981 */ /* 0x020564000c1e1900 */
[----:B-12---:R-:W-:Y:S02]  /*6140*/  @!P3 IMAD.U32 R83, RZ, RZ, UR4 ;  /* 0x00000004ff53be24 */ /* 0x006fe4000f8e00ff */
.L_x_98:
[----:B------:R-:W-:Y:S05]  /*6150*/  @!P4 BRA `(.L_x_99) ;  /* 0x000000000020c947 */ /* 0x000fea0003800000 */
[----:B------:R-:W-:Y:S04]  /*6160*/  ISETP.NE.U32.AND P3, PT, R144, RZ, PT ;  /* 0x000000ff9000720c */ /* 0x000fe80003f65070 */
[----:B------:R-:W-:Y:S11]  /*6170*/  ISETP.NE.AND.EX P3, PT, R145, RZ, PT, P3 ;  /* 0x000000ff9100720c */ /* 0x000ff60003f65330 */
[----:B------:R-:W-:Y:S02]  /*6180*/  @!UPT UIADD3 URZ, UPT, UPT, URZ, URZ, URZ ;  /* 0x000000fffffff290 */ /* 0x000fe4000fffe0ff */
[----:B------:R-:W1:Y:S01]  /*6190*/  @P3 LDC.64 R4, c[0x0][0xca8] ;  /* 0x00032a00ff043b82 */ /* 0x000e620000000a00 */
[----:B------:R-:W-:Y:S04]  /*61a0*/  @P3 IMAD R0, R146, UR44, RZ ;  /* 0x0000002c92003c24 */ /* 0x000fe8000f8e02ff */
[----:B-1----:R-:W-:Y:S05]  /*61b0*/  @P3 IMAD.WIDE R4, R0, 0x4, R4 ;  /* 0x0000000400043825 */ /* 0x002fea00078e0204 */
[----:B-----5:R1:W5:Y:S02]  /*61c0*/  @P3 LDG.E R76, desc[UR46][R4.64] ;  /* 0x0000002e044c3981 */ /* 0x020364000c1e1900 */
[----:B-1----:R-:W2:Y:S02]  /*61d0*/  @!P3 LDC R76, c[0x0][0xca0] ;  /* 0x00032800ff4cbb82 */ /* 0x002ea40000000800 */
.L_x_99:
[----:B-----5:R-:W-:Y:S01]  /*61e0*/  FSETP.NEU.AND P3, PT, R83, RZ, PT ;  /* 0x000000ff5300720b */ /* 0x020fe20003f6d000 */
[----:B------:R-:W-:Y:S01]  /*61f0*/  IMAD.SHL.U32 R178, R156, 0x2, RZ ;  /* 0x000000029cb27824 */ /* 0x000fe200078e00ff */
[----:B------:R-:W-:Y:S01]  /*6200*/  SEL R5, RZ, 0xffffffff, P2 ;  /* 0xffffffffff057807 */ /* 0x000fe20001000000 */
[----:B------:R-:W-:Y:S01]  /*6210*/  IMAD.SHL.U32 R86, R163, 0x10, RZ ;  /* 0x00000010a3567824 */ /* 0x000fe200078e00ff */
[----:B------:R-:W-:Y:S01]  /*6220*/  @P1 LOP3.LUT P2, RZ, R151, 0xff, RZ, 0xc0, !PT ;  /* 0x000000ff97ff1812 */ /* 0x000fe2000784c0ff */
[----:B------:R-:W-:Y:S01]  /*6230*/  VIADD R177, R178, UR49 ;  /* 0x00000031b2b17c36 */ /* 0x000fe20008000000 */
[----:B------:R-:W-:Y:S01]  /*6240*/  @P1 SEL R0, RZ, 0xffffffff, P3 ;  /* 0xffffffffff001807 */ /* 0x000fe20001800000 */
[----:B------:R-:W-:Y:S01]  /*6250*/  IMAD.MOV.U32 R106, RZ, RZ, -0x10 ;  /* 0xfffffff0ff6a7424 */ /* 0x000fe200078e00ff */
[----:B------:R-:W-:Y:S01]  /*6260*/  LOP3.LUT R162, R162, 0x1, RZ, 0x3c, !PT ;  /* 0x00000001a2a27812 */ /* 0x000fe200078e3cff */
[----:B------:R-:W-:Y:S01]  /*6270*/  IMAD.SHL.U32 R104, R164, 0x10, RZ ;  /* 0x00000010a4687824 */ /* 0x000fe200078e00ff */
[----:B------:R-:W-:Y:S01]  /*6280*/  @P0 SEL R0, R5, R0, !P2 ;  /* 0x0000000005000207 */ /* 0x000fe20005000000 */
[----:B------:R-:W-:Y:S01]  /*6290*/  IMAD.IADD R173, R177, 0x1, R86 ;  /* 0x00000001b1ad7824 */ /* 0x000fe200078e0256 */
[----:B------:R-:W-:Y:S01]  /*62a0*/  SHF.L.U32 R3, R79, 0x1f, RZ ;  /* 0x0000001f4f037819 */ /* 0x000fe200000006ff */
[----:B------:R-:W-:Y:S01]  /*62b0*/  IMAD.IADD R176, R177, 0x1, R104 ;  /* 0x00000001b1b07824 */ /* 0x000fe200078e0268 */
[----:B------:R-:W-:Y:S01]  /*62c0*/  @P1 LOP3.LUT R0, R0, 0x1, RZ, 0xc0, !PT ;  /* 0x0000000100001812 */ /* 0x000fe200078ec0ff */
[--C-:B------:R-:W-:Y:S01]  /*62d0*/  IMAD.IADD R171, R104, 0x1, R173.reuse ;  /* 0x0000000168ab7824 */ /* 0x100fe200078e02ad */
[----:B------:R-:W-:Y:S01]  /*62e0*/  PLOP3.LUT P0, PT, PT, PT, UP1, 0x80, 0x8 ;  /* 0x000000000008781c */ /* 0x000fe20003f0f018 */
[----:B------:R-:W-:Y:S01]  /*62f0*/  BSSY B1, `(.L_x_100) ;  /* 0x000004b000017945 */ /* 0x000fe20003800000 */
[----:B------:R-:W-:Y:S01]  /*6300*/  ISETP.NE.U32.OR P4, PT, R0, 0x1, !P1 ;  /* 0x000000010000780c */ /* 0x000fe20004f85470 */
[----:B------:R-:W-:Y:S01]  /*6310*/  IMAD.MOV.U32 R107, RZ, RZ, 0x1 ;  /* 0x00000001ff6b7424 */ /* 0x000fe200078e00ff */
[----:B------:R-:W-:Y:S01]  /*6320*/  SEL R0, RZ, 0xffffffff, P3 ;  /* 0xffffffffff007807 */ /* 0x000fe20001800000 */
[----:B------:R-:W-:Y:S01]  /*6330*/  IMAD R78, R79, 0xc0, R2 ;  /* 0x000000c04f4e7824 */ /* 0x000fe200078e0202 */
[----:B------:R-:W-:Y:S01]  /*6340*/  LOP3.LUT P3, R167, R151, 0xff, RZ, 0xc0, !PT ;  /* 0x000000ff97a77812 */ /* 0x000fe2000786c0ff */
[----:B------:R-:W-:Y:S01]  /*6350*/  IMAD.MOV.U32 R105, RZ, RZ, RZ ;  /* 0x000000ffff697224 */ /* 0x000fe200078e00ff */
[----:B------:R-:W-:Y:S02]  /*6360*/  P2R R174, PR, RZ, 0x10 ;  /* 0x00000010ffae7803 */ /* 0x000fe40000000000 */
[----:B------:R-:W-:Y:S02]  /*6370*/  CS2R R142, SRZ ;  /* 0x00000000008e7805 */ /* 0x000fe4000001ff00 */
[----:B------:R-:W-:Y:S02]  /*6380*/  CS2R R140, SRZ ;  /* 0x00000000008c7805 */ /* 0x000fe4000001ff00 */
[----:B------:R-:W-:Y:S02]  /*6390*/  CS2R R134, SRZ ;  /* 0x0000000000867805 */ /* 0x000fe4000001ff00 */
[----:B------:R-:W-:Y:S02]  /*63a0*/  CS2R R132, SRZ ;  /* 0x0000000000847805 */ /* 0x000fe4000001ff00 */
[----:B------:R-:W-:Y:S02]  /*63b0*/  @P0 SEL R0, R5, R0, !P3 ;  /* 0x0000000005000207 */ /* 0x000fe40005800000 */
[----:B------:R-:W-:Y:S02]  /*63c0*/  CS2R R126, SRZ ;  /* 0x00000000007e7805 */ /* 0x000fe4000001ff00 */
[----:B------:R-:W-:Y:S02]  /*63d0*/  @P4 SHF.L.U32 R4, R162, 0x1f, RZ ;  /* 0x0000001fa2044819 */ /* 0x000fe400000006ff */
[----:B------:R-:W-:Y:S02]  /*63e0*/  CS2R R124, SRZ ;  /* 0x00000000007c7805 */ /* 0x000fe4000001ff00 */
[----:B------:R-:W-:Y:S02]  /*63f0*/  LOP3.LUT R0, R0, 0x1, RZ, 0xc0, !PT ;  /* 0x0000000100007812 */ /* 0x000fe400078ec0ff */
[----:B------:R-:W-:Y:S01]  /*6400*/  CS2R R118, SRZ ;  /* 0x0000000000767805 */ /* 0x000fe2000001ff00 */
[----:B------:R-:W1:Y:S01]  /*6410*/  @P4 SYNCS.PHASECHK.TRANS64.TRYWAIT P2, [UR49+0x30], R4 ;  /* 0x00003004ff0045a7 */ /* 0x000e620008041131 */
[----:B------:R-:W-:Y:S02]  /*6420*/  ISETP.NE.AND P0, PT, R79, RZ, PT ;  /* 0x000000ff4f00720c */ /* 0x000fe40003f05270 */
[----:B------:R-:W-:Y:S02]  /*6430*/  CS2R R116, SRZ ;  /* 0x0000000000747805 */ /* 0x000fe4000001ff00 */
[----:B------:R-:W-:Y:S02]  /*6440*/  ISETP.NE.U32.AND P3, PT, R0, 0x1, PT ;  /* 0x000000010000780c */ /* 0x000fe40003f65070 */
[----:B------:R-:W-:Y:S02]  /*6450*/  CS2R R110, SRZ ;  /* 0x00000000006e7805 */ /* 0x000fe4000001ff00 */
[----:B------:R-:W-:Y:S02]  /*6460*/  CS2R R108, SRZ ;  /* 0x00000000006c7805 */ /* 0x000fe4000001ff00 */
[----:B------:R-:W-:Y:S02]  /*6470*/  CS2R R102, SRZ ;  /* 0x0000000000667805 */ /* 0x000fe4000001ff00 */
[----:B------:R-:W-:Y:S02]  /*6480*/  P2R R112, PR, RZ, 0x8 ;  /* 0x00000008ff707803 */ /* 0x000fe40000000000 */
[----:B------:R-:W-:Y:S02]  /*6490*/  CS2R R100, SRZ ;  /* 0x0000000000647805 */ /* 0x000fe4000001ff00 */
[----:B------:R-:W-:Y:S02]  /*64a0*/  ISETP.NE.U32.AND P3, PT, R157, 0x1, PT ;  /* 0x000000019d00780c */ /* 0x000fe40003f65070 */
[----:B------:R-:W-:Y:S02]  /*64b0*/  CS2R R94, SRZ ;  /* 0x00000000005e7805 */ /* 0x000fe4000001ff00 */
[----:B------:R-:W-:Y:S02]  /*64c0*/  CS2R R92, SRZ ;  /* 0x00000000005c7805 */ /* 0x000fe4000001ff00 */
[----:B------:R-:W-:Y:S02]  /*64d0*/  CS2R R90, SRZ ;  /* 0x00000000005a7805 */ /* 0x000fe4000001ff00 */
[----:B------:R-:W-:Y:S02]  /*64e0*/  SEL R106, R106, 0x10, !P3 ;  /* 0x000000106a6a7807 */ /* 0x000fe40005800000 */
[----:B------:R-:W-:Y:S02]  /*64f0*/  CS2R R88, SRZ ;  /* 0x0000000000587805 */ /* 0x000fe4000001ff00 */
[----:B------:R-:W-:Y:S01]  /*6500*/  SEL R81, RZ, 0xc0, P0 ;  /* 0x000000c0ff517807 */ /* 0x000fe20000000000 */
[----:B------:R3:W4:Y:S01]  /*6510*/  SYNCS.PHASECHK.TRANS64.TRYWAIT P1, [UR49+0xa0], R3 ;  /* 0x0000a003ff0075a7 */ /* 0x0007220008021131 */
[----:B------:R-:W-:Y:S02]  /*6520*/  IMAD.IADD R177, R177, 0x1, R106 ;  /* 0x00000001b1b17824 */ /* 0x000fe400078e026a */
[C---:B------:R-:W-:Y:S02]  /*6530*/  IMAD.IADD R175, R106.reuse, 0x1, R176 ;  /* 0x000000016aaf7824 */ /* 0x040fe400078e02b0 */
[C---:B------:R-:W-:Y:S02]  /*6540*/  IMAD.IADD R172, R106.reuse, 0x1, R173 ;  /* 0x000000016aac7824 */ /* 0x040fe400078e02ad */
[----:B------:R-:W-:Y:S01]  /*6550*/  IMAD.IADD R170, R106, 0x1, R171 ;  /* 0x000000016aaa7824 */ /* 0x000fe200078e02ab */
[----:B-1----:R-:W-:Y:S01]  /*6560*/  @P4 SEL R107, RZ, 0x1, !P2 ;  /* 0x00000001ff6b4807 */ /* 0x002fe20005000000 */
[----:B---3--:R-:W-:Y:S06]  /*6570*/  @!P4 BRA `(.L_x_101) ;  /* 0x000000000088c947 */ /* 0x008fec0003800000 */
[----:B------:R-:W-:Y:S01]  /*6580*/  IMAD.MOV.U32 R143, RZ, RZ, RZ ;  /* 0x000000ffff8f7224 */ /* 0x000fe200078e00ff */
[----:B------:R-:W-:Y:S01]  /*6590*/  ISETP.NE.AND P0, PT, R107, RZ, PT ;  /* 0x000000ff6b00720c */ /* 0x000fe20003f05270 */
[----:B------:R-:W-:Y:S01]  /*65a0*/  BSSY B0, `(.L_x_102) ;  /* 0x0000014000007945 */ /* 0x000fe20003800000 */
[----:B------:R-:W-:Y:S02]  /*65b0*/  CS2R R90, SRZ ;  /* 0x00000000005a7805 */ /* 0x000fe4000001ff00 */
        /* <DEDUP_REMOVED lines=13> */
[----:B------:R-:W-:Y:S01]  /*6690*/  CS2R R140, SRZ ;  /* 0x00000000008c7805 */ /* 0x000fe2000001ff00 */
[----:B------:R-:W-:Y:S06]  /*66a0*/  @P0 BRA `(.L_x_103) ;  /* 0x00000000000c0947 */ /* 0x000fec0003800000 */
[----:B------:R-:W-:Y:S04]  /*66b0*/  SHF.L.U32 R5, R162, 0x1f, RZ ;  /* 0x0000001fa2057819 */ /* 0x000fe800000006ff */
[----:B------:R-:W1:Y:S02]  /*66c0*/  SYNCS.PHASECHK.TRANS64.TRYWAIT P0, [UR49+0x30], R5 ;  /* 0x00003005ff0075a7 */ /* 0x000e640008001131 */
[----:B-1----:R-:W-:Y:S05]  /*66d0*/  @!P0 BRA `(.L_x_104) ;  /* 0x0000005c00048947 */ /* 0x002fea0003800000 */
.L_x_103:
[----:B------:R-:W-:Y:S05]  /*66e0*/  BSYNC B0 ;  /* 0x0000000000007941 */ /* 0x000fea0003800000 */
.L_x_102:
[----:B------:R-:W-:Y:S01]  /*66f0*/  ISETP.NE.AND P0, PT, R112, RZ, PT ;  /* 0x000000ff7000720c */ /* 0x000fe20003f05270 */
[----:B------:R-:W-:Y:S11]  /*6700*/  HFMA2 R105, -RZ, RZ, 0, 5.9604644775390625e-08 ;  /* 0x00000001ff697431 */ /* 0x000ff600000001ff */
[----:B------:R-:W-:Y:S01]  /*6710*/  @!UPT UIADD3 URZ, UPT, UPT, URZ, URZ, URZ ;  /* 0x000000fffffff290 */ /* 0x000fe2000fffe0ff */
[----:B------:R3:W1:Y:S04]  /*6720*/  @P0 LDS.128 R88, [R178+UR49+0x400] ;  /* 0x00040031b2580984 */ /* 0x0006680008000c00 */
[----:B------:R3:W1:Y:S04]  /*6730*/  @P0 LDS.128 R92, [R177+0x400] ;  /* 0x00040000b15c0984 */ /* 0x0006680000000c00 */
[----:B------:R3:W1:Y:S04]  /*6740*/  @P0 LDS.128 R100, [R176+0x400] ;  /* 0x00040000b0640984 */ /* 0x0006680000000c00 */
[----:B------:R3:W1:Y:S04]  /*6750*/  @P0 LDS.128 R108, [R175+0x400] ;  /* 0x00040000af6c0984 */ /* 0x0006680000000c00 */
[----:B------:R3:W1:Y:S04]  /*6760*/  @P0 LDS.128 R116, [R173+0x400] ;  /* 0x00040000ad740984 */ /* 0x0006680000000c00 */
[----:B------:R3:W1:Y:S04]  /*6770*/  @P0 LDS.128 R124, [R172+0x400] ;  /* 0x00040000ac7c0984 */ /* 0x0006680000000c00 */
[----:B------:R3:W1:Y:S04]  /*6780*/  @P0 LDS.128 R132, [R171+0x400] ;  /* 0x00040000ab840984 */ /* 0x0006680000000c00 */
[----:B------:R3:W1:Y:S02]  /*6790*/  @P0 LDS.128 R140, [R170+0x400] ;  /* 0x00040000aa8c0984 */ /* 0x0006640000000c00 */
.L_x_101:
[----:B------:R-:W-:Y:S05]  /*67a0*/  BSYNC B1 ;  /* 0x0000000000017941 */ /* 0x000fea0003800000 */
.L_x_100:
[----:B------:R-:W-:Y:S05]  /*67b0*/  IMAD.IADD R64, R78, 0x1, R81 ;  /* 0x000000014e407824 */ /* 0x000fea00078e0251 */
[----:B-1----:R-:W-:Y:S04]  /*67c0*/  SHF.R.U32.HI R5, RZ, 0x15, R64 ;  /* 0x00000015ff057819 */ /* 0x002fe80000011640 */
[----:B------:R-:W-:Y:S01]  /*67d0*/  LOP3.LUT P0, RZ, R5, 0x3, R158, 0x48, !PT ;  /* 0x0000000305ff7812 */ /* 0x000fe2000780489e */
[----:B------:R-:W-:Y:S01]  /*67e0*/  @!UPT UIADD3 URZ, UPT, UPT, URZ, URZ, URZ ;  /* 0x000000fffffff290 */ /* 0x000fe2000fffe0ff */
[----:B----4-:R-:W-:Y:S11]  /*67f0*/  @P1 BRA `(.L_x_105) ;  /* 0x0000000000081947 */ /* 0x010ff60003800000 */
[----:B------:R-:W1:Y:S02]  /*6800*/  SYNCS.PHASECHK.TRANS64.TRYWAIT P1, [UR49+0xa0], R3 ;  /* 0x0000a003ff0075a7 */ /* 0x000e640008021131 */
[----:B-1----:R-:W-:Y:S05]  /*6810*/  @!P1 BRA `(.L_x_106) ;  /* 0x0000005800cc9947 */ /* 0x002fea0003800000 */
.L_x_105:
[----:B------:R-:W-:Y:S05]  /*6820*/  @!P0 BRA `(.L_x_107) ;  /* 0x0000000000408947 */ /* 0x000fea0003800000 */
[----:B------:R-:W4:Y:S01]  /*6830*/  LDCU.64 UR8, c[0x4][0x70] ;  /* 0x01000e00ff0877ac */ /* 0x000f220008000a00 */
[----:B------:R-:W-:Y:S01]  /*6840*/  MOV R15, 0x0 ;  /* 0x00000000000f7802 */ /* 0x000fe20000000f00 */
[----:B------:R-:W-:Y:S02]  /*6850*/  HFMA2 R12, -RZ, RZ, 0, 5.9604644775390625e-08 ;  /* 0x00000001ff0c7431 */ /* 0x000fe400000001ff */
[----:B------:R-:W-:Y:S02]  /*6860*/  IMAD.MOV.U32 R8, RZ, RZ, 0x192 ;  /* 0x00000192ff087424 */ /* 0x000fe400078e00ff */
[----:B------:R-:W-:Y:S01]  /*6870*/  IMAD.MOV.U32 R13, RZ, RZ, RZ ;  /* 0x000000ffff0d7224 */ /* 0x000fe200078e00ff */
[----:B------:R-:W5:Y:S01]  /*6880*/  LDCU.64 UR6, c[0x4][0x78] ;  /* 0x01000f00ff0677ac */ /* 0x000f620008000a00 */
[----:B------:R-:W1:Y:S01]  /*6890*/  LDC.64 R14, c[0x4][R15] ;  /* 0x010000000f0e7b82 */ /* 0x000e620000000a00 */
[----:B------:R-:W2:Y:S01]  /*68a0*/  LDCU.64 UR4, c[0x4][0x10] ;  /* 0x01000200ff0477ac */ /* 0x000ea20008000a00 */
[----:B----4-:R-:W-:Y:S01]  /*68b0*/  MOV R5, UR9 ;  /* 0x0000000900057c02 */ /* 0x010fe20008000f00 */
[----:B------:R-:W-:Y:S01]  /*68c0*/  IMAD.U32 R4, RZ, RZ, UR8 ;  /* 0x00000008ff047e24 */ /* 0x000fe2000f8e00ff */
[----:B-----5:R-:W-:Y:S01]  /*68d0*/  MOV R7, UR7 ;  /* 0x0000000700077c02 */ /* 0x020fe20008000f00 */
[----:B------:R-:W-:Y:S01]  /*68e0*/  IMAD.U32 R6, RZ, RZ, UR6 ;  /* 0x00000006ff067e24 */ /* 0x000fe2000f8e00ff */
[----:B--2---:R-:W-:Y:S01]  /*68f0*/  MOV R11, UR5 ;  /* 0x00000005000b7c02 */ /* 0x004fe20008000f00 */
[----:B------:R-:W-:Y:S02]  /*6900*/  IMAD.U32 R10, RZ, RZ, UR4 ;  /* 0x00000004ff0a7e24 */ /* 0x000fe4000f8e00ff */
[----:B------:R-:W-:Y:S07]  /*6910*/  LEPC R20, `(.L_x_107) ;  /* 0x000000001014794e */ /* 0x000fee0000000000 */
[----:B-1-3--:R-:W-:Y:S05]  /*6920*/  CALL.ABS.NOINC R14 ;  /* 0x000000000e007343 */ /* 0x00afea0003c00000 */
.L_x_107:
[----:B------:R-:W-:Y:S01]  /*6930*/  SHF.L.U32 R80, R88, 0x10, RZ ;  /* 0x0000001058507819 */ /* 0x000fe200000006ff */
[----:B------:R-:W-:Y:S05]  /*6940*/  WARPSYNC.ALL ;  /* 0x0000000000007948 */ /* 0x000fea0003800000 */
[----:B------:R-:W-:Y:S01]  /*6950*/  R2UR UR4, R64 ;  /* 0x00000000400472ca */ /* 0x000fe200000e0000 */
[----:B------:R-:W-:Y:S01]  /*6960*/  UIADD3 UR5, UPT, UPT, UR49, 0xa8, URZ ;  /* 0x000000a831057890 */ /* 0x000fe2000fffe0ff */
[----:B------:R-:W-:Y:S01]  /*6970*/  LOP3.LUT R82, R88, 0xffff0000, RZ, 0xc0, !PT ;  /* 0xffff000058527812 */ /* 0x000fe200078ec0ff */
[----:B------:R-:W-:Y:S01]  /*6980*/  BSSY.RECONVERGENT B0, `(.L_x_108) ;  /* 0x0000100000007945 */ /* 0x000fe20003800200 */
[----:B------:R-:W-:Y:S01]  /*6990*/  SHF.L.U32 R85, R89, 0x10, RZ ;  /* 0x0000001059557819 */ /* 0x000fe200000006ff */
[----:B------:R-:W-:Y:S01]  /*69a0*/  UPRMT UR5, UR45, 0x654, UR5 ;  /* 0x000006542d057896 */ /* 0x000fe20008000005 */
[----:B------:R-:W-:Y:S02]  /*69b0*/  SHF.L.U32 R87, R92, 0x10, RZ ;  /* 0x000000105c577819 */ /* 0x000fe400000006ff */
[----:B------:R-:W-:Y:S02]  /*69c0*/  LOP3.LUT R84, R103, 0xffff0000, RZ, 0xc0, !PT ;  /* 0xffff000067547812 */ /* 0x000fe400078ec0ff */
[----:B------:R-:W-:Y:S03]  /*69d0*/  ISETP.NE.AND P0, PT, R165, RZ, PT ;  /* 0x000000ffa500720c */ /* 0x000fe60003f05270 */
[----:B------:R-:W4:Y:S01]  /*69e0*/  LDTM.x64 R4, tmem[UR4] ;  /* 0x00000004000479ee */ /* 0x000f220008340000 */
[----:B------:R-:W-:Y:S01]  /*69f0*/  NOP ;  /* 0x0000000000007918 */ /* 0x000fe20000000000 */
[----:B----4-:R-:W-:Y:S01]  /*6a00*/  SYNCS.ARRIVE.TRANS64.RED.A1T0 RZ, [UR5], RZ ;  /* 0x000000ffffff79a7 */ /* 0x010fe20008100405 */
[C---:B-12---:R-:W-:Y:S01]  /*6a10*/  FMUL R0, R76.reuse, R4 ;  /* 0x000000044c007220 */ /* 0x046fe20000400000 */
[C---:B------:R-:W-:Y:S01]  /*6a20*/  FMUL R3, R76.reuse, R5 ;  /* 0x000000054c037220 */ /* 0x040fe20000400000 */
[C---:B------:R-:W-:Y:S01]  /*6a30*/  FMUL R6, R76.reuse, R6 ;  /* 0x000000064c067220 */ /* 0x040fe20000400000 */
[----:B------:R-:W-:Y:S01]  /*6a40*/  FMUL R7, R76, R7 ;  /* 0x000000074c077220 */ /* 0x000fe20000400000 */
[----:B------:R-:W-:Y:S01]  /*6a50*/  FFMA R0, R83, R80, R0 ;  /* 0x0000005053007223 */ /* 0x000fe20000000000 */
[----:B------:R-:W-:Y:S01]  /*6a60*/  LOP3.LUT R80, R89, 0xffff0000, RZ, 0xc0, !PT ;  /* 0xffff000059507812 */ /* 0x000fe200078ec0ff */
[C---:B------:R-:W-:Y:S01]  /*6a70*/  FFMA R3, R83.reuse, R82, R3 ;  /* 0x0000005253037223 */ /* 0x040fe20000000003 */
[C---:B------:R-:W-:Y:S01]  /*6a80*/  SHF.L.U32 R82, R90.reuse, 0x10, RZ ;  /* 0x000000105a527819 */ /* 0x040fe200000006ff */
[----:B------:R-:W-:Y:S01]  /*6a90*/  FFMA R6, R83, R85, R6 ;  /* 0x0000005553067223 */ /* 0x000fe20000000006 */
[----:B------:R-:W-:Y:S01]  /*6aa0*/  SHF.L.U32 R85, R91, 0x10, RZ ;  /* 0x000000105b557819 */ /* 0x000fe200000006ff */
[----:B------:R-:W-:Y:S01]  /*6ab0*/  FFMA R7, R83, R80, R7 ;  /* 0x0000005053077223 */ /* 0x000fe20000000007 */
[----:B------:R-:W-:Y:S01]  /*6ac0*/  LOP3.LUT R80, R90, 0xffff0000, RZ, 0xc0, !PT ;  /* 0xffff00005a507812 */ /* 0x000fe200078ec0ff */
[C---:B------:R-:W-:Y:S01]  /*6ad0*/  FMUL R4, R76.reuse, R8 ;  /* 0x000000084c047220 */ /* 0x040fe20000400000 */
[----:B------:R-:W-:Y:S01]  /*6ae0*/  F2FP.BF16.F32.PACK_AB R96, R3, R0 ;  /* 0x000000000360723e */ /* 0x000fe200000010ff */
[C---:B------:R-:W-:Y:S01]  /*6af0*/  FMUL R5, R76.reuse, R9 ;  /* 0x000000094c057220 */ /* 0x040fe20000400000 */
[----:B------:R-:W-:Y:S01]  /*6b00*/  F2FP.BF16.F32.PACK_AB R97, R7, R6 ;  /* 0x000000060761723e */ /* 0x000fe200000010ff */
[----:B------:R-:W-:Y:S01]  /*6b10*/  FFMA R4, R83, R82, R4 ;  /* 0x0000005253047223 */ /* 0x000fe20000000004 */
[----:B------:R-:W-:Y:S01]  /*6b20*/  LOP3.LUT R82, R91, 0xffff0000, RZ, 0xc0, !PT ;  /* 0xffff00005b527812 */ /* 0x000fe200078ec0ff */
[----:B------:R-:W-:Y:S01]  /*6b30*/  FMUL R10, R76, R10 ;  /* 0x0000000a4c0a7220 */ /* 0x000fe20000400000 */
[----:B------:R-:W-:Y:S01]  /*6b40*/  FFMA R5, R83, R80, R5 ;  /* 0x0000005053057223 */ /* 0x000fe20000000005 */
[----:B------:R-:W-:Y:S01]  /*6b50*/  LOP3.LUT R80, R92, 0xffff0000, RZ, 0xc0, !PT ;  /* 0xffff00005c507812 */ /* 0x000fe200078ec0ff */
[C---:B------:R-:W-:Y:S01]  /*6b60*/  FMUL R11, R76.reuse, R11 ;  /* 0x0000000b4c0b7220 */ /* 0x040fe20000400000 */
[C---:B------:R-:W-:Y:S01]  /*6b70*/  FMUL R8, R76.reuse, R12 ;  /* 0x0000000c4c087220 */ /* 0x040fe20000400000 */
[----:B------:R-:W-:Y:S01]  /*6b80*/  FMUL R9, R76, R13 ;  /* 0x0000000d4c097220 */ /* 0x000fe20000400000 */
[----:B------:R-:W-:Y:S01]  /*6b90*/  F2FP.BF16.F32.PACK_AB R98, R5, R4 ;  /* 0x000000040562723e */ /* 0x000fe200000010ff */
[C---:B------:R-:W-:Y:S01]  /*6ba0*/  FFMA R10, R83.reuse, R85, R10 ;  /* 0x00000055530a7223 */ /* 0x040fe2000000000a */
[----:B------:R-:W-:Y:S01]  /*6bb0*/  SHF.L.U32 R85, R94, 0x10, RZ ;  /* 0x000000105e557819 */ /* 0x000fe200000006ff */
[----:B------:R-:W-:Y:S01]  /*6bc0*/  FFMA R11, R83, R82, R11 ;  /* 0x00000052530b7223 */ /* 0x000fe2000000000b */
[----:B------:R-:W-:Y:S01]  /*6bd0*/  SHF.L.U32 R82, R93, 0x10, RZ ;  /* 0x000000105d527819 */ /* 0x000fe200000006ff */
[----:B------:R-:W-:Y:S01]  /*6be0*/  FFMA R8, R83, R87, R8 ;  /* 0x0000005753087223 */ /* 0x000fe20000000008 */
[----:B------:R-:W-:Y:S01]  /*6bf0*/  SHF.L.U32 R87, R95, 0x10, RZ ;  /* 0x000000105f577819 */ /* 0x000fe200000006ff */
[----:B------:R-:W-:Y:S01]  /*6c00*/  FFMA R9, R83, R80, R9 ;  /* 0x0000005053097223 */ /* 0x000fe20000000009 */
[----:B------:R-:W-:Y:S01]  /*6c10*/  LOP3.LUT R80, R93, 0xffff0000, RZ, 0xc0, !PT ;  /* 0xffff00005d507812 */ /* 0x000fe200078ec0ff */
[C---:B------:R-:W-:Y:S01]  /*6c20*/  FMUL R14, R76.reuse, R14 ;  /* 0x0000000e4c0e7220 */ /* 0x040fe20000400000 */
[----:B------:R-:W-:Y:S01]  /*6c30*/  F2FP.BF16.F32.PACK_AB R99, R11, R10 ;  /* 0x0000000a0b63723e */ /* 0x000fe200000010ff */
[----:B------:R-:W-:Y:S01]  /*6c40*/  FMUL R15, R76, R15 ;  /* 0x0000000f4c0f7220 */ /* 0x000fe20000400000 */
[----:B------:R-:W-:Y:S01]  /*6c50*/  F2FP.BF16.F32.PACK_AB R120, R9, R8 ;  /* 0x000000080978723e */ /* 0x000fe200000010ff */
[C---:B------:R-:W-:Y:S01]  /*6c60*/  FFMA R14, R83.reuse, R82, R14 ;  /* 0x00000052530e7223 */ /* 0x040fe2000000000e */
[----:B------:R-:W-:Y:S01]  /*6c70*/  LOP3.LUT R82, R94, 0xffff0000, RZ, 0xc0, !PT ;  /* 0xffff00005e527812 */ /* 0x000fe200078ec0ff */
[C---:B------:R-:W-:Y:S01]  /*6c80*/  FMUL R12, R76.reuse, R16 ;  /* 0x000000104c0c7220 */ /* 0x040fe20000400000 */
        /* <DEDUP_REMOVED lines=8> */
[C---:B------:R-:W-:Y:S01]  /*6d10*/  FFMA R13, R83.reuse, R82, R13 ;  /* 0x00000052530d7223 */ /* 0x040fe2000000000d */
[C---:B------:R-:W-:Y:S01]  /*6d20*/  LOP3.LUT R82, R100.reuse, 0xffff0000, RZ, 0xc0, !PT ;  /* 0xffff000064527812 */ /* 0x040fe200078ec0ff */
[----:B------:R-:W-:Y:S01]  /*6d30*/  FFMA R18, R83, R87, R18 ;  /* 0x0000005753127223 */ /* 0x000fe20000000012 */
[----:B------:R-:W-:Y:S01]  /*6d40*/  SHF.L.U32 R87, R103, 0x10, RZ ;  /* 0x0000001067577819 */ /* 0x000fe200000006ff */
[----:B------:R-:W-:Y:S01]  /*6d50*/  FFMA R19, R83, R80, R19 ;  /* 0x0000005053137223 */ /* 0x000fe20000000013 */
[----:B------:R-:W-:Y:S01]  /*6d60*/  SHF.L.U32 R80, R100, 0x10, RZ ;  /* 0x0000001064507819 */ /* 0x000fe200000006ff */
[C---:B------:R-:W-:Y:S01]  /*6d70*/  FMUL R16, R76.reuse, R20 ;  /* 0x000000144c107220 */ /* 0x040fe20000400000 */
[----:B------:R-:W-:Y:S01]  /*6d80*/  F2FP.BF16.F32.PACK_AB R122, R13, R12 ;  /* 0x0000000c0d7a723e */ /* 0x000fe200000010ff */
[C---:B------:R-:W-:Y:S01]  /*6d90*/  FMUL R17, R76.reuse, R21 ;  /* 0x000000154c117220 */ /* 0x040fe20000400000 */
[----:B------:R-:W-:Y:S01]  /*6da0*/  F2FP.BF16.F32.PACK_AB R123, R19, R18 ;  /* 0x00000012137b723e */ /* 0x000fe200000010ff */
[----:B------:R-:W-:Y:S01]  /*6db0*/  FFMA R16, R83, R80, R16 ;  /* 0x0000005053107223 */ /* 0x000fe20000000010 */
[----:B------:R-:W-:Y:S01]  /*6dc0*/  SHF.L.U32 R80, R101, 0x10, RZ ;  /* 0x0000001065507819 */ /* 0x000fe200000006ff */
[----:B------:R-:W-:Y:S01]  /*6dd0*/  FMUL R22, R76, R22 ;  /* 0x000000164c167220 */ /* 0x000fe20000400000 */
[C---:B------:R-:W-:Y:S01]  /*6de0*/  FFMA R17, R83.reuse, R82, R17 ;  /* 0x0000005253117223 */ /* 0x040fe20000000011 */
[----:B------:R-:W-:Y:S01]  /*6df0*/  LOP3.LUT R82, R102, 0xffff0000, RZ, 0xc0, !PT ;  /* 0xffff000066527812 */ /* 0x000fe200078ec0ff */
[C---:B------:R-:W-:Y:S01]  /*6e00*/  FMUL R23, R76.reuse, R23 ;  /* 0x000000174c177220 */ /* 0x040fe20000400000 */
[----:B------:R-:W-:Y:S01]  /*6e10*/  FFMA R22, R83, R80, R22 ;  /* 0x0000005053167223 */ /* 0x000fe20000000016 */
[----:B------:R-:W-:Y:S01]  /*6e20*/  LOP3.LUT R80, R101, 0xffff0000, RZ, 0xc0, !PT ;  /* 0xffff000065507812 */ /* 0x000fe200078ec0ff */
[C---:B------:R-:W-:Y:S01]  /*6e30*/  FMUL R20, R76.reuse, R24 ;  /* 0x000000184c147220 */ /* 0x040fe20000400000 */
[----:B------:R-:W-:Y:S01]  /*6e40*/  F2FP.BF16.F32.PACK_AB R128, R17, R16 ;  /* 0x000000101180723e */ /* 0x000fe200000010ff */
[C---:B------:R-:W-:Y:S01]  /*6e50*/  FMUL R21, R76.reuse, R25 ;  /* 0x000000194c157220 */ /* 0x040fe20000400000 */
[----:B------:R-:W-:Y:S01]  /*6e60*/  FMUL R26, R76, R26 ;  /* 0x0000001a4c1a7220 */ /* 0x000fe20000400000 */
[C---:B------:R-:W-:Y:S01]  /*6e70*/  FFMA R23, R83.reuse, R80, R23 ;  /* 0x0000005053177223 */ /* 0x040fe20000000017 */
[----:B------:R-:W-:Y:S01]  /*6e80*/  SHF.L.U32 R80, R108, 0x10, RZ ;  /* 0x000000106c507819 */ /* 0x000fe200000006ff */
[C---:B------:R-:W-:Y:S01]  /*6e90*/  FMUL R27, R76.reuse, R27 ;  /* 0x0000001b4c1b7220 */ /* 0x040fe20000400000 */
[----:B------:R-:W-:Y:S01]  /*6ea0*/  FFMA R20, R83, R85, R20 ;  /* 0x0000005553147223 */ /* 0x000fe20000000014 */
[----:B------:R-:W-:Y:S01]  /*6eb0*/  SHF.L.U32 R85, R109, 0x10, RZ ;  /* 0x000000106d557819 */ /* 0x000fe200000006ff */
[----:B------:R-:W-:Y:S01]  /*6ec0*/  FMUL R24, R76, R28 ;  /* 0x0000001c4c187220 */ /* 0x000fe20000400000 */
[----:B------:R-:W-:Y:S01]  /*6ed0*/  F2FP.BF16.F32.PACK_AB R129, R23, R22 ;  /* 0x000000161781723e */ /* 0x000fe200000010ff */
[C---:B------:R-:W-:Y:S01]  /*6ee0*/  FFMA R21, R83.reuse, R82, R21 ;  /* 0x0000005253157223 */ /* 0x040fe20000000015 */
[----:B------:R-:W-:Y:S01]  /*6ef0*/  LOP3.LUT R82, R108, 0xffff0000, RZ, 0xc0, !PT ;  /* 0xffff00006c527812 */ /* 0x000fe200078ec0ff */
[----:B------:R-:W-:Y:S01]  /*6f00*/  FFMA R26, R83, R87, R26 ;  /* 0x00000057531a7223 */ /* 0x000fe2000000001a */
[----:B------:R-:W-:Y:S01]  /*6f10*/  SHF.L.U32 R87, R111, 0x10, RZ ;  /* 0x000000106f577819 */ /* 0x000fe200000006ff */
[----:B------:R-:W-:Y:S01]  /*6f20*/  FFMA R27, R83, R84, R27 ;  /* 0x00000054531b7223 */ /* 0x000fe2000000001b */
[----:B------:R-:W-:Y:S01]  /*6f30*/  F2FP.BF16.F32.PACK_AB R130, R21, R20 ;  /* 0x000000141582723e */ /* 0x000fe200000010ff */
[----:B------:R-:W-:Y:S01]  /*6f40*/  FFMA R24, R83, R80, R24 ;  /* 0x0000005053187223 */ /* 0x000fe20000000018 */
[----:B------:R-:W-:Y:S01]  /*6f50*/  LOP3.LUT R80, R109, 0xffff0000, RZ, 0xc0, !PT ;  /* 0xffff00006d507812 */ /* 0x000fe200078ec0ff */
[C---:B------:R-:W-:Y:S01]  /*6f60*/  FMUL R25, R76.reuse, R29 ;  /* 0x0000001d4c197220 */ /* 0x040fe20000400000 */
[----:B------:R-:W-:Y:S01]  /*6f70*/  F2FP.BF16.F32.PACK_AB R131, R27, R26 ;  /* 0x0000001a1b83723e */ /* 0x000fe200000010ff */
[C---:B------:R-:W-:Y:S01]  /*6f80*/  FMUL R30, R76.reuse, R30 ;  /* 0x0000001e4c1e7220 */ /* 0x040fe20000400000 */
[----:B------:R-:W-:Y:S01]  /*6f90*/  LOP3.LUT R84, R143, 0xffff0000, RZ, 0xc0, !PT ;  /* 0xffff00008f547812 */ /* 0x000fe200078ec0ff */
[----:B------:R-:W-:Y:S01]  /*6fa0*/  FMUL R31, R76, R31 ;  /* 0x0000001f4c1f7220 */ /* 0x000fe20000400000 */
[----:B------:R-:W-:Y:S01]  /*6fb0*/  FFMA R25, R83, R82, R25 ;  /* 0x0000005253197223 */ /* 0x000fe20000000019 */
[----:B------:R-:W-:Y:S01]  /*6fc0*/  LOP3.LUT R82, R111, 0xffff0000, RZ, 0xc0, !PT ;  /* 0xffff00006f527812 */ /* 0x000fe200078ec0ff */
[C---:B------:R-:W-:Y:S01]  /*6fd0*/  FFMA R30, R83.reuse, R85, R30 ;  /* 0x00000055531e7223 */ /* 0x040fe2000000001e */
[C---:B------:R-:W-:Y:S01]  /*6fe0*/  SHF.L.U32 R85, R110.reuse, 0x10, RZ ;  /* 0x000000106e557819 */ /* 0x040fe200000006ff */
[C---:B------:R-:W-:Y:S01]  /*6ff0*/  FFMA R31, R83.reuse, R80, R31 ;  /* 0x00000050531f7223 */ /* 0x040fe2000000001f */
[----:B------:R-:W-:Y:S01]  /*7000*/  LOP3.LUT R80, R110, 0xffff0000, RZ, 0xc0, !PT ;  /* 0xffff00006e507812 */ /* 0x000fe200078ec0ff */
[C---:B------:R-:W-:Y:S01]  /*7010*/  FMUL R28, R76.reuse, R32 ;  /* 0x000000204c1c7220 */ /* 0x040fe20000400000 */
[C---:B------:R-:W-:Y:S01]  /*7020*/  FMUL R29, R76.reuse, R33 ;  /* 0x000000214c1d7220 */ /* 0x040fe20000400000 */
[C---:B------:R-:W-:Y:S01]  /*7030*/  FMUL R34, R76.reuse, R34 ;  /* 0x000000224c227220 */ /* 0x040fe20000400000 */
[----:B------:R-:W-:Y:S01]  /*7040*/  FMUL R35, R76, R35 ;  /* 0x000000234c237220 */ /* 0x000fe20000400000 */
[----:B------:R-:W-:Y:S01]  /*7050*/  FFMA R28, R83, R85, R28 ;  /* 0x00000055531c7223 */ /* 0x000fe2000000001c */
[----:B------:R-:W-:Y:S01]  /*7060*/  SHF.L.U32 R85, R117, 0x10, RZ ;  /* 0x0000001075557819 */ /* 0x000fe200000006ff */
[C---:B------:R-:W-:Y:S01]  /*7070*/  FFMA R29, R83.reuse, R80, R29 ;  /* 0x00000050531d7223 */ /* 0x040fe2000000001d */
[C---:B------:R-:W-:Y:S01]  /*7080*/  SHF.L.U32 R80, R116.reuse, 0x10, RZ ;  /* 0x0000001074507819 */ /* 0x040fe200000006ff */
[----:B------:R-:W-:Y:S01]  /*7090*/  FFMA R34, R83, R87, R34 ;  /* 0x0000005753227223 */ /* 0x000fe20000000022 */
[----:B------:R-:W-:Y:S01]  /*70a0*/  SHF.L.U32 R87, R119, 0x10, RZ ;  /* 0x0000001077577819 */ /* 0x000fe200000006ff */
[C---:B------:R-:W-:Y:S01]  /*70b0*/  FFMA R35, R83.reuse, R82, R35 ;  /* 0x0000005253237223 */ /* 0x040fe20000000023 */
[----:B------:R-:W-:Y:S01]  /*70c0*/  LOP3.LUT R82, R116, 0xffff0000, RZ, 0xc0, !PT ;  /* 0xffff000074527812 */ /* 0x000fe200078ec0ff */
[C---:B------:R-:W-:Y:S01]  /*70d0*/  FMUL R32, R76.reuse, R36 ;  /* 0x000000244c207220 */ /* 0x040fe20000400000 */
[C---:B------:R-:W-:Y:S01]  /*70e0*/  FMUL R33, R76.reuse, R37 ;  /* 0x000000254c217220 */ /* 0x040fe20000400000 */
[----:B------:R-:W-:Y:S01]  /*70f0*/  FMUL R38, R76, R38 ;  /* 0x000000264c267220 */ /* 0x000fe20000400000 */
[----:B------:R1:W-:Y:S01]  /*7100*/  STS.128 [R178+UR49+0x400], R96 ;  /* 0x00040060b2007988 */ /* 0x0003e20008000c31 */
[----:B------:R-:W-:Y:S01]  /*7110*/  FFMA R32, R83, R80, R32 ;  /* 0x0000005053207223 */ /* 0x000fe20000000020 */
[----:B------:R-:W-:Y:S01]  /*7120*/  LOP3.LUT R80, R117, 0xffff0000, RZ, 0xc0, !PT ;  /* 0xffff000075507812 */ /* 0x000fe200078ec0ff */
[C---:B------:R-:W-:Y:S01]  /*7130*/  FFMA R33, R83.reuse, R82, R33 ;  /* 0x0000005253217223 */ /* 0x040fe20000000021 */
[----:B------:R-:W-:Y:S01]  /*7140*/  LOP3.LUT R82, R118, 0xffff0000, RZ, 0xc0, !PT ;  /* 0xffff000076527812 */ /* 0x000fe200078ec0ff */
[----:B------:R-:W-:Y:S01]  /*7150*/  FMUL R39, R76, R39 ;  /* 0x000000274c277220 */ /* 0x000fe20000400000 */
[C---:B------:R-:W-:Y:S01]  /*7160*/  FFMA R38, R83.reuse, R85, R38 ;  /* 0x0000005553267223 */ /* 0x040fe20000000026 */
[----:B------:R-:W-:Y:S01]  /*7170*/  SHF.L.U32 R85, R118, 0x10, RZ ;  /* 0x0000001076557819 */ /* 0x000fe200000006ff */
[C---:B------:R-:W-:Y:S01]  /*7180*/  FMUL R36, R76.reuse, R40 ;  /* 0x000000284c247220 */ /* 0x040fe20000400000 */
[----:B------:R-:W-:Y:S01]  /*7190*/  FFMA R39, R83, R80, R39 ;  /* 0x0000005053277223 */ /* 0x000fe20000000027 */
[----:B------:R-:W-:Y:S01]  /*71a0*/  LOP3.LUT R80, R119, 0xffff0000, RZ, 0xc0, !PT ;  /* 0xffff000077507812 */ /* 0x000fe200078ec0ff */
[C---:B------:R-:W-:Y:S01]  /*71b0*/  FMUL R37, R76.reuse, R41 ;  /* 0x000000294c257220 */ /* 0x040fe20000400000 */
[C---:B------:R-:W-:Y:S01]  /*71c0*/  FMUL R42, R76.reuse, R42 ;  /* 0x0000002a4c2a7220 */ /* 0x040fe20000400000 */
[----:B------:R-:W-:Y:S01]  /*71d0*/  FMUL R43, R76, R43 ;  /* 0x0000002b4c2b7220 */ /* 0x000fe20000400000 */
[C---:B------:R-:W-:Y:S01]  /*71e0*/  FFMA R36, R83.reuse, R85, R36 ;  /* 0x0000005553247223 */ /* 0x040fe20000000024 */
[C---:B------:R-:W-:Y:S01]  /*71f0*/  SHF.L.U32 R85, R124.reuse, 0x10, RZ ;  /* 0x000000107c557819 */ /* 0x040fe200000006ff */
[----:B------:R2:W-:Y:S01]  /*7200*/  STS.128 [R177+0x400], R120 ;  /* 0x00040078b1007388 */ /* 0x0005e20000000c00 */
[----:B------:R-:W-:Y:S01]  /*7210*/  FFMA R37, R83, R82, R37 ;  /* 0x0000005253257223 */ /* 0x000fe20000000025 */
[----:B------:R-:W-:Y:S01]  /*7220*/  LOP3.LUT R82, R125, 0xffff0000, RZ, 0xc0, !PT ;  /* 0xffff00007d527812 */ /* 0x000fe200078ec0ff */
[----:B------:R-:W-:Y:S01]  /*7230*/  FFMA R42, R83, R87, R42 ;  /* 0x00000057532a7223 */ /* 0x000fe2000000002a */
[----:B------:R-:W-:Y:S01]  /*7240*/  SHF.L.U32 R87, R125, 0x10, RZ ;  /* 0x000000107d577819 */ /* 0x000fe200000006ff */
        /* <DEDUP_REMOVED lines=8> */
[----:B------:R4:W-:Y:S01]  /*72d0*/  STS.128 [R176+0x400], R128 ;  /* 0x00040080b0007388 */ /* 0x0009e20000000c00 */
[C---:B------:R-:W-:Y:S01]  /*72e0*/  FFMA R41, R83.reuse, R80, R41 ;  /* 0x0000005053297223 */ /* 0x040fe20000000029 */
[C---:B------:R-:W-:Y:S01]  /*72f0*/  SHF.L.U32 R80, R126.reuse, 0x10, RZ ;  /* 0x000000107e507819 */ /* 0x040fe200000006ff */
[----:B------:R-:W-:Y:S01]  /*7300*/  FFMA R46, R83, R87, R46 ;  /* 0x00000057532e7223 */ /* 0x000fe2000000002e */
[----:B------:R-:W-:Y:S01]  /*7310*/  SHF.L.U32 R87, R133, 0x10, RZ ;  /* 0x0000001085577819 */ /* 0x000fe200000006ff */
[----:B------:R-:W-:Y:S01]  /*7320*/  FFMA R47, R83, R82, R47 ;  /* 0x00000052532f7223 */ /* 0x000fe2000000002f */
[----:B------:R-:W-:Y:S01]  /*7330*/  LOP3.LUT R82, R126, 0xffff0000, RZ, 0xc0, !PT ;  /* 0xffff00007e527812 */ /* 0x000fe200078ec0ff */
[C---:B------:R-:W-:Y:S01]  /*7340*/  FMUL R44, R76.reuse, R48 ;  /* 0x000000304c2c7220 */ /* 0x040fe20000400000 */
[----:B-1----:R-:W-:Y:S01]  /*7350*/  F2FP.BF16.F32.PACK_AB R96, R25, R24 ;  /* 0x000000181960723e */ /* 0x002fe200000010ff */
[C---:B------:R-:W-:Y:S01]  /*7360*/  FMUL R45, R76.reuse, R49 ;  /* 0x000000314c2d7220 */ /* 0x040fe20000400000 */
[----:B------:R-:W-:Y:S01]  /*7370*/  F2FP.BF16.F32.PACK_AB R97, R31, R30 ;  /* 0x0000001e1f61723e */ /* 0x000fe200000010ff */
[----:B------:R-:W-:Y:S01]  /*7380*/  FMUL R50, R76, R50 ;  /* 0x000000324c327220 */ /* 0x000fe20000400000 */
[----:B------:R-:W-:Y:S01]  /*7390*/  F2FP.BF16.F32.PACK_AB R98, R29, R28 ;  /* 0x0000001c1d62723e */ /* 0x000fe200000010ff */
[----:B------:R-:W-:Y:S01]  /*73a0*/  FFMA R44, R83, R80, R44 ;  /* 0x00000050532c7223 */ /* 0x000fe2000000002c */
[----:B------:R-:W-:Y:S01]  /*73b0*/  LOP3.LUT R80, R127, 0xffff0000, RZ, 0xc0, !PT ;  /* 0xffff00007f507812 */ /* 0x000fe200078ec0ff */
[----:B------:R-:W-:Y:S01]  /*73c0*/  FFMA R45, R83, R82, R45 ;  /* 0x00000052532d7223 */ /* 0x000fe2000000002d */
[----:B------:R-:W-:Y:S01]  /*73d0*/  LOP3.LUT R82, R132, 0xffff0000, RZ, 0xc0, !PT ;  /* 0xffff000084527812 */ /* 0x000fe200078ec0ff */
[----:B------:R-:W-:Y:S01]  /*73e0*/  FMUL R51, R76, R51 ;  /* 0x000000334c337220 */ /* 0x000fe20000400000 */
[----:B------:R-:W-:Y:S01]  /*73f0*/  F2FP.BF16.F32.PACK_AB R99, R35, R34 ;  /* 0x000000222363723e */ /* 0x000fe200000010ff */
[----:B------:R-:W-:Y:S01]  /*7400*/  FFMA R50, R83, R85, R50 ;  /* 0x0000005553327223 */ /* 0x000fe20000000032 */
[----:B------:R-:W-:Y:S01]  /*7410*/  SHF.L.U32 R85, R132, 0x10, RZ ;  /* 0x0000001084557819 */ /* 0x000fe200000006ff */
[C---:B------:R-:W-:Y:S01]  /*7420*/  FMUL R48, R76.reuse, R52 ;  /* 0x000000344c307220 */ /* 0x040fe20000400000 */
[----:B--2---:R-:W-:Y:S01]  /*7430*/  F2FP.BF16.F32.PACK_AB R120, R33, R32 ;  /* 0x000000202178723e */ /* 0x004fe200000010ff */
[----:B------:R-:W-:Y:S01]  /*7440*/  FFMA R51, R83, R80, R51 ;  /* 0x0000005053337223 */ /* 0x000fe20000000033 */
[----:B------:R-:W-:Y:S01]  /*7450*/  LOP3.LUT R80, R133, 0xffff0000, RZ, 0xc0, !PT ;  /* 0xffff000085507812 */ /* 0x000fe200078ec0ff */
[----:B------:R1:W-:Y:S01]  /*7460*/  STS.128 [R175+0x400], R96 ;  /* 0x00040060af007388 */ /* 0x0003e20000000c00 */
[----:B------:R-:W-:Y:S01]  /*7470*/  F2FP.BF16.F32.PACK_AB R121, R39, R38 ;  /* 0x000000262779723e */ /* 0x000fe200000010ff */
[C---:B------:R-:W-:Y:S01]  /*7480*/  FMUL R49, R76.reuse, R53 ;  /* 0x000000354c317220 */ /* 0x040fe20000400000 */
[----:B------:R-:W-:Y:S01]  /*7490*/  F2FP.BF16.F32.PACK_AB R122, R37, R36 ;  /* 0x00000024257a723e */ /* 0x000fe200000010ff */
[C---:B------:R-:W-:Y:S01]  /*74a0*/  FMUL R54, R76.reuse, R54 ;  /* 0x000000364c367220 */ /* 0x040fe20000400000 */
[----:B------:R-:W-:Y:S01]  /*74b0*/  F2FP.BF16.F32.PACK_AB R123, R43, R42 ;  /* 0x0000002a2b7b723e */ /* 0x000fe200000010ff */
[----:B------:R-:W-:Y:S01]  /*74c0*/  FMUL R55, R76, R55 ;  /* 0x000000374c377220 */ /* 0x000fe20000400000 */
[----:B----4-:R-:W-:Y:S01]  /*74d0*/  F2FP.BF16.F32.PACK_AB R128, R41, R40 ;  /* 0x000000282980723e */ /* 0x010fe200000010ff */
[C---:B------:R-:W-:Y:S01]  /*74e0*/  FFMA R48, R83.reuse, R85, R48 ;  /* 0x0000005553307223 */ /* 0x040fe20000000030 */
[C---:B------:R-:W-:Y:S01]  /*74f0*/  FFMA R49, R83.reuse, R82, R49 ;  /* 0x0000005253317223 */ /* 0x040fe20000000031 */
[----:B------:R1:W-:Y:S01]  /*7500*/  STS.128 [R173+0x400], R120 ;  /* 0x00040078ad007388 */ /* 0x0003e20000000c00 */
[C---:B------:R-:W-:Y:S01]  /*7510*/  SHF.L.U32 R85, R134.reuse, 0x10, RZ ;  /* 0x0000001086557819 */ /* 0x040fe200000006ff */
[----:B------:R-:W-:Y:S01]  /*7520*/  FFMA R54, R83, R87, R54 ;  /* 0x0000005753367223 */ /* 0x000fe20000000036 */
[----:B------:R-:W-:Y:S01]  /*7530*/  SHF.L.U32 R87, R135, 0x10, RZ ;  /* 0x0000001087577819 */ /* 0x000fe200000006ff */
[----:B------:R-:W-:Y:S01]  /*7540*/  FFMA R55, R83, R80, R55 ;  /* 0x0000005053377223 */ /* 0x000fe20000000037 */
[----:B------:R-:W-:Y:S01]  /*7550*/  LOP3.LUT R80, R134, 0xffff0000, RZ, 0xc0, !PT ;  /* 0xffff000086507812 */ /* 0x000fe200078ec0ff */
[C---:B------:R-:W-:Y:S01]  /*7560*/  FMUL R52, R76.reuse, R56 ;  /* 0x000000384c347220 */ /* 0x040fe20000400000 */
[----:B------:R-:W-:Y:S01]  /*7570*/  LOP3.LUT R82, R135, 0xffff0000, RZ, 0xc0, !PT ;  /* 0xffff000087527812 */ /* 0x000fe200078ec0ff */
[C---:B------:R-:W-:Y:S01]  /*7580*/  FMUL R53, R76.reuse, R57 ;  /* 0x000000394c357220 */ /* 0x040fe20000400000 */
[C---:B------:R-:W-:Y:S01]  /*7590*/  FMUL R58, R76.reuse, R58 ;  /* 0x0000003a4c3a7220 */ /* 0x040fe20000400000 */
[----:B------:R-:W-:Y:S01]  /*75a0*/  FMUL R59, R76, R59 ;  /* 0x0000003b4c3b7220 */ /* 0x000fe20000400000 */
[C---:B------:R-:W-:Y:S01]  /*75b0*/  FFMA R52, R83.reuse, R85, R52 ;  /* 0x0000005553347223 */ /* 0x040fe20000000034 */
[C---:B------:R-:W-:Y:S01]  /*75c0*/  FFMA R53, R83.reuse, R80, R53 ;  /* 0x0000005053357223 */ /* 0x040fe20000000035 */
[C---:B------:R-:W-:Y:S01]  /*75d0*/  FFMA R58, R83.reuse, R87, R58 ;  /* 0x00000057533a7223 */ /* 0x040fe2000000003a */
[----:B------:R-:W-:Y:S01]  /*75e0*/  FFMA R59, R83, R82, R59 ;  /* 0x00000052533b7223 */ /* 0x000fe2000000003b */
[----:B------:R-:W-:Y:S01]  /*75f0*/  SHF.L.U32 R80, R140, 0x10, RZ ;  /* 0x000000108c507819 */ /* 0x000fe200000006ff */
[----:B------:R-:W-:Y:S01]  /*7600*/  FMUL R56, R76, R60 ;  /* 0x0000003c4c387220 */ /* 0x000fe20000400000 */
[----:B------:R-:W-:Y:S01]  /*7610*/  LOP3.LUT R82, R140, 0xffff0000, RZ, 0xc0, !PT ;  /* 0xffff00008c527812 */ /* 0x000fe200078ec0ff */
[C---:B------:R-:W-:Y:S01]  /*7620*/  FMUL R57, R76.reuse, R61 ;  /* 0x0000003d4c397220 */ /* 0x040fe20000400000 */
[----:B------:R-:W-:Y:S01]  /*7630*/  SHF.L.U32 R85, R141, 0x10, RZ ;  /* 0x000000108d557819 */ /* 0x000fe200000006ff */
[C---:B------:R-:W-:Y:S01]  /*7640*/  FMUL R62, R76.reuse, R62 ;  /* 0x0000003e4c3e7220 */ /* 0x040fe20000400000 */
[----:B------:R-:W-:Y:S01]  /*7650*/  F2FP.BF16.F32.PACK_AB R129, R47, R46 ;  /* 0x0000002e2f81723e */ /* 0x000fe200000010ff */
[----:B------:R-:W-:Y:S01]  /*7660*/  FFMA R56, R83, R80, R56 ;  /* 0x0000005053387223 */ /* 0x000fe20000000038 */
[----:B------:R-:W-:Y:S01]  /*7670*/  F2FP.BF16.F32.PACK_AB R130, R45, R44 ;  /* 0x0000002c2d82723e */ /* 0x000fe200000010ff */
[----:B------:R-:W-:Y:S01]  /*7680*/  FFMA R57, R83, R82, R57 ;  /* 0x0000005253397223 */ /* 0x000fe20000000039 */
[----:B------:R-:W-:Y:S01]  /*7690*/  F2FP.BF16.F32.PACK_AB R131, R51, R50 ;  /* 0x000000323383723e */ /* 0x000fe200000010ff */
[----:B------:R-:W-:Y:S01]  /*76a0*/  FFMA R62, R83, R85, R62 ;  /* 0x00000055533e7223 */ /* 0x000fe2000000003e */
[----:B------:R-:W-:Y:S01]  /*76b0*/  LOP3.LUT R80, R141, 0xffff0000, RZ, 0xc0, !PT ;  /* 0xffff00008d507812 */ /* 0x000fe200078ec0ff */
[----:B------:R-:W-:Y:S01]  /*76c0*/  FMUL R63, R76, R63 ;  /* 0x0000003f4c3f7220 */ /* 0x000fe20000400000 */
[----:B------:R-:W-:Y:S01]  /*76d0*/  SHF.L.U32 R85, R142, 0x10, RZ ;  /* 0x000000108e557819 */ /* 0x000fe200000006ff */
[----:B------:R1:W-:Y:S01]  /*76e0*/  STS.128 [R172+0x400], R128 ;  /* 0x00040080ac007388 */ /* 0x0003e20000000c00 */
[----:B------:R-:W-:Y:S01]  /*76f0*/  FMUL R60, R76, R64 ;  /* 0x000000404c3c7220 */ /* 0x000fe20000400000 */
[----:B------:R-:W-:Y:S01]  /*7700*/  LOP3.LUT R82, R142, 0xffff0000, RZ, 0xc0, !PT ;  /* 0xffff00008e527812 */ /* 0x000fe200078ec0ff */
[C---:B------:R-:W-:Y:S01]  /*7710*/  FMUL R61, R76.reuse, R65 ;  /* 0x000000414c3d7220 */ /* 0x040fe20000400000 */
[----:B------:R-:W-:Y:S01]  /*7720*/  SHF.L.U32 R87, R143, 0x10, RZ ;  /* 0x000000108f577819 */ /* 0x000fe200000006ff */
[C---:B------:R-:W-:Y:S01]  /*7730*/  FMUL R66, R76.reuse, R66 ;  /* 0x000000424c427220 */ /* 0x040fe20000400000 */
[----:B------:R-:W-:Y:S01]  /*7740*/  FFMA R63, R83, R80, R63 ;  /* 0x00000050533f7223 */ /* 0x000fe2000000003f */
[----:B------:R-:W-:Y:S01]  /*7750*/  FMUL R67, R76, R67 ;  /* 0x000000434c437220 */ /* 0x000fe20000400000 */
[----:B------:R-:W-:Y:S01]  /*7760*/  F2FP.BF16.F32.PACK_AB R136, R49, R48 ;  /* 0x000000303188723e */ /* 0x000fe200000010ff */
[----:B------:R-:W-:Y:S01]  /*7770*/  FFMA R60, R83, R85, R60 ;  /* 0x00000055533c7223 */ /* 0x000fe2000000003c */
[----:B------:R-:W-:Y:S01]  /*7780*/  F2FP.BF16.F32.PACK_AB R137, R55, R54 ;  /* 0x000000363789723e */ /* 0x000fe200000010ff */
[----:B------:R-:W-:Y:S01]  /*7790*/  FFMA R61, R83, R82, R61 ;  /* 0x00000052533d7223 */ /* 0x000fe2000000003d */
[----:B------:R-:W-:Y:S01]  /*77a0*/  F2FP.BF16.F32.PACK_AB R138, R53, R52 ;  /* 0x00000034358a723e */ /* 0x000fe200000010ff */
[----:B------:R-:W-:Y:S01]  /*77b0*/  FFMA R66, R83, R87, R66 ;  /* 0x0000005753427223 */ /* 0x000fe20000000042 */
[----:B------:R-:W-:Y:S01]  /*77c0*/  F2FP.BF16.F32.PACK_AB R139, R59, R58 ;  /* 0x0000003a3b8b723e */ /* 0x000fe200000010ff */
[----:B------:R-:W-:Y:S01]  /*77d0*/  FFMA R67, R83, R84, R67 ;  /* 0x0000005453437223 */ /* 0x000fe20000000043 */
[----:B------:R-:W-:Y:S02]  /*77e0*/  F2FP.BF16.F32.PACK_AB R180, R57, R56 ;  /* 0x0000003839b4723e */ /* 0x000fe400000010ff */
[----:B------:R-:W-:Y:S01]  /*77f0*/  F2FP.BF16.F32.PACK_AB R181, R63, R62 ;  /* 0x0000003e3fb5723e */ /* 0x000fe200000010ff */
[----:B------:R1:W-:Y:S01]  /*7800*/  STS.128 [R171+0x400], R136 ;  /* 0x00040088ab007388 */ /* 0x0003e20000000c00 */
[----:B------:R-:W-:Y:S02]  /*7810*/  F2FP.BF16.F32.PACK_AB R182, R61, R60 ;  /* 0x0000003c3db6723e */ /* 0x000fe400000010ff */
[----:B------:R-:W-:Y:S05]  /*7820*/  F2FP.BF16.F32.PACK_AB R183, R67, R66 ;  /* 0x0000004243b7723e */ /* 0x000fea00000010ff */
[----:B------:R1:W-:Y:S01]  /*7830*/  STS.128 [R170+0x400], R180 ;  /* 0x000400b4aa007388 */ /* 0x0003e20000000c00 */
[----:B------:R-:W-:Y:S01]  /*7840*/  @!PT LDS RZ, [RZ] ;  /* 0x00000000fffff984 */ /* 0x000fe20000000800 */
[----:B------:R-:W-:Y:S01]  /*7850*/  @!PT LDS RZ, [RZ] ;  /* 0x00000000fffff984 */ /* 0x000fe20000000800 */
[----:B------:R-:W-:Y:S01]  /*7860*/  @!PT LDS RZ, [RZ] ;  /* 0x00000000fffff984 */ /* 0x000fe20000000800 */
[----:B------:R-:W-:Y:S01]  /*7870*/  @!PT LDS RZ, [RZ] ;  /* 0x00000000fffff984 */ /* 0x000fe20000000800 */
[----:B------:R2:W-:Y:S07]  /*7880*/  MEMBAR.ALL.CTA ;  /* 0x0000000000007992 */ /* 0x0005ee0000008000 */
[----:B--2---:R-:W2:Y:S02]  /*7890*/  FENCE.VIEW.ASYNC.S ;  /* 0x00000000000073c6 */ /* 0x004ea40000000000 */
[----:B--2---:R-:W-:Y:S06]  /*78a0*/  BAR.SYNC.DEFER_BLOCKING 0x1, 0x80 ;  /* 0x0042000000007b1d */ /* 0x004fec0000010000 */
[----:B------:R-:W-:Y:S05]  /*78b0*/  @P0 BRA `(.L_x_109) ;  /* 0x0000000000300947 */ /* 0x000fea0003800000 */
[----:B------:R-:W-:Y:S01]  /*78c0*/  UIADD3 UR6, UPT, UPT, UR49, 0x400, URZ ;  /* 0x0000040031067890 */ /* 0x000fe2000fffe0ff */
[----:B------:R-:W-:Y:S01]  /*78d0*/  IMAD.IADD R0, R168, 0x1, R81 ;  /* 0x00000001a8007824 */ /* 0x000fe200078e0251 */
[----:B------:R-:W-:Y:S01]  /*78e0*/  UIADD3 UR4, UP0, UPT, UR52, 0xa80, URZ ;  /* 0x00000a8034047890 */ /* 0x000fe2000ff1e0ff */
[----:B------:R-:W-:Y:S03]  /*78f0*/  UMOV UR43, UR44 ;  /* 0x0000002c002b7c82 */ /* 0x000fe60008000000 */
[----:B------:R-:W-:Y:S01]  /*7900*/  IMAD.U32 R159, RZ, RZ, UR6 ;  /* 0x00000006ff9f7e24 */ /* 0x000fe2000f8e00ff */
[----:B------:R-:W-:Y:S01]  /*7910*/  R2UR UR41, R0 ;  /* 0x00000000002972ca */ /* 0x000fe200000e0000 */
[----:B------:R-:W-:Y:S03]  /*7920*/  UIADD3.X UR5, UPT, UPT, URZ, UR53, URZ, UP0, !UPT ;  /* 0x00000035ff057290 */ /* 0x000fe600087fe4ff */
[----:B------:R-:W-:Y:S11]  /*7930*/  R2UR UR40, R159 ;  /* 0x000000009f2872ca */ /* 0x000ff600000e0000 */
[----:B------:R-:W-:Y:S02]  /*7940*/  @!UPT UIADD3 URZ, UPT, UPT, URZ, URZ, URZ ;  /* 0x000000fffffff290 */ /* 0x000fe4000fffe0ff */
[----:B------:R2:W-:Y:S01]  /*7950*/  UTMASTG.3D [UR40], [UR4] ;  /* 0x00000028040073b5 */ /* 0x0005e20008010000 */
[----:B------:R0:W-:Y:S01]  /*7960*/  UTMACMDFLUSH ;  /* 0x00000000000079b7 */ /* 0x0001e20000000000 */
[----:B--2---:R-:W-:Y:S04]  /*7970*/  DEPBAR.LE SB0, 0x1 ;  /* 0x000080400000791a */ /* 0x004fe80000000000 */
.L_x_109:
[----:B------:R-:W-:Y:S05]  /*7980*/  BSYNC.RECONVERGENT B0 ;  /* 0x0000000000007941 */ /* 0x000fea0003800200 */
.L_x_108:
[----:B------:R-:W-:Y:S01]  /*7990*/  BAR.SYNC.DEFER_BLOCKING 0x1, 0x80 ;  /* 0x0042000000007b1d */ /* 0x000fe20000010000 */
[----:B------:R-:W-:Y:S01]  /*79a0*/  ISETP.NE.AND P2, PT, R174, RZ, PT ;  /* 0x000000ffae00720c */ /* 0x000fe20003f45270 */
[----:B------:R-:W-:Y:S01]  /*79b0*/  UISETP.NE.AND UP0, UPT, UR50, URZ, UPT ;  /* 0x000000ff3200728c */ /* 0x000fe2000bf05270 */
[----:B------:R-:W-:Y:S11]  /*79c0*/  LEA R3, R105, UR49, 0x3 ;  /* 0x0000003169037c11 */ /* 0x000ff6000f8e18ff */
[----:B------:R-:W-:Y:S01]  /*79d0*/  @P2 SHF.L.U32 R6, R162, 0x1f, RZ ;  /* 0x0000001fa2062819 */ /* 0x000fe200000006ff */
[----:B------:R-:W-:Y:S06]  /*79e0*/  BRA.U !UP0, `(.L_x_110) ;  /* 0x0000000108247547 */ /* 0x000fec000b800000 */
[----:B------:R-:W2:Y:S01]  /*79f0*/  S2R R0, SR_CgaCtaId ;  /* 0x0000000000007919 */ /* 0x000ea20000008800 */
[----:B------:R-:W-:Y:S01]  /*7a00*/  IMAD.U32 R4, RZ, RZ, UR51 ;  /* 0x00000033ff047e24 */ /* 0x000fe2000f8e00ff */
[----:B------:R-:W-:Y:S04]  /*7a10*/  UIADD3 UR51, UPT, UPT, UR51, 0x1, URZ ;  /* 0x0000000133337890 */ /* 0x000fe8000fffe0ff */
[----:B------:R-:W-:Y:S01]  /*7a20*/  @P2 LEA R4, R4, UR49, 0x3 ;  /* 0x0000003104042c11 */ /* 0x000fe2000f8e18ff */
[----:B------:R-:W-:Y:S04]  /*7a30*/  UISETP.NE.AND UP0, UPT, UR51, 0x4, UPT ;  /* 0x000000043300788c */ /* 0x000fe8000bf05270 */
[----:B------:R-:W-:Y:S01]  /*7a40*/  @P2 VIADD R5, R4, 0x50 ;  /* 0x0000005004052836 */ /* 0x000fe20000000000 */
[----:B------:R-:W-:Y:S04]  /*7a50*/  USEL UR51, UR51, URZ, UP0 ;  /* 0x000000ff33337287 */ /* 0x000fe80008000000 */
[----:B--2---:R-:W-:Y:S04]  /*7a60*/  @P2 PRMT R0, R0, 0x654, R5 ;  /* 0x0000065400002816 */ /* 0x004fe80000000005 */
[----:B------:R2:W-:Y:S04]  /*7a70*/  @P2 SYNCS.ARRIVE.TRANS64.RED.A1T0 RZ, [R0+URZ], RZ ;  /* 0x000000ff00ff29a7 */ /* 0x0005e800081004ff */
.L_x_110:
[----:B------:R-:W4:Y:S01]  /*7a80*/  @P2 SYNCS.PHASECHK.TRANS64.TRYWAIT P1, [R3+URZ+0x30], R6 ;  /* 0x00003006030025a7 */ /* 0x000f2200080211ff */
[----:B------:R-:W-:Y:S01]  /*7a90*/  ISETP.NE.AND P0, PT, R79, RZ, PT ;  /* 0x000000ff4f00720c */ /* 0x000fe20003f05270 */
[----:B--2---:R-:W-:Y:S01]  /*7aa0*/  IMAD.MOV.U32 R0, RZ, RZ, 0x80 ;  /* 0x00000080ff007424 */ /* 0x004fe200078e00ff */
[----:B------:R-:W-:Y:S04]  /*7ab0*/  BSSY B1, `(.L_x_111) ;  /* 0x0000020000017945 */ /* 0x000fe80003800000 */
[----:B------:R-:W-:Y:S02]  /*7ac0*/  SEL R81, R0, 0x40, !P0 ;  /* 0x0000004000517807 */ /* 0x000fe40004000000 */
[----:B----4-:R-:W-:Y:S01]  /*7ad0*/  @P2 SEL R107, RZ, 0x1, !P1 ;  /* 0x00000001ff6b2807 */ /* 0x010fe20004800000 */
[----:B------:R-:W-:Y:S06]  /*7ae0*/  @!P2 BRA `(.L_x_112) ;  /* 0x000000000070a947 */ /* 0x000fec0003800000 */
[----:B------:R-:W-:Y:S01]  /*7af0*/  ISETP.NE.AND P2, PT, R112, RZ, PT ;  /* 0x000000ff7000720c */ /* 0x000fe20003f45270 */
[----:B------:R-:W-:Y:S01]  /*7b00*/  BSSY B0, `(.L_x_113) ;  /* 0x000000b000007945 */ /* 0x000fe20003800000 */
[----:B------:R-:W-:Y:S11]  /*7b10*/  ISETP.NE.AND P0, PT, R107, RZ, PT ;  /* 0x000000ff6b00720c */ /* 0x000ff60003f05270 */
[----:B------:R-:W-:Y:S05]  /*7b20*/  @P2 IMAD R6, R105, 0x4000, R178 ;  /* 0x0000400069062824 */ /* 0x000fea00078e02b2 */
[----:B------:R-:W-:Y:S04]  /*7b30*/  @P2 IADD3 R9, PT, PT, R6, UR49, RZ ;  /* 0x0000003106092c10 */ /* 0x000fe8000fffe0ff */
[----:B------:R-:W-:Y:S01]  /*7b40*/  @P2 IADD3 R7, PT, PT, R104, R9, RZ ;  /* 0x0000000968072210 */ /* 0x000fe20007ffe0ff */
[--C-:B------:R-:W-:Y:S02]  /*7b50*/  @P2 IMAD.IADD R5, R86, 0x1, R9.reuse ;  /* 0x0000000156052824 */ /* 0x100fe400078e0209 */
[----:B------:R-:W-:Y:S01]  /*7b60*/  @P2 IMAD.IADD R4, R106, 0x1, R9 ;  /* 0x000000016a042824 */ /* 0x000fe200078e0209 */
[----:B------:R-:W-:Y:S06]  /*7b70*/  @P0 BRA `(.L_x_114) ;  /* 0x00000000000c0947 */ /* 0x000fec0003800000 */
[----:B------:R-:W-:Y:S04]  /*7b80*/  SHF.L.U32 R0, R162, 0x1f, RZ ;  /* 0x0000001fa2007819 */ /* 0x000fe800000006ff */
[----:B------:R-:W2:Y:S02]  /*7b90*/  SYNCS.PHASECHK.TRANS64.TRYWAIT P0, [R3+URZ+0x30], R0 ;  /* 0x00003000030075a7 */ /* 0x000ea400080011ff */
[----:B--2---:R-:W-:Y:S05]  /*7ba0*/  @!P0 BRA `(.L_x_115) ;  /* 0x0000004800008947 */ /* 0x004fea0003800000 */
.L_x_114:
[----:B------:R-:W-:Y:S05]  /*7bb0*/  BSYNC B0 ;  /* 0x0000000000007941 */ /* 0x000fea0003800000 */
.L_x_113:
[----:B------:R-:W-:Y:S01]  /*7bc0*/  ISETP.NE.AND P0, PT, R112, RZ, PT ;  /* 0x000000ff7000720c */ /* 0x000fe20003f05270 */
[----:B------:R-:W-:Y:S11]  /*7bd0*/  VIADD R105, R105, 0x1 ;  /* 0x0000000169697836 */ /* 0x000ff60000000000 */
[----:B------:R-:W-:Y:S01]  /*7be0*/  @!UPT UIADD3 URZ, UPT, UPT, URZ, URZ, URZ ;  /* 0x000000fffffff290 */ /* 0x000fe2000fffe0ff */
[----:B------:R4:W1:Y:S01]  /*7bf0*/  @P0 LDS.128 R88, [R6+UR49+0x400] ;  /* 0x0004003106580984 */ /* 0x0008620008000c00 */
[--C-:B--2---:R-:W-:Y:S01]  /*7c00*/  @P0 IMAD.IADD R3, R104, 0x1, R5.reuse ;  /* 0x0000000168030824 */ /* 0x104fe200078e0205 */
[C---:B------:R-:W-:Y:S01]  /*7c10*/  @P0 IADD3 R0, PT, PT, R106.reuse, R7, RZ ;  /* 0x000000076a000210 */ /* 0x040fe20007ffe0ff */
[C---:B------:R-:W-:Y:S01]  /*7c20*/  @P0 IMAD.IADD R8, R106.reuse, 0x1, R5 ;  /* 0x000000016a080824 */ /* 0x040fe200078e0205 */
[----:B------:R4:W2:Y:S02]  /*7c30*/  @P0 LDS.128 R92, [R4+0x400] ;  /* 0x00040000045c0984 */ /* 0x0008a40000000c00 */
[----:B------:R-:W-:Y:S02]  /*7c40*/  @P0 IADD3 R9, PT, PT, R106, R3, RZ ;  /* 0x000000036a090210 */ /* 0x000fe40007ffe0ff */
[----:B------:R4:W1:Y:S04]  /*7c50*/  @P0 LDS.128 R100, [R7+0x400] ;  /* 0x0004000007640984 */ /* 0x0008680000000c00 */
[----:B------:R4:W1:Y:S04]  /*7c60*/  @P0 LDS.128 R108, [R0+0x400] ;  /* 0x00040000006c0984 */ /* 0x0008680000000c00 */
[----:B------:R4:W1:Y:S04]  /*7c70*/  @P0 LDS.128 R116, [R5+0x400] ;  /* 0x0004000005740984 */ /* 0x0008680000000c00 */
[----:B------:R4:W1:Y:S04]  /*7c80*/  @P0 LDS.128 R124, [R8+0x400] ;  /* 0x00040000087c0984 */ /* 0x0008680000000c00 */
[----:B------:R4:W1:Y:S04]  /*7c90*/  @P0 LDS.128 R132, [R3+0x400] ;  /* 0x0004000003840984 */ /* 0x0008680000000c00 */
[----:B------:R4:W1:Y:S02]  /*7ca0*/  @P0 LDS.128 R140, [R9+0x400] ;  /* 0x00040000098c0984 */ /* 0x0008640000000c00 */
.L_x_112:
[----:B------:R-:W-:Y:S05]  /*7cb0*/  BSYNC B1 ;  /* 0x0000000000017941 */ /* 0x000fea0003800000 */
.L_x_111:
[----:B------:R-:W-:Y:S05]  /*7cc0*/  IMAD.IADD R50, R78, 0x1, R81 ;  /* 0x000000014e327824 */ /* 0x000fea00078e0251 */
[----:B----4-:R-:W-:Y:S04]  /*7cd0*/  SHF.R.U32.HI R3, RZ, 0x15, R50 ;  /* 0x00000015ff037819 */ /* 0x010fe80000011632 */
[----:B------:R-:W-:Y:S11]  /*7ce0*/  LOP3.LUT P0, RZ, R3, 0x3, R158, 0x48, !PT ;  /* 0x0000000303ff7812 */ /* 0x000ff6000780489e */
[----:B------:R-:W-:Y:S02]  /*7cf0*/  @!UPT UIADD3 URZ, UPT, UPT, URZ, URZ, URZ ;  /* 0x000000fffffff290 */ /* 0x000fe4000fffe0ff */
        /* <DEDUP_REMOVED lines=17> */
.L_x_116:
[----:B-1----:R-:W-:Y:S01]  /*7e10*/  SHF.L.U32 R80, R88, 0x10, RZ ;  /* 0x0000001058507819 */ /* 0x002fe200000006ff */
[----:B------:R-:W-:Y:S05]  /*7e20*/  WARPSYNC.ALL ;  /* 0x0000000000007948 */ /* 0x000fea0003800000 */
[----:B------:R-:W-:Y:S01]  /*7e30*/  R2UR UR4, R50 ;  /* 0x00000000320472ca */ /* 0x000fe200000e0000 */
[----:B------:R-:W1:Y:S01]  /*7e40*/  S2R R179, SR_CgaCtaId ;  /* 0x0000000000b37919 */ /* 0x000e620000008800 */
[----:B------:R-:W-:Y:S01]  /*7e50*/  LOP3.LUT R82, R88, 0xffff0000, RZ, 0xc0, !PT ;  /* 0xffff000058527812 */ /* 0x000fe200078ec0ff */
[----:B------:R-:W-:Y:S01]  /*7e60*/  BSSY.RECONVERGENT B0, `(.L_x_117) ;  /* 0x0000102000007945 */ /* 0x000fe20003800200 */
[----:B------:R-:W-:Y:S02]  /*7e70*/  SHF.L.U32 R85, R89, 0x10, RZ ;  /* 0x0000001059557819 */ /* 0x000fe400000006ff */
[----:B------:R-:W-:Y:S02]  /*7e80*/  LOP3.LUT R84, R91, 0xffff0000, RZ, 0xc0, !PT ;  /* 0xffff00005b547812 */ /* 0x000fe400078ec0ff */
[----:B------:R-:W-:Y:S02]  /*7e90*/  ISETP.NE.AND P6, PT, R174, RZ, PT ;  /* 0x000000ffae00720c */ /* 0x000fe40003fc5270 */
[----:B------:R-:W-:Y:S03]  /*7ea0*/  ISETP.NE.AND P0, PT, R165, RZ, PT ;  /* 0x000000ffa500720c */ /* 0x000fe60003f05270 */
[----:B------:R-:W4:Y:S02]  /*7eb0*/  LDTM.x64 R4, tmem[UR4] ;  /* 0x00000004000479ee */ /* 0x000f240008340000 */
[C---:B----4-:R-:W-:Y:S01]  /*7ec0*/  FMUL R0, R76.reuse, R4 ;  /* 0x000000044c007220 */ /* 0x050fe20000400000 */
[C---:B------:R-:W-:Y:S01]  /*7ed0*/  FMUL R3, R76.reuse, R5 ;  /* 0x000000054c037220 */ /* 0x040fe20000400000 */
[C---:B------:R-:W-:Y:S01]  /*7ee0*/  FMUL R6, R76.reuse, R6 ;  /* 0x000000064c067220 */ /* 0x040fe20000400000 */
[----:B------:R-:W-:Y:S01]  /*7ef0*/  FMUL R7, R76, R7 ;  /* 0x000000074c077220 */ /* 0x000fe20000400000 */
[----:B------:R-:W-:Y:S01]  /*7f00*/  FFMA R0, R83, R80, R0 ;  /* 0x0000005053007223 */ /* 0x000fe20000000000 */
[----:B------:R-:W-:Y:S01]  /*7f10*/  LOP3.LUT R80, R89, 0xffff0000, RZ, 0xc0, !PT ;  /* 0xffff000059507812 */ /* 0x000fe200078ec0ff */
[----:B------:R-:W-:Y:S01]  /*7f20*/  FFMA R3, R83, R82, R3 ;  /* 0x0000005253037223 */ /* 0x000fe20000000003 */
[----:B------:R-:W-:Y:S01]  /*7f30*/  SHF.L.U32 R82, R91, 0x10, RZ ;  /* 0x000000105b527819 */ /* 0x000fe200000006ff */
[C---:B------:R-:W-:Y:S01]  /*7f40*/  FFMA R6, R83.reuse, R85, R6 ;  /* 0x0000005553067223 */ /* 0x040fe20000000006 */
[----:B------:R-:W-:Y:S01]  /*7f50*/  SHF.L.U32 R85, R90, 0x10, RZ ;  /* 0x000000105a557819 */ /* 0x000fe200000006ff */
[----:B------:R-:W-:Y:S01]  /*7f60*/  FFMA R7, R83, R80, R7 ;  /* 0x0000005053077223 */ /* 0x000fe20000000007 */
[----:B------:R-:W-:Y:S01]  /*7f70*/  F2FP.BF16.F32.PACK_AB R96, R3, R0 ;  /* 0x000000000360723e */ /* 0x000fe200000010ff */
[----:B------:R-:W-:Y:S01]  /*7f80*/  FMUL R4, R76, R8 ;  /* 0x000000084c047220 */ /* 0x000fe20000400000 */
[----:B------:R-:W-:Y:S01]  /*7f90*/  LOP3.LUT R80, R90, 0xffff0000, RZ, 0xc0, !PT ;  /* 0xffff00005a507812 */ /* 0x000fe200078ec0ff */
[C---:B------:R-:W-:Y:S01]  /*7fa0*/  FMUL R0, R76.reuse, R9 ;  /* 0x000000094c007220 */ /* 0x040fe20000400000 */
[----:B------:R-:W-:Y:S01]  /*7fb0*/  F2FP.BF16.F32.PACK_AB R97, R7, R6 ;  /* 0x000000060761723e */ /* 0x000fe200000010ff */
[----:B------:R-:W-:Y:S01]  /*7fc0*/  FMUL R3, R76, R10 ;  /* 0x0000000a4c037220 */ /* 0x000fe20000400000 */
[C---:B------:R-:W-:Y:S01]  /*7fd0*/  FFMA R4, R83.reuse, R85, R4 ;  /* 0x0000005553047223 */ /* 0x040fe20000000004 */
[----:B--2---:R-:W-:Y:S01]  /*7fe0*/  SHF.L.U32 R85, R94, 0x10, RZ ;  /* 0x000000105e557819 */ /* 0x004fe200000006ff */
[----:B------:R-:W-:Y:S01]  /*7ff0*/  FMUL R5, R76, R11 ;  /* 0x0000000b4c057220 */ /* 0x000fe20000400000 */
[C---:B------:R-:W-:Y:S01]  /*8000*/  FFMA R0, R83.reuse, R80, R0 ;  /* 0x0000005053007223 */ /* 0x040fe20000000000 */
[C---:B------:R-:W-:Y:S01]  /*8010*/  SHF.L.U32 R80, R92.reuse, 0x10, RZ ;  /* 0x000000105c507819 */ /* 0x040fe200000006ff */
[C---:B------:R-:W-:Y:S01]  /*8020*/  FFMA R3, R83.reuse, R82, R3 ;  /* 0x0000005253037223 */ /* 0x040fe20000000003 */
[----:B------:R-:W-:Y:S01]  /*8030*/  LOP3.LUT R82, R92, 0xffff0000, RZ, 0xc0, !PT ;  /* 0xffff00005c527812 */ /* 0x000fe200078ec0ff */
[----:B------:R-:W-:Y:S01]  /*8040*/  FMUL R6, R76, R12 ;  /* 0x0000000c4c067220 */ /* 0x000fe20000400000 */
[----:B------:R-:W-:Y:S01]  /*8050*/  F2FP.BF16.F32.PACK_AB R98, R0, R4 ;  /* 0x000000040062723e */ /* 0x000fe200000010ff */
[C---:B------:R-:W-:Y:S01]  /*8060*/  FFMA R5, R83.reuse, R84, R5 ;  /* 0x0000005453057223 */ /* 0x040fe20000000005 */
[C---:B------:R-:W-:Y:S01]  /*8070*/  FMUL R7, R76.reuse, R13 ;  /* 0x0000000d4c077220 */ /* 0x040fe20000400000 */
[----:B------:R-:W-:Y:S01]  /*8080*/  FFMA R6, R83, R80, R6 ;  /* 0x0000005053067223 */ /* 0x000fe20000000006 */
[----:B------:R-:W-:Y:S01]  /*8090*/  SHF.L.U32 R80, R93, 0x10, RZ ;  /* 0x000000105d507819 */ /* 0x000fe200000006ff */
[C---:B------:R-:W-:Y:S01]  /*80a0*/  FMUL R0, R76.reuse, R14 ;  /* 0x0000000e4c007220 */ /* 0x040fe20000400000 */
[----:B------:R-:W-:Y:S01]  /*80b0*/  F2FP.BF16.F32.PACK_AB R99, R5, R3 ;  /* 0x000000030563723e */ /* 0x000fe200000010ff */
[----:B------:R-:W-:Y:S01]  /*80c0*/  FFMA R7, R83, R82, R7 ;  /* 0x0000005253077223 */ /* 0x000fe20000000007 */
[----:B------:R-:W-:Y:S01]  /*80d0*/  LOP3.LUT R82, R93, 0xffff0000, RZ, 0xc0, !PT ;  /* 0xffff00005d527812 */ /* 0x000fe200078ec0ff */
[C---:B------:R-:W-:Y:S01]  /*80e0*/  FMUL R3, R76.reuse, R15 ;  /* 0x0000000f4c037220 */ /* 0x040fe20000400000 */
[----:B------:R-:W-:Y:S01]  /*80f0*/  FMUL R4, R76, R16 ;  /* 0x000000104c047220 */ /* 0x000fe20000400000 */
[C---:B------:R-:W-:Y:S01]  /*8100*/  FFMA R0, R83.reuse, R80, R0 ;  /* 0x0000005053007223 */ /* 0x040fe20000000000 */
[----:B------:R-:W-:Y:S01]  /*8110*/  LOP3.LUT R80, R94, 0xffff0000, RZ, 0xc0, !PT ;  /* 0xffff00005e507812 */ /* 0x000fe200078ec0ff */
[----:B------:R-:W-:Y:S01]  /*8120*/  FFMA R3, R83, R82, R3 ;  /* 0x0000005253037223 */ /* 0x000fe20000000003 */
[----:B------:R-:W-:Y:S01]  /*8130*/  F2FP.BF16.F32.PACK_AB R120, R7, R6 ;  /* 0x000000060778723e */ /* 0x000fe200000010ff */
[----:B------:R-:W-:Y:S01]  /*8140*/  FFMA R4, R83, R85, R4 ;  /* 0x0000005553047223 */ /* 0x000fe20000000004 */
[C---:B------:R-:W-:Y:S01]  /*8150*/  SHF.L.U32 R85, R95.reuse, 0x10, RZ ;  /* 0x000000105f557819 */ /* 0x040fe200000006ff */
[C---:B------:R-:W-:Y:S01]  /*8160*/  FMUL R5, R76.reuse, R17 ;  /* 0x000000114c057220 */ /* 0x040fe20000400000 */
[----:B------:R-:W-:Y:S01]  /*8170*/  LOP3.LUT R82, R95, 0xffff0000, RZ, 0xc0, !PT ;  /* 0xffff00005f527812 */ /* 0x000fe200078ec0ff */
[C---:B------:R-:W-:Y:S01]  /*8180*/  FMUL R6, R76.reuse, R18 ;  /* 0x000000124c067220 */ /* 0x040fe20000400000 */
[----:B------:R-:W-:Y:S01]  /*8190*/  F2FP.BF16.F32.PACK_AB R121, R3, R0 ;  /* 0x000000000379723e */ /* 0x000fe200000010ff */
[----:B------:R-:W-:Y:S01]  /*81a0*/  FMUL R7, R76, R19 ;  /* 0x000000134c077220 */ /* 0x000fe20000400000 */
        /* <DEDUP_REMOVED lines=11> */
[----:B------:R-:W-:Y:S01]  /*8260*/  SHF.L.U32 R80, R101, 0x10, RZ ;  /* 0x0000001065507819 */ /* 0x000fe200000006ff */
[----:B------:R-:W-:Y:S01]  /*8270*/  FFMA R3, R83, R82, R3 ;  /* 0x0000005253037223 */ /* 0x000fe20000000003 */
[----:B------:R-:W-:Y:S01]  /*8280*/  LOP3.LUT R82, R103, 0xffff0000, RZ, 0xc0, !PT ;  /* 0xffff000067527812 */ /* 0x000fe200078ec0ff */
[C---:B------:R-:W-:Y:S01]  /*8290*/  FMUL R4, R76.reuse, R22 ;  /* 0x000000164c047220 */ /* 0x040fe20000400000 */
[----:B------:R2:W-:Y:S01]  /*82a0*/  STS.128 [R178+UR49+0x4400], R96 ;  /* 0x00440060b2007988 */ /* 0x0005e20008000c31 */
[C---:B------:R-:W-:Y:S01]  /*82b0*/  FMUL R5, R76.reuse, R23 ;  /* 0x000000174c057220 */ /* 0x040fe20000400000 */
[----:B------:R-:W-:Y:S01]  /*82c0*/  F2FP.BF16.F32.PACK_AB R128, R3, R0 ;  /* 0x000000000380723e */ /* 0x000fe200000010ff */
[----:B------:R-:W-:Y:S01]  /*82d0*/  FFMA R4, R83, R80, R4 ;  /* 0x0000005053047223 */ /* 0x000fe20000000004 */
[----:B------:R-:W-:Y:S01]  /*82e0*/  LOP3.LUT R0, R101, 0xffff0000, RZ, 0xc0, !PT ;  /* 0xffff000065007812 */ /* 0x000fe200078ec0ff */
[----:B------:R-:W-:Y:S01]  /*82f0*/  FMUL R6, R76, R24 ;  /* 0x000000184c067220 */ /* 0x000fe20000400000 */
[----:B------:R-:W-:Y:S01]  /*8300*/  SHF.L.U32 R3, R102, 0x10, RZ ;  /* 0x0000001066037819 */ /* 0x000fe200000006ff */
[----:B------:R-:W-:Y:S01]  /*8310*/  FMUL R7, R76, R25 ;  /* 0x000000194c077220 */ /* 0x000fe20000400000 */
[----:B------:R-:W-:Y:S01]  /*8320*/  LOP3.LUT R80, R102, 0xffff0000, RZ, 0xc0, !PT ;  /* 0xffff000066507812 */ /* 0x000fe200078ec0ff */
[C---:B------:R-:W-:Y:S01]  /*8330*/  FFMA R5, R83.reuse, R0, R5 ;  /* 0x0000000053057223 */ /* 0x040fe20000000005 */
[----:B------:R-:W-:Y:S01]  /*8340*/  SHF.L.U32 R0, R108, 0x10, RZ ;  /* 0x000000106c007819 */ /* 0x000fe200000006ff */
[C---:B------:R-:W-:Y:S01]  /*8350*/  FMUL R8, R76.reuse, R26 ;  /* 0x0000001a4c087220 */ /* 0x040fe20000400000 */
        /* <DEDUP_REMOVED lines=18> */
[----:B------:R4:W-:Y:S01]  /*8480*/  STS.128 [R177+0x4400], R120 ;  /* 0x00440078b1007388 */ /* 0x0009e20000000c00 */
[----:B------:R-:W-:Y:S01]  /*8490*/  FFMA R11, R83, R80, R11 ;  /* 0x00000050530b7223 */ /* 0x000fe2000000000b */
[----:B------:R-:W-:Y:S01]  /*84a0*/  LOP3.LUT R80, R111, 0xffff0000, RZ, 0xc0, !PT ;  /* 0xffff00006f507812 */ /* 0x000fe200078ec0ff */
[C---:B------:R-:W-:Y:S01]  /*84b0*/  FFMA R12, R83.reuse, R3, R12 ;  /* 0x00000003530c7223 */ /* 0x040fe2000000000c */
[C---:B------:R-:W-:Y:S01]  /*84c0*/  SHF.L.U32 R3, R110.reuse, 0x10, RZ ;  /* 0x000000106e037819 */ /* 0x040fe200000006ff */
[----:B------:R-:W-:Y:S01]  /*84d0*/  FFMA R13, R83, R0, R13 ;  /* 0x00000000530d7223 */ /* 0x000fe2000000000d */
[----:B------:R-:W-:Y:S01]  /*84e0*/  LOP3.LUT R0, R110, 0xffff0000, RZ, 0xc0, !PT ;  /* 0xffff00006e007812 */ /* 0x000fe200078ec0ff */
[C---:B------:R-:W-:Y:S01]  /*84f0*/  FMUL R14, R76.reuse, R32 ;  /* 0x000000204c0e7220 */ /* 0x040fe20000400000 */
[----:B--2---:R-:W-:Y:S01]  /*8500*/  F2FP.BF16.F32.PACK_AB R96, R11, R10 ;  /* 0x0000000a0b60723e */ /* 0x004fe200000010ff */
[C---:B------:R-:W-:Y:S01]  /*8510*/  FMUL R15, R76.reuse, R33 ;  /* 0x000000214c0f7220 */ /* 0x040fe20000400000 */
[----:B------:R-:W-:Y:S01]  /*8520*/  F2FP.BF16.F32.PACK_AB R97, R13, R12 ;  /* 0x0000000c0d61723e */ /* 0x000fe200000010ff */
        /* <DEDUP_REMOVED lines=14> */
[----:B------:R-:W-:Y:S01]  /*8610*/  FMUL R20, R76, R38 ;  /* 0x000000264c147220 */ /* 0x000fe20000400000 */
[----:B------:R-:W-:Y:S01]  /*8620*/  FFMA R18, R83, R0, R18 ;  /* 0x0000000053127223 */ /* 0x000fe20000000012 */
[----:B------:R-:W-:Y:S01]  /*8630*/  LOP3.LUT R0, R117, 0xffff0000, RZ, 0xc0, !PT ;  /* 0xffff000075007812 */ /* 0x000fe200078ec0ff */
[C---:B------:R-:W-:Y:S01]  /*8640*/  FFMA R19, R83.reuse, R80, R19 ;  /* 0x0000005053137223 */ /* 0x040fe20000000013 */
[C---:B------:R-:W-:Y:S01]  /*8650*/  LOP3.LUT R80, R118.reuse, 0xffff0000, RZ, 0xc0, !PT ;  /* 0xffff000076507812 */ /* 0x040fe200078ec0ff */
[----:B------:R-:W-:Y:S01]  /*8660*/  FFMA R20, R83, R3, R20 ;  /* 0x0000000353147223 */ /* 0x000fe20000000014 */
[----:B------:R-:W-:Y:S01]  /*8670*/  SHF.L.U32 R3, R118, 0x10, RZ ;  /* 0x0000001076037819 */ /* 0x000fe200000006ff */
[C---:B------:R-:W-:Y:S01]  /*8680*/  FMUL R21, R76.reuse, R39 ;  /* 0x000000274c157220 */ /* 0x040fe20000400000 */
[----:B----4-:R-:W-:Y:S01]  /*8690*/  F2FP.BF16.F32.PACK_AB R120, R19, R18 ;  /* 0x000000121378723e */ /* 0x010fe200000010ff */
[C---:B------:R-:W-:Y:S01]  /*86a0*/  FMUL R22, R76.reuse, R40 ;  /* 0x000000284c167220 */ /* 0x040fe20000400000 */
[----:B------:R-:W-:Y:S01]  /*86b0*/  STS.128 [R176+0x4400], R128 ;  /* 0x00440080b0007388 */ /* 0x000fe20000000c00 */
[C---:B------:R-:W-:Y:S01]  /*86c0*/  FMUL R23, R76.reuse, R41 ;  /* 0x000000294c177220 */ /* 0x040fe20000400000 */
[----:B------:R-:W-:Y:S01]  /*86d0*/  FMUL R24, R76, R42 ;  /* 0x0000002a4c187220 */ /* 0x000fe20000400000 */
[C---:B------:R-:W-:Y:S01]  /*86e0*/  FFMA R21, R83.reuse, R0, R21 ;  /* 0x0000000053157223 */ /* 0x040fe20000000015 */
[----:B------:R-:W-:Y:S01]  /*86f0*/  SHF.L.U32 R0, R124, 0x10, RZ ;  /* 0x000000107c007819 */ /* 0x000fe200000006ff */
[----:B------:R-:W-:Y:S01]  /*8700*/  FMUL R25, R76, R43 ;  /* 0x0000002b4c197220 */ /* 0x000fe20000400000 */
[----:B------:R-:W-:Y:S01]  /*8710*/  FFMA R22, R83, R3, R22 ;  /* 0x0000000353167223 */ /* 0x000fe20000000016 */
[----:B------:R-:W-:Y:S01]  /*8720*/  SHF.L.U32 R3, R125, 0x10, RZ ;  /* 0x000000107d037819 */ /* 0x000fe200000006ff */
[----:B------:R-:W-:Y:S01]  /*8730*/  FFMA R23, R83, R80, R23 ;  /* 0x0000005053177223 */ /* 0x000fe20000000017 */
[----:B------:R-:W-:Y:S01]  /*8740*/  LOP3.LUT R80, R124, 0xffff0000, RZ, 0xc0, !PT ;  /* 0xffff00007c507812 */ /* 0x000fe200078ec0ff */
[C---:B------:R-:W-:Y:S01]  /*8750*/  FMUL R26, R76.reuse, R44 ;  /* 0x0000002c4c1a7220 */ /* 0x040fe20000400000 */
[----:B------:R-:W-:Y:S01]  /*8760*/  F2FP.BF16.F32.PACK_AB R121, R21, R20 ;  /* 0x000000141579723e */ /* 0x000fe200000010ff */
[----:B------:R-:W-:Y:S01]  /*8770*/  FFMA R24, R83, R85, R24 ;  /* 0x0000005553187223 */ /* 0x000fe20000000018 */
[----:B------:R-:W-:Y:S01]  /*8780*/  F2FP.BF16.F32.PACK_AB R122, R23, R22 ;  /* 0x00000016177a723e */ /* 0x000fe200000010ff */
[----:B------:R-:W-:Y:S01]  /*8790*/  FFMA R25, R83, R82, R25 ;  /* 0x0000005253197223 */ /* 0x000fe20000000019 */
[----:B------:R-:W-:Y:S01]  /*87a0*/  SHF.L.U32 R85, R127, 0x10, RZ ;  /* 0x000000107f557819 */ /* 0x000fe200000006ff */
[C---:B------:R-:W-:Y:S01]  /*87b0*/  FMUL R27, R76.reuse, R45 ;  /* 0x0000002d4c1b7220 */ /* 0x040fe20000400000 */
[----:B------:R-:W-:Y:S01]  /*87c0*/  LOP3.LUT R82, R143, 0xffff0000, RZ, 0xc0, !PT ;  /* 0xffff00008f527812 */ /* 0x000fe200078ec0ff */
[----:B------:R-:W-:Y:S01]  /*87d0*/  FMUL R28, R76, R46 ;  /* 0x0000002e4c1c7220 */ /* 0x000fe20000400000 */
[----:B------:R-:W-:Y:S01]  /*87e0*/  F2FP.BF16.F32.PACK_AB R123, R25, R24 ;  /* 0x00000018197b723e */ /* 0x000fe200000010ff */
[----:B------:R2:W-:Y:S01]  /*87f0*/  STS.128 [R175+0x4400], R96 ;  /* 0x00440060af007388 */ /* 0x0005e20000000c00 */
        /* <DEDUP_REMOVED lines=12> */
[----:B------:R4:W-:Y:S01]  /*88c0*/  STS.128 [R173+0x4400], R120 ;  /* 0x00440078ad007388 */ /* 0x0009e20000000c00 */
[----:B------:R-:W-:Y:S01]  /*88d0*/  FMUL R33, R76, R51 ;  /* 0x000000334c217220 */ /* 0x000fe20000400000 */
[C---:B------:R-:W-:Y:S01]  /*88e0*/  FFMA R30, R83.reuse, R3, R30 ;  /* 0x00000003531e7223 */ /* 0x040fe2000000001e */
[C---:B------:R-:W-:Y:S01]  /*88f0*/  SHF.L.U32 R3, R132.reuse, 0x10, RZ ;  /* 0x0000001084037819 */ /* 0x040fe200000006ff */
[C---:B------:R-:W-:Y:S01]  /*8900*/  FFMA R31, R83.reuse, R80, R31 ;  /* 0x00000050531f7223 */ /* 0x040fe2000000001f */
[----:B------:R-:W-:Y:S01]  /*8910*/  LOP3.LUT R80, R132, 0xffff0000, RZ, 0xc0, !PT ;  /* 0xffff000084507812 */ /* 0x000fe200078ec0ff */
[----:B------:R-:W-:Y:S01]  /*8920*/  FFMA R32, R83, R85, R32 ;  /* 0x0000005553207223 */ /* 0x000fe20000000020 */
        /* <DEDUP_REMOVED lines=9> */
[----:B------:R-:W-:Y:S01]  /*89c0*/  FFMA R35, R83, R80, R35 ;  /* 0x0000005053237223 */ /* 0x000fe20000000023 */
[----:B------:R-:W-:Y:S01]  /*89d0*/  LOP3.LUT R80, R135, 0xffff0000, RZ, 0xc0, !PT ;  /* 0xffff000087507812 */ /* 0x000fe200078ec0ff */
[----:B------:R-:W-:Y:S01]  /*89e0*/  FFMA R36, R83, R85, R36 ;  /* 0x0000005553247223 */ /* 0x000fe20000000024 */
[----:B------:R-:W-:Y:S01]  /*89f0*/  SHF.L.U32 R85, R135, 0x10, RZ ;  /* 0x0000001087557819 */ /* 0x000fe200000006ff */
[----:B------:R-:W-:Y:S01]  /*8a00*/  FFMA R37, R83, R0, R37 ;  /* 0x0000000053257223 */ /* 0x000fe20000000025 */
[----:B------:R-:W-:Y:S01]  /*8a10*/  LOP3.LUT R0, R134, 0xffff0000, RZ, 0xc0, !PT ;  /* 0xffff000086007812 */ /* 0x000fe200078ec0ff */
[C---:B------:R-:W-:Y:S01]  /*8a20*/  FMUL R38, R76.reuse, R56 ;  /* 0x000000384c267220 */ /* 0x040fe20000400000 */
[----:B--2---:R-:W-:Y:S01]  /*8a30*/  F2FP.BF16.F32.PACK_AB R96, R27, R26 ;  /* 0x0000001a1b60723e */ /* 0x004fe200000010ff */
[C---:B------:R-:W-:Y:S01]  /*8a40*/  FMUL R39, R76.reuse, R57 ;  /* 0x000000394c277220 */ /* 0x040fe20000400000 */
[----:B------:R-:W-:Y:S01]  /*8a50*/  F2FP.BF16.F32.PACK_AB R97, R29, R28 ;  /* 0x0000001c1d61723e */ /* 0x000fe200000010ff */
[C---:B------:R-:W-:Y:S01]  /*8a60*/  FMUL R40, R76.reuse, R58 ;  /* 0x0000003a4c287220 */ /* 0x040fe20000400000 */
[----:B------:R-:W-:Y:S01]  /*8a70*/  F2FP.BF16.F32.PACK_AB R98, R31, R30 ;  /* 0x0000001e1f62723e */ /* 0x000fe200000010ff */
[----:B------:R-:W-:Y:S01]  /*8a80*/  FMUL R41, R76, R59 ;  /* 0x0000003b4c297220 */ /* 0x000fe20000400000 */
[----:B------:R-:W-:Y:S01]  /*8a90*/  F2FP.BF16.F32.PACK_AB R99, R33, R32 ;  /* 0x000000202163723e */ /* 0x000fe200000010ff */
[----:B------:R-:W-:Y:S01]  /*8aa0*/  FFMA R38, R83, R3, R38 ;  /* 0x0000000353267223 */ /* 0x000fe20000000026 */
[----:B------:R-:W-:Y:S01]  /*8ab0*/  SHF.L.U32 R3, R141, 0x10, RZ ;  /* 0x000000108d037819 */ /* 0x000fe200000006ff */
[C---:B------:R-:W-:Y:S01]  /*8ac0*/  FFMA R39, R83.reuse, R0, R39 ;  /* 0x0000000053277223 */ /* 0x040fe20000000027 */
[C---:B------:R-:W-:Y:S01]  /*8ad0*/  SHF.L.U32 R0, R140.reuse, 0x10, RZ ;  /* 0x000000108c007819 */ /* 0x040fe200000006ff */
[----:B------:R-:W-:Y:S01]  /*8ae0*/  FFMA R40, R83, R85, R40 ;  /* 0x0000005553287223 */ /* 0x000fe20000000028 */
[----:B------:R-:W-:Y:S01]  /*8af0*/  SHF.L.U32 R85, R143, 0x10, RZ ;  /* 0x000000108f557819 */ /* 0x000fe200000006ff */
[----:B------:R2:W-:Y:S01]  /*8b00*/  STS.128 [R172+0x4400], R96 ;  /* 0x00440060ac007388 */ /* 0x0005e20000000c00 */
[----:B----4-:R-:W-:Y:S01]  /*8b10*/  F2FP.BF16.F32.PACK_AB R120, R35, R34 ;  /* 0x000000222378723e */ /* 0x010fe200000010ff */
[----:B------:R-:W-:Y:S01]  /*8b20*/  FFMA R41, R83, R80, R41 ;  /* 0x0000005053297223 */ /* 0x000fe20000000029 */
[----:B------:R-:W-:Y:S01]  /*8b30*/  LOP3.LUT R80, R140, 0xffff0000, RZ, 0xc0, !PT ;  /* 0xffff00008c507812 */ /* 0x000fe200078ec0ff */
[C---:B------:R-:W-:Y:S01]  /*8b40*/  FMUL R42, R76.reuse, R60 ;  /* 0x0000003c4c2a7220 */ /* 0x040fe20000400000 */
[----:B------:R-:W-:Y:S01]  /*8b50*/  F2FP.BF16.F32.PACK_AB R121, R37, R36 ;  /* 0x000000242579723e */ /* 0x000fe200000010ff */
[C---:B------:R-:W-:Y:S01]  /*8b60*/  FMUL R43, R76.reuse, R61 ;  /* 0x0000003d4c2b7220 */ /* 0x040fe20000400000 */
[----:B------:R-:W-:Y:S01]  /*8b70*/  F2FP.BF16.F32.PACK_AB R122, R39, R38 ;  /* 0x00000026277a723e */ /* 0x000fe200000010ff */
[C---:B------:R-:W-:Y:S01]  /*8b80*/  FMUL R44, R76.reuse, R62 ;  /* 0x0000003e4c2c7220 */ /* 0x040fe20000400000 */
[C---:B------:R-:W-:Y:S01]  /*8b90*/  FFMA R42, R83.reuse, R0, R42 ;  /* 0x00000000532a7223 */ /* 0x040fe2000000002a */
[----:B------:R-:W-:Y:S01]  /*8ba0*/  FFMA R43, R83, R80, R43 ;  /* 0x00000050532b7223 */ /* 0x000fe2000000002b */
[----:B------:R-:W-:Y:S01]  /*8bb0*/  LOP3.LUT R0, R141, 0xffff0000, RZ, 0xc0, !PT ;  /* 0xffff00008d007812 */ /* 0x000fe200078ec0ff */
[C---:B------:R-:W-:Y:S01]  /*8bc0*/  FFMA R44, R83.reuse, R3, R44 ;  /* 0x00000003532c7223 */ /* 0x040fe2000000002c */
[----:B------:R-:W-:Y:S01]  /*8bd0*/  FMUL R45, R76, R63 ;  /* 0x0000003f4c2d7220 */ /* 0x000fe20000400000 */
[----:B------:R-:W-:Y:S01]  /*8be0*/  SHF.L.U32 R3, R142, 0x10, RZ ;  /* 0x000000108e037819 */ /* 0x000fe200000006ff */
[----:B------:R-:W-:Y:S01]  /*8bf0*/  FMUL R46, R76, R64 ;  /* 0x000000404c2e7220 */ /* 0x000fe20000400000 */
[----:B------:R-:W-:Y:S01]  /*8c00*/  LOP3.LUT R80, R142, 0xffff0000, RZ, 0xc0, !PT ;  /* 0xffff00008e507812 */ /* 0x000fe200078ec0ff */
[C---:B------:R-:W-:Y:S01]  /*8c10*/  FMUL R47, R76.reuse, R65 ;  /* 0x000000414c2f7220 */ /* 0x040fe20000400000 */
[C---:B------:R-:W-:Y:S01]  /*8c20*/  FMUL R48, R76.reuse, R66 ;  /* 0x000000424c307220 */ /* 0x040fe20000400000 */
[----:B------:R-:W-:Y:S01]  /*8c30*/  FFMA R45, R83, R0, R45 ;  /* 0x00000000532d7223 */ /* 0x000fe2000000002d */
[----:B------:R-:W-:Y:S01]  /*8c40*/  FMUL R49, R76, R67 ;  /* 0x000000434c317220 */ /* 0x000fe20000400000 */
[----:B------:R-:W-:Y:S01]  /*8c50*/  F2FP.BF16.F32.PACK_AB R123, R41, R40 ;  /* 0x00000028297b723e */ /* 0x000fe200000010ff */
[C---:B------:R-:W-:Y:S01]  /*8c60*/  FFMA R46, R83.reuse, R3, R46 ;  /* 0x00000003532e7223 */ /* 0x040fe2000000002e */
[C---:B------:R-:W-:Y:S01]  /*8c70*/  FFMA R47, R83.reuse, R80, R47 ;  /* 0x00000050532f7223 */ /* 0x040fe2000000002f */
[C---:B------:R-:W-:Y:S01]  /*8c80*/  FFMA R48, R83.reuse, R85, R48 ;  /* 0x0000005553307223 */ /* 0x040fe20000000030 */
[----:B------:R-:W-:Y:S01]  /*8c90*/  FFMA R49, R83, R82, R49 ;  /* 0x0000005253317223 */ /* 0x000fe20000000031 */
[----:B------:R2:W-:Y:S01]  /*8ca0*/  STS.128 [R171+0x4400], R120 ;  /* 0x00440078ab007388 */ /* 0x0005e20000000c00 */
[----:B------:R-:W-:Y:S02]  /*8cb0*/  F2FP.BF16.F32.PACK_AB R128, R43, R42 ;  /* 0x0000002a2b80723e */ /* 0x000fe400000010ff */
[----:B------:R-:W-:Y:S02]  /*8cc0*/  F2FP.BF16.F32.PACK_AB R129, R45, R44 ;  /* 0x0000002c2d81723e */ /* 0x000fe400000010ff */
[----:B------:R-:W-:Y:S02]  /*8cd0*/  F2FP.BF16.F32.PACK_AB R130, R47, R46 ;  /* 0x0000002e2f82723e */ /* 0x000fe400000010ff */
[----:B------:R-:W-:Y:S02]  /*8ce0*/  F2FP.BF16.F32.PACK_AB R131, R49, R48 ;  /* 0x000000303183723e */ /* 0x000fe400000010ff */
[----:B------:R-:W-:Y:S02]  /*8cf0*/  MOV R0, UR51 ;  /* 0x0000003300007c02 */ /* 0x000fe40008000f00 */
[----:B------:R-:W-:Y:S01]  /*8d00*/  LEA R3, R105, UR49, 0x3 ;  /* 0x0000003169037c11 */ /* 0x000fe2000f8e18ff */
[----:B------:R2:W-:Y:S01]  /*8d10*/  STS.128 [R170+0x4400], R128 ;  /* 0x00440080aa007388 */ /* 0x0005e20000000c00 */
[----:B------:R-:W-:Y:S02]  /*8d20*/  @P6 LEA R0, R0, UR49, 0x3 ;  /* 0x0000003100006c11 */ /* 0x000fe4000f8e18ff */
[----:B------:R-:W-:Y:S02]  /*8d30*/  @P6 SHF.L.U32 R80, R162, 0x1f, RZ ;  /* 0x0000001fa2506819 */ /* 0x000fe400000006ff */
[----:B------:R-:W-:Y:S01]  /*8d40*/  @P6 IADD3 R0, PT, PT, R0, 0x50, RZ ;  /* 0x0000005000006810 */ /* 0x000fe20007ffe0ff */
[----:B------:R-:W-:Y:S01]  /*8d50*/  @!PT LDS RZ, [RZ] ;  /* 0x00000000fffff984 */ /* 0x000fe20000000800 */
[----:B------:R-:W-:Y:S01]  /*8d60*/  @!PT LDS RZ, [RZ] ;  /* 0x00000000fffff984 */ /* 0x000fe20000000800 */
[----:B------:R-:W-:Y:S01]  /*8d70*/  @!PT LDS RZ, [RZ] ;  /* 0x00000000fffff984 */ /* 0x000fe20000000800 */
[----:B------:R-:W-:Y:S01]  /*8d80*/  @!PT LDS RZ, [RZ] ;  /* 0x00000000fffff984 */ /* 0x000fe20000000800 */
[----:B------:R4:W-:Y:S06]  /*8d90*/  MEMBAR.ALL.CTA ;  /* 0x0000000000007992 */ /* 0x0009ec0000008000 */
[----:B----4-:R-:W4:Y:S01]  /*8da0*/  FENCE.VIEW.ASYNC.S ;  /* 0x00000000000073c6 */ /* 0x010f220000000000 */
[----:B-1----:R-:W-:Y:S01]  /*8db0*/  @P6 PRMT R0, R179, 0x654, R0 ;  /* 0x00000654b3006816 */ /* 0x002fe20000000000 */
[----:B----4-:R-:W-:Y:S06]  /*8dc0*/  BAR.SYNC.DEFER_BLOCKING 0x1, 0x80 ;  /* 0x0042000000007b1d */ /* 0x010fec0000010000 */
[----:B------:R-:W-:Y:S05]  /*8dd0*/  @P0 BRA `(.L_x_118) ;  /* 0x0000000000280947 */ /* 0x000fea0003800000 */
[----:B------:R-:W-:Y:S01]  /*8de0*/  R2UR UR4, R81 ;  /* 0x00000000510472ca */ /* 0x000fe200000e0000 */
[----:B------:R-:W-:Y:S01]  /*8df0*/  UIADD3 UR6, UP0, UPT, UR52, 0xa80, URZ ;  /* 0x00000a8034067890 */ /* 0x000fe2000ff1e0ff */
[----:B------:R-:W-:Y:S01]  /*8e00*/  R2UR UR5, R168 ;  /* 0x00000000a80572ca */ /* 0x000fe200000e0000 */
[----:B------:R-:W-:Y:S02]  /*8e10*/  UIADD3 UR40, UPT, UPT, UR49, 0x4400, URZ ;  /* 0x0000440031287890 */ /* 0x000fe4000fffe0ff */
[----:B------:R-:W-:Y:S01]  /*8e20*/  UIADD3.X UR7, UPT, UPT, URZ, UR53, URZ, UP0, !UPT ;  /* 0x00000035ff077290 */ /* 0x000fe200087fe4ff */
[----:B------:R-:W-:Y:S09]  /*8e30*/  UMOV UR43, UR44 ;  /* 0x0000002c002b7c82 */ /* 0x000ff20008000000 */
[----:B------:R-:W-:Y:S09]  /*8e40*/  UIADD3 UR41, UPT, UPT, UR5, UR4, URZ ;  /* 0x0000000405297290 */ /* 0x000ff2000fffe0ff */
[----:B------:R1:W-:Y:S01]  /*8e50*/  UTMASTG.3D [UR40], [UR6] ;  /* 0x00000028060073b5 */ /* 0x0003e20008010000 */
[----:B------:R0:W-:Y:S01]  /*8e60*/  UTMACMDFLUSH ;  /* 0x00000000000079b7 */ /* 0x0001e20000000000 */
[----:B-1----:R-:W-:Y:S04]  /*8e70*/  DEPBAR.LE SB0, 0x1 ;  /* 0x000080400000791a */ /* 0x002fe80000000000 */
.L_x_118:
[----:B------:R-:W-:Y:S05]  /*8e80*/  BSYNC.RECONVERGENT B0 ;  /* 0x0000000000007941 */ /* 0x000fea0003800200 */
.L_x_117:
[----:B------:R-:W-:Y:S01]  /*8e90*/  BAR.SYNC.DEFER_BLOCKING 0x1, 0x80 ;  /* 0x0042000000007b1d */ /* 0x000fe20000010000 */
[----:B------:R-:W-:Y:S01]  /*8ea0*/  UIADD3 UR54, UPT, UPT, UR51, 0x1, URZ ;  /* 0x0000000133367890 */ /* 0x000fe2000fffe0ff */
[----:B------:R-:W-:Y:S03]  /*8eb0*/  ISETP.NE.AND P0, PT, R79, RZ, PT ;  /* 0x000000ff4f00720c */ /* 0x000fe60003f05270 */
[----:B------:R-:W-:Y:S04]  /*8ec0*/  UISETP.NE.AND UP0, UPT, UR54, 0x4, UPT ;  /* 0x000000043600788c */ /* 0x000fe8000bf05270 */
[----:B------:R-:W-:Y:S01]  /*8ed0*/  USEL UR54, UR54, URZ, UP0 ;  /* 0x000000ff36367287 */ /* 0x000fe20008000000 */
[----:B------:R1:W-:Y:S01]  /*8ee0*/  @P6 SYNCS.ARRIVE.TRANS64.RED.A1T0 RZ, [R0+URZ], RZ ;  /* 0x000000ff00ff69a7 */ /* 0x0003e200081004ff */
[----:B------:R-:W-:Y:S01]  /*8ef0*/  BSSY B1, `(.L_x_119) ;  /* 0x0000022000017945 */ /* 0x000fe20003800000 */
[----:B------:R-:W4:Y:S01]  /*8f00*/  @P6 SYNCS.PHASECHK.TRANS64.TRYWAIT P1, [R3+URZ+0x30], R80 ;  /* 0x00003050030065a7 */ /* 0x000f2200080211ff */
[----:B-1----:R-:W-:Y:S05]  /*8f10*/  IMAD.MOV.U32 R0, RZ, RZ, 0x40 ;  /* 0x00000040ff007424 */ /* 0x002fea00078e00ff */
        /* <DEDUP_REMOVED lines=13> */
[----:B------:R-:W1:Y:S02]  /*8ff0*/  SYNCS.PHASECHK.TRANS64.TRYWAIT P0, [R3+URZ+0x30], R6 ;  /* 0x00003006030075a7 */ /* 0x000e6400080011ff */
[----:B-1----:R-:W-:Y:S05]  /*9000*/  @!P0 BRA `(.L_x_123) ;  /* 0x0000003000fc8947 */ /* 0x002fea0003800000 */
.L_x_122:
[----:B------:R-:W-:Y:S05]  /*9010*/  BSYNC B0 ;  /* 0x0000000000007941 */ /* 0x000fea0003800000 */
.L_x_121:
[----:B------:R-:W-:Y:S01]  /*9020*/  ISETP.NE.AND P0, PT, R112, RZ, PT ;  /* 0x000000ff7000720c */ /* 0x000fe20003f05270 */
[----:B------:R-:W-:Y:S11]  /*9030*/  VIADD R105, R105, 0x1 ;  /* 0x0000000169697836 */ /* 0x000ff60000000000 */
[----:B------:R-:W-:Y:S01]  /*9040*/  @!UPT UIADD3 URZ, UPT, UPT, URZ, URZ, URZ ;  /* 0x000000fffffff290 */ /* 0x000fe2000fffe0ff */
[----:B------:R4:W2:Y:S01]  /*9050*/  @P0 LDS.128 R88, [R4+UR49+0x400] ;  /* 0x0004003104580984 */ /* 0x0008a20008000c00 */
[--C-:B-1----:R-:W-:Y:S01]  /*9060*/  @P0 IMAD.IADD R3, R104, 0x1, R5.reuse ;  /* 0x0000000168030824 */ /* 0x102fe200078e0205 */
[C---:B------:R-:W-:Y:S01]  /*9070*/  @P0 IADD3 R6, PT, PT, R106.reuse, R7, RZ ;  /* 0x000000076a060210 */ /* 0x040fe20007ffe0ff */
[C---:B------:R-:W-:Y:S01]  /*9080*/  @P0 IMAD.IADD R8, R106.reuse, 0x1, R5 ;  /* 0x000000016a080824 */ /* 0x040fe200078e0205 */
[----:B------:R4:W1:Y:S02]  /*9090*/  @P0 LDS.128 R92, [R0+0x400] ;  /* 0x00040000005c0984 */ /* 0x0008640000000c00 */
[----:B------:R-:W-:Y:S02]  /*90a0*/  @P0 IADD3 R9, PT, PT, R106, R3, RZ ;  /* 0x000000036a090210 */ /* 0x000fe40007ffe0ff */
[----:B------:R4:W1:Y:S04]  /*90b0*/  @P0 LDS.128 R100, [R7+0x400] ;  /* 0x0004000007640984 */ /* 0x0008680000000c00 */
[----:B------:R4:W1:Y:S04]  /*90c0*/  @P0 LDS.128 R108, [R6+0x400] ;  /* 0x00040000066c0984 */ /* 0x0008680000000c00 */
[----:B------:R4:W1:Y:S04]  /*90d0*/  @P0 LDS.128 R116, [R5+0x400] ;  /* 0x0004000005740984 */ /* 0x0008680000000c00 */
[----:B------:R4:W1:Y:S04]  /*90e0*/  @P0 LDS.128 R124, [R8+0x400] ;  /* 0x00040000087c0984 */ /* 0x0008680000000c00 */
[----:B------:R4:W1:Y:S04]  /*90f0*/  @P0 LDS.128 R132, [R3+0x400] ;  /* 0x0004000003840984 */ /* 0x0008680000000c00 */
[----:B------:R4:W1:Y:S02]  /*9100*/  @P0 LDS.128 R140, [R9+0x400] ;  /* 0x00040000098c0984 */ /* 0x0008640000000c00 */
.L_x_120:
[----:B------:R-:W-:Y:S05]  /*9110*/  BSYNC B1 ;  /* 0x0000000000017941 */ /* 0x000fea0003800000 */
.L_x_119:
        /* <DEDUP_REMOVED lines=21> */
.L_x_124:
[----:B--2---:R-:W-:Y:S01]  /*9270*/  SHF.L.U32 R80, R88, 0x10, RZ ;  /* 0x0000001058507819 */ /* 0x004fe200000006ff */
[----:B------:R-:W-:Y:S05]  /*9280*/  WARPSYNC.ALL ;  /* 0x0000000000007948 */ /* 0x000fea0003800000 */
[----:B------:R-:W-:Y:S01]  /*9290*/  R2UR UR4, R16 ;  /* 0x00000000100472ca */ /* 0x000fe200000e0000 */
[----:B------:R-:W-:Y:S01]  /*92a0*/  BSSY.RECONVERGENT B0, `(.L_x_125) ;  /* 0x0000103000007945 */ /* 0x000fe20003800200 */
[----:B------:R-:W-:Y:S02]  /*92b0*/  LOP3.LUT R82, R91, 0xffff0000, RZ, 0xc0, !PT ;  /* 0xffff00005b527812 */ /* 0x000fe400078ec0ff */
[----:B------:R-:W-:Y:S02]  /*92c0*/  ISETP.NE.AND P6, PT, R174, RZ, PT ;  /* 0x000000ffae00720c */ /* 0x000fe40003fc5270 */
[----:B------:R-:W-:Y:S07]  /*92d0*/  ISETP.NE.AND P0, PT, R165, RZ, PT ;  /* 0x000000ffa500720c */ /* 0x000fee0003f05270 */
[----:B------:R-:W2:Y:S02]  /*92e0*/  LDTM.x64 R4, tmem[UR4] ;  /* 0x00000004000479ee */ /* 0x000ea40008340000 */
[----:B--2---:R-:W-:Y:S01]  /*92f0*/  FMUL R0, R76, R4 ;  /* 0x000000044c007220 */ /* 0x004fe20000400000 */
[----:B------:R-:W-:Y:S01]  /*9300*/  LOP3.LUT R4, R88, 0xffff0000, RZ, 0xc0, !PT ;  /* 0xffff000058047812 */ /* 0x000fe200078ec0ff */
[C---:B------:R-:W-:Y:S01]  /*9310*/  FMUL R3, R76.reuse, R5 ;  /* 0x000000054c037220 */ /* 0x040fe20000400000 */
[----:B------:R-:W-:Y:S01]  /*9320*/  SHF.L.U32 R5, R89, 0x10, RZ ;  /* 0x0000001059057819 */ /* 0x000fe200000006ff */
[----:B------:R-:W-:Y:S01]  /*9330*/  FFMA R0, R83, R80, R0 ;  /* 0x0000005053007223 */ /* 0x000fe20000000000 */
[----:B------:R-:W-:Y:S01]  /*9340*/  LOP3.LUT R80, R89, 0xffff0000, RZ, 0xc0, !PT ;  /* 0xffff000059507812 */ /* 0x000fe200078ec0ff */
[C---:B------:R-:W-:Y:S01]  /*9350*/  FMUL R6, R76.reuse, R6 ;  /* 0x000000064c067220 */ /* 0x040fe20000400000 */
[C---:B------:R-:W-:Y:S01]  /*9360*/  FFMA R3, R83.reuse, R4, R3 ;  /* 0x0000000453037223 */ /* 0x040fe20000000003 */
[C---:B------:R-:W-:Y:S01]  /*9370*/  FMUL R7, R76.reuse, R7 ;  /* 0x000000074c077220 */ /* 0x040fe20000400000 */
[----:B------:R-:W-:Y:S01]  /*9380*/  FMUL R4, R76, R8 ;  /* 0x000000084c047220 */ /* 0x000fe20000400000 */
[C---:B------:R-:W-:Y:S01]  /*9390*/  LOP3.LUT R8, R90.reuse, 0xffff0000, RZ, 0xc0, !PT ;  /* 0xffff00005a087812 */ /* 0x040fe200078ec0ff */
[C---:B------:R-:W-:Y:S01]  /*93a0*/  FFMA R6, R83.reuse, R5, R6 ;  /* 0x0000000553067223 */ /* 0x040fe20000000006 */
[----:B------:R-:W-:Y:S01]  /*93b0*/  SHF.L.U32 R5, R90, 0x10, RZ ;  /* 0x000000105a057819 */ /* 0x000fe200000006ff */
[----:B------:R-:W-:Y:S01]  /*93c0*/  FFMA R7, R83, R80, R7 ;  /* 0x0000005053077223 */ /* 0x000fe20000000007 */
[----:B------:R-:W-:Y:S01]  /*93d0*/  F2FP.BF16.F32.PACK_AB R96, R3, R0 ;  /* 0x000000000360723e */ /* 0x000fe200000010ff */
[----:B------:R-:W-:Y:S01]  /*93e0*/  FMUL R0, R76, R9 ;  /* 0x000000094c007220 */ /* 0x000fe20000400000 */
[----:B------:R-:W-:Y:S01]  /*93f0*/  SHF.L.U32 R80, R91, 0x10, RZ ;  /* 0x000000105b507819 */ /* 0x000fe200000006ff */
[----:B------:R-:W-:Y:S01]  /*9400*/  FFMA R4, R83, R5, R4 ;  /* 0x0000000553047223 */ /* 0x000fe20000000004 */
[----:B------:R-:W-:Y:S01]  /*9410*/  F2FP.BF16.F32.PACK_AB R97, R7, R6 ;  /* 0x000000060761723e */ /* 0x000fe200000010ff */
[C---:B------:R-:W-:Y:S01]  /*9420*/  FFMA R0, R83.reuse, R8, R0 ;  /* 0x0000000853007223 */ /* 0x040fe20000000000 */
[----:B-1----:R-:W-:Y:S01]  /*9430*/  SHF.L.U32 R8, R92, 0x10, RZ ;  /* 0x000000105c087819 */ /* 0x002fe200000006ff */
[----:B------:R-:W-:Y:S01]  /*9440*/  FMUL R3, R76, R10 ;  /* 0x0000000a4c037220 */ /* 0x000fe20000400000 */
[----:B------:R-:W-:Y:S01]  /*9450*/  LOP3.LUT R10, R92, 0xffff0000, RZ, 0xc0, !PT ;  /* 0xffff00005c0a7812 */ /* 0x000fe200078ec0ff */
[----:B------:R-:W-:Y:S01]  /*9460*/  FMUL R5, R76, R11 ;  /* 0x0000000b4c057220 */ /* 0x000fe20000400000 */
[----:B------:R-:W-:Y:S01]  /*9470*/  F2FP.BF16.F32.PACK_AB R98, R0, R4 ;  /* 0x000000040062723e */ /* 0x000fe200000010ff */
[C---:B------:R-:W-:Y:S01]  /*9480*/  FMUL R6, R76.reuse, R12 ;  /* 0x0000000c4c067220 */ /* 0x040fe20000400000 */
[C---:B------:R-:W-:Y:S01]  /*9490*/  FMUL R7, R76.reuse, R13 ;  /* 0x0000000d4c077220 */ /* 0x040fe20000400000 */
[----:B------:R-:W-:Y:S01]  /*94a0*/  FFMA R3, R83, R80, R3 ;  /* 0x0000005053037223 */ /* 0x000fe20000000003 */
[----:B------:R-:W-:Y:S01]  /*94b0*/  SHF.L.U32 R80, R93, 0x10, RZ ;  /* 0x000000105d507819 */ /* 0x000fe200000006ff */
[C---:B------:R-:W-:Y:S01]  /*94c0*/  FFMA R5, R83.reuse, R82, R5 ;  /* 0x0000005253057223 */ /* 0x040fe20000000005 */
[C---:B------:R-:W-:Y:S01]  /*94d0*/  FFMA R6, R83.reuse, R8, R6 ;  /* 0x0000000853067223 */ /* 0x040fe20000000006 */
[C---:B------:R-:W-:Y:S01]  /*94e0*/  FMUL R0, R76.reuse, R14 ;  /* 0x0000000e4c007220 */ /* 0x040fe20000400000 */
[----:B------:R-:W-:Y:S01]  /*94f0*/  FFMA R7, R83, R10, R7 ;  /* 0x0000000a53077223 */ /* 0x000fe20000000007 */
[C---:B------:R-:W-:Y:S01]  /*9500*/  FMUL R14, R76.reuse, R24 ;  /* 0x000000184c0e7220 */ /* 0x040fe20000400000 */
[----:B------:R-:W-:Y:S01]  /*9510*/  F2FP.BF16.F32.PACK_AB R99, R5, R3 ;  /* 0x000000030563723e */ /* 0x000fe200000010ff */
[C---:B------:R-:W-:Y:S01]  /*9520*/  FMUL R24, R76.reuse, R34 ;  /* 0x000000224c187220 */ /* 0x040fe20000400000 */
[C---:B------:R-:W-:Y:S01]  /*9530*/  FMUL R34, R76.reuse, R44 ;  /* 0x0000002c4c227220 */ /* 0x040fe20000400000 */
[C---:B------:R-:W-:Y:S01]  /*9540*/  FMUL R44, R76.reuse, R54 ;  /* 0x000000364c2c7220 */ /* 0x040fe20000400000 */
[C---:B------:R-:W-:Y:S01]  /*9550*/  FMUL R54, R76.reuse, R64 ;  /* 0x000000404c367220 */ /* 0x040fe20000400000 */
[----:B------:R-:W-:Y:S01]  /*9560*/  F2FP.BF16.F32.PACK_AB R64, R7, R6 ;  /* 0x000000060740723e */ /* 0x000fe200000010ff */
[----:B------:R-:W-:Y:S01]  /*9570*/  STS.128 [R178+UR49+0x8400], R96 ;  /* 0x00840060b2007988 */ /* 0x000fe20008000c31 */
[----:B------:R-:W-:Y:S01]  /*9580*/  LOP3.LUT R6, R93, 0xffff0000, RZ, 0xc0, !PT ;  /* 0xffff00005d067812 */ /* 0x000fe200078ec0ff */
[----:B------:R-:W-:Y:S01]  /*9590*/  FMUL R3, R76, R15 ;  /* 0x0000000f4c037220 */ /* 0x000fe20000400000 */
[----:B------:R-:W-:Y:S01]  /*95a0*/  SHF.L.U32 R7, R94, 0x10, RZ ;  /* 0x000000105e077819 */ /* 0x000fe200000006ff */
[C---:B------:R-:W-:Y:S01]  /*95b0*/  FMUL R8, R76.reuse, R18 ;  /* 0x000000124c087220 */ /* 0x040fe20000400000 */
[C---:B------:R-:W-:Y:S01]  /*95c0*/  FFMA R0, R83.reuse, R80, R0 ;  /* 0x0000005053007223 */ /* 0x040fe20000000000 */
[C---:B------:R-:W-:Y:S01]  /*95d0*/  FMUL R9, R76.reuse, R19 ;  /* 0x000000134c097220 */ /* 0x040fe20000400000 */
[----:B------:R-:W-:Y:S01]  /*95e0*/  FMUL R18, R76, R28 ;  /* 0x0000001c4c127220 */ /* 0x000fe20000400000 */
[----:B------:R-:W-:Y:S01]  /*95f0*/  FFMA R3, R83, R6, R3 ;  /* 0x0000000653037223 */ /* 0x000fe20000000003 */
[----:B------:R-:W-:Y:S01]  /*9600*/  LOP3.LUT R6, R100, 0xffff0000, RZ, 0xc0, !PT ;  /* 0xffff000064067812 */ /* 0x000fe200078ec0ff */
[C---:B------:R-:W-:Y:S01]  /*9610*/  FMUL R10, R76.reuse, R20 ;  /* 0x000000144c0a7220 */ /* 0x040fe20000400000 */
        /* <DEDUP_REMOVED lines=10> */
[----:B------:R-:W-:Y:S01]  /*96c0*/  FMUL R48, R76, R58 ;  /* 0x0000003a4c307220 */ /* 0x000fe20000400000 */
[----:B------:R-:W-:Y:S01]  /*96d0*/  LOP3.LUT R58, R94, 0xffff0000, RZ, 0xc0, !PT ;  /* 0xffff00005e3a7812 */ /* 0x000fe200078ec0ff */
[C---:B------:R-:W-:Y:S01]  /*96e0*/  FMUL R4, R76.reuse, R16 ;  /* 0x000000104c047220 */ /* 0x040fe20000400000 */
[C---:B------:R-:W-:Y:S01]  /*96f0*/  FMUL R40, R76.reuse, R50 ;  /* 0x000000324c287220 */ /* 0x040fe20000400000 */
[C---:B------:R-:W-:Y:S01]  /*9700*/  FMUL R45, R76.reuse, R55 ;  /* 0x000000374c2d7220 */ /* 0x040fe20000400000 */
[C---:B------:R-:W-:Y:S01]  /*9710*/  FMUL R49, R76.reuse, R59 ;  /* 0x0000003b4c317220 */ /* 0x040fe20000400000 */
[----:B------:R-:W-:Y:S01]  /*9720*/  SHF.L.U32 R59, R95, 0x10, RZ ;  /* 0x000000105f3b7819 */ /* 0x000fe200000006ff */
[C---:B------:R-:W-:Y:S01]  /*9730*/  FMUL R55, R76.reuse, R65 ;  /* 0x000000414c377220 */ /* 0x040fe20000400000 */
[----:B------:R-:W-:Y:S01]  /*9740*/  F2FP.BF16.F32.PACK_AB R65, R3, R0 ;  /* 0x000000000341723e */ /* 0x000fe200000010ff */
[----:B------:R-:W-:Y:S01]  /*9750*/  FMUL R5, R76, R17 ;  /* 0x000000114c057220 */ /* 0x000fe20000400000 */
[----:B------:R-:W-:Y:S01]  /*9760*/  SHF.L.U32 R0, R100, 0x10, RZ ;  /* 0x0000001064007819 */ /* 0x000fe200000006ff */
[C---:B------:R-:W-:Y:S01]  /*9770*/  FMUL R50, R76.reuse, R60 ;  /* 0x0000003c4c327220 */ /* 0x040fe20000400000 */
[----:B------:R-:W-:Y:S01]  /*9780*/  LOP3.LUT R60, R95, 0xffff0000, RZ, 0xc0, !PT ;  /* 0xffff00005f3c7812 */ /* 0x000fe200078ec0ff */
[----:B------:R-:W-:Y:S01]  /*9790*/  FFMA R4, R83, R7, R4 ;  /* 0x0000000753047223 */ /* 0x000fe20000000004 */
[----:B------:R-:W-:Y:S01]  /*97a0*/  SHF.L.U32 R3, R101, 0x10, RZ ;  /* 0x0000001065037819 */ /* 0x000fe200000006ff */
[C---:B------:R-:W-:Y:S01]  /*97b0*/  FFMA R5, R83.reuse, R58, R5 ;  /* 0x0000003a53057223 */ /* 0x040fe20000000005 */
[C---:B------:R-:W-:Y:S01]  /*97c0*/  FFMA R8, R83.reuse, R59, R8 ;  /* 0x0000003b53087223 */ /* 0x040fe20000000008 */
[C---:B------:R-:W-:Y:S01]  /*97d0*/  FFMA R9, R83.reuse, R60, R9 ;  /* 0x0000003c53097223 */ /* 0x040fe20000000009 */
[----:B------:R-:W-:Y:S01]  /*97e0*/  FFMA R10, R83, R0, R10 ;  /* 0x00000000530a7223 */ /* 0x000fe2000000000a */
[----:B------:R-:W-:Y:S01]  /*97f0*/  LOP3.LUT R0, R101, 0xffff0000, RZ, 0xc0, !PT ;  /* 0xffff000065007812 */ /* 0x000fe200078ec0ff */
[C---:B------:R-:W-:Y:S01]  /*9800*/  FMUL R11, R76.reuse, R21 ;  /* 0x000000154c0b7220 */ /* 0x040fe20000400000 */
[C---:B------:R-:W-:Y:S01]  /*9810*/  FMUL R12, R76.reuse, R22 ;  /* 0x000000164c0c7220 */ /* 0x040fe20000400000 */
[C---:B------:R-:W-:Y:S01]  /*9820*/  FMUL R13, R76.reuse, R23 ;  /* 0x000000174c0d7220 */ /* 0x040fe20000400000 */
[C---:B------:R-:W-:Y:S01]  /*9830*/  FMUL R16, R76.reuse, R26 ;  /* 0x0000001a4c107220 */ /* 0x040fe20000400000 */
[C---:B------:R-:W-:Y:S01]  /*9840*/  FMUL R26, R76.reuse, R36 ;  /* 0x000000244c1a7220 */ /* 0x040fe20000400000 */
[----:B------:R-:W-:Y:S01]  /*9850*/  FFMA R11, R83, R6, R11 ;  /* 0x00000006530b7223 */ /* 0x000fe2000000000b */
[----:B------:R-:W-:Y:S01]  /*9860*/  LOP3.LUT R6, R111, 0xffff0000, RZ, 0xc0, !PT ;  /* 0xffff00006f067812 */ /* 0x000fe200078ec0ff */
[----:B------:R-:W-:Y:S01]  /*9870*/  FMUL R36, R76, R46 ;  /* 0x0000002e4c247220 */ /* 0x000fe20000400000 */
[----:B------:R-:W-:Y:S01]  /*9880*/  FFMA R12, R83, R3, R12 ;  /* 0x00000003530c7223 */ /* 0x000fe2000000000c */
[----:B------:R-:W-:Y:S01]  /*9890*/  SHF.L.U32 R3, R102, 0x10, RZ ;  /* 0x0000001066037819 */ /* 0x000fe200000006ff */
[C---:B------:R-:W-:Y:S01]  /*98a0*/  FMUL R46, R76.reuse, R56 ;  /* 0x000000384c2e7220 */ /* 0x040fe20000400000 */
[----:B------:R-:W-:Y:S01]  /*98b0*/  FMUL R56, R76, R66 ;  /* 0x000000424c387220 */ /* 0x000fe20000400000 */
[----:B------:R-:W-:Y:S01]  /*98c0*/  F2FP.BF16.F32.PACK_AB R66, R5, R4 ;  /* 0x000000040542723e */ /* 0x000fe200000010ff */
[C---:B------:R-:W-:Y:S01]  /*98d0*/  FFMA R13, R83.reuse, R0, R13 ;  /* 0x00000000530d7223 */ /* 0x040fe2000000000d */
[----:B------:R-:W-:Y:S01]  /*98e0*/  LOP3.LUT R0, R102, 0xffff0000, RZ, 0xc0, !PT ;  /* 0xffff000066007812 */ /* 0x000fe200078ec0ff */
[----:B------:R-:W-:Y:S01]  /*98f0*/  FFMA R14, R83, R3, R14 ;  /* 0x00000003530e7223 */ /* 0x000fe2000000000e */
[C---:B------:R-:W-:Y:S01]  /*9900*/  SHF.L.U32 R5, R103.reuse, 0x10, RZ ;  /* 0x0000001067057819 */ /* 0x040fe200000006ff */
[----:B------:R-:W-:Y:S01]  /*9910*/  FMUL R17, R76, R27 ;  /* 0x0000001b4c117220 */ /* 0x000fe20000400000 */
        /* <DEDUP_REMOVED lines=8> */
[----:B------:R-:W-:Y:S01]  /*99a0*/  SHF.L.U32 R5, R111, 0x10, RZ ;  /* 0x000000106f057819 */ /* 0x000fe200000006ff */
[C---:B------:R-:W-:Y:S01]  /*99b0*/  FMUL R37, R76.reuse, R47 ;  /* 0x0000002f4c257220 */ /* 0x040fe20000400000 */
[C---:B------:R-:W-:Y:S01]  /*99c0*/  FMUL R47, R76.reuse, R57 ;  /* 0x000000394c2f7220 */ /* 0x040fe20000400000 */
[----:B------:R-:W-:Y:S01]  /*99d0*/  FMUL R57, R76, R67 ;  /* 0x000000434c397220 */ /* 0x000fe20000400000 */
[----:B------:R-:W-:Y:S01]  /*99e0*/  F2FP.BF16.F32.PACK_AB R67, R9, R8 ;  /* 0x000000080943723e */ /* 0x000fe200000010ff */
[----:B------:R-:W-:Y:S01]  /*99f0*/  FFMA R18, R83, R0, R18 ;  /* 0x0000000053127223 */ /* 0x000fe20000000012 */
[----:B------:R-:W-:Y:S01]  /*9a00*/  LOP3.LUT R0, R109, 0xffff0000, RZ, 0xc0, !PT ;  /* 0xffff00006d007812 */ /* 0x000fe200078ec0ff */
[C---:B------:R-:W-:Y:S01]  /*9a10*/  FFMA R19, R83.reuse, R4, R19 ;  /* 0x0000000453137223 */ /* 0x040fe20000000013 */
[C---:B------:R-:W-:Y:S01]  /*9a20*/  LOP3.LUT R4, R110.reuse, 0xffff0000, RZ, 0xc0, !PT ;  /* 0xffff00006e047812 */ /* 0x040fe200078ec0ff */
[----:B------:R-:W-:Y:S01]  /*9a30*/  FFMA R20, R83, R3, R20 ;  /* 0x0000000353147223 */ /* 0x000fe20000000014 */
[----:B------:R-:W-:Y:S01]  /*9a40*/  SHF.L.U32 R3, R110, 0x10, RZ ;  /* 0x000000106e037819 */ /* 0x000fe200000006ff */
[C---:B------:R-:W-:Y:S01]  /*9a50*/  FMUL R21, R76.reuse, R31 ;  /* 0x0000001f4c157220 */ /* 0x040fe20000400000 */
[----:B------:R-:W-:Y:S01]  /*9a60*/  F2FP.BF16.F32.PACK_AB R8, R11, R10 ;  /* 0x0000000a0b08723e */ /* 0x000fe200000010ff */
[C---:B------:R-:W-:Y:S01]  /*9a70*/  FMUL R22, R76.reuse, R32 ;  /* 0x000000204c167220 */ /* 0x040fe20000400000 */
[----:B------:R-:W-:Y:S01]  /*9a80*/  F2FP.BF16.F32.PACK_AB R9, R13, R12 ;  /* 0x0000000c0d09723e */ /* 0x000fe200000010ff */
[----:B------:R-:W-:Y:S01]  /*9a90*/  STS.128 [R177+0x8400], R64 ;  /* 0x00840040b1007388 */ /* 0x000fe20000000c00 */
[----:B------:R-:W-:Y:S01]  /*9aa0*/  F2FP.BF16.F32.PACK_AB R10, R15, R14 ;  /* 0x0000000e0f0a723e */ /* 0x000fe200000010ff */
[----:B------:R-:W-:Y:S01]  /*9ab0*/  FMUL R23, R76, R33 ;  /* 0x000000214c177220 */ /* 0x000fe20000400000 */
[----:B------:R-:W-:Y:S01]  /*9ac0*/  F2FP.BF16.F32.PACK_AB R11, R17, R16 ;  /* 0x00000010110b723e */ /* 0x000fe200000010ff */
[----:B------:R-:W-:Y:S01]  /*9ad0*/  FFMA R21, R83, R0, R21 ;  /* 0x0000000053157223 */ /* 0x000fe20000000015 */
[----:B------:R-:W-:Y:S01]  /*9ae0*/  F2FP.BF16.F32.PACK_AB R12, R19, R18 ;  /* 0x00000012130c723e */ /* 0x000fe200000010ff */
[C---:B------:R-:W-:Y:S01]  /*9af0*/  FFMA R22, R83.reuse, R3, R22 ;  /* 0x0000000353167223 */ /* 0x040fe20000000016 */
[C---:B------:R-:W-:Y:S01]  /*9b00*/  SHF.L.U32 R0, R116.reuse, 0x10, RZ ;  /* 0x0000001074007819 */ /* 0x040fe200000006ff */
[----:B------:R-:W-:Y:S01]  /*9b10*/  FFMA R23, R83, R4, R23 ;  /* 0x0000000453177223 */ /* 0x000fe20000000017 */
[----:B------:R-:W-:Y:S01]  /*9b20*/  F2FP.BF16.F32.PACK_AB R13, R21, R20 ;  /* 0x00000014150d723e */ /* 0x000fe200000010ff */
[C---:B------:R-:W-:Y:S01]  /*9b30*/  FFMA R24, R83.reuse, R5, R24 ;  /* 0x0000000553187223 */ /* 0x040fe20000000018 */
[----:B------:R-:W-:Y:S01]  /*9b40*/  LOP3.LUT R4, R116, 0xffff0000, RZ, 0xc0, !PT ;  /* 0xffff000074047812 */ /* 0x000fe200078ec0ff */
[----:B------:R-:W-:Y:S01]  /*9b50*/  FFMA R25, R83, R6, R25 ;  /* 0x0000000653197223 */ /* 0x000fe20000000019 */
[----:B------:R-:W-:Y:S01]  /*9b60*/  F2FP.BF16.F32.PACK_AB R14, R23, R22 ;  /* 0x00000016170e723e */ /* 0x000fe200000010ff */
[----:B------:R1:W-:Y:S01]  /*9b70*/  STS.128 [R176+0x8400], R8 ;  /* 0x00840008b0007388 */ /* 0x0003e20000000c00 */
[----:B------:R-:W-:Y:S01]  /*9b80*/  SHF.L.U32 R3, R117, 0x10, RZ ;  /* 0x0000001075037819 */ /* 0x000fe200000006ff */
[----:B------:R-:W-:Y:S01]  /*9b90*/  FFMA R26, R83, R0, R26 ;  /* 0x00000000531a7223 */ /* 0x000fe2000000001a */
[----:B------:R-:W-:Y:S01]  /*9ba0*/  F2FP.BF16.F32.PACK_AB R15, R25, R24 ;  /* 0x00000018190f723e */ /* 0x000fe200000010ff */
[----:B------:R-:W-:Y:S01]  /*9bb0*/  FFMA R27, R83, R4, R27 ;  /* 0x00000004531b7223 */ /* 0x000fe2000000001b */
[----:B------:R-:W-:Y:S01]  /*9bc0*/  LOP3.LUT R0, R117, 0xffff0000, RZ, 0xc0, !PT ;  /* 0xffff000075007812 */ /* 0x000fe200078ec0ff */
[C---:B------:R-:W-:Y:S01]  /*9bd0*/  FFMA R28, R83.reuse, R3, R28 ;  /* 0x00000003531c7223 */ /* 0x040fe2000000001c */
[C---:B------:R-:W-:Y:S01]  /*9be0*/  SHF.L.U32 R3, R118.reuse, 0x10, RZ ;  /* 0x0000001076037819 */ /* 0x040fe200000006ff */
[----:B------:R2:W-:Y:S01]  /*9bf0*/  STS.128 [R175+0x8400], R12 ;  /* 0x0084000caf007388 */ /* 0x0005e20000000c00 */
[----:B------:R-:W-:Y:S01]  /*9c00*/  LOP3.LUT R4, R118, 0xffff0000, RZ, 0xc0, !PT ;  /* 0xffff000076047812 */ /* 0x000fe200078ec0ff */
[----:B------:R-:W-:Y:S01]  /*9c10*/  FFMA R29, R83, R0, R29 ;  /* 0x00000000531d7223 */ /* 0x000fe2000000001d */
[C---:B------:R-:W-:Y:S01]  /*9c20*/  SHF.L.U32 R5, R119.reuse, 0x10, RZ ;  /* 0x0000001077057819 */ /* 0x040fe200000006ff */
[C---:B------:R-:W-:Y:S01]  /*9c30*/  FMUL R31, R76.reuse, R41 ;  /* 0x000000294c1f7220 */ /* 0x040fe20000400000 */
[----:B------:R-:W-:Y:S01]  /*9c40*/  LOP3.LUT R6, R119, 0xffff0000, RZ, 0xc0, !PT ;  /* 0xffff000077067812 */ /* 0x000fe200078ec0ff */
[----:B------:R-:W-:Y:S01]  /*9c50*/  FMUL R32, R76, R42 ;  /* 0x0000002a4c207220 */ /* 0x000fe20000400000 */
[----:B------:R-:W-:Y:S01]  /*9c60*/  SHF.L.U32 R0, R124, 0x10, RZ ;  /* 0x000000107c007819 */ /* 0x000fe200000006ff */
[----:B------:R-:W-:Y:S01]  /*9c70*/  FMUL R33, R76, R43 ;  /* 0x0000002b4c217220 */ /* 0x000fe20000400000 */
[----:B------:R-:W-:Y:S01]  /*9c80*/  @P6 SHF.L.U32 R16, R162, 0x1f, RZ ;  /* 0x0000001fa2106819 */ /* 0x000fe200000006ff */
[----:B------:R-:W-:Y:S01]  /*9c90*/  FFMA R30, R83, R3, R30 ;  /* 0x00000003531e7223 */ /* 0x000fe2000000001e */
[----:B------:R-:W-:Y:S01]  /*9ca0*/  SHF.L.U32 R3, R125, 0x10, RZ ;  /* 0x000000107d037819 */ /* 0x000fe200000006ff */
[C---:B------:R-:W-:Y:S01]  /*9cb0*/  FFMA R31, R83.reuse, R4, R31 ;  /* 0x00000004531f7223 */ /* 0x040fe2000000001f */
[----:B------:R-:W-:Y:S01]  /*9cc0*/  LOP3.LUT R4, R124, 0xffff0000, RZ, 0xc0, !PT ;  /* 0xffff00007c047812 */ /* 0x000fe200078ec0ff */
[----:B------:R-:W-:Y:S01]  /*9cd0*/  FFMA R32, R83, R5, R32 ;  /* 0x0000000553207223 */ /* 0x000fe20000000020 */
[----:B------:R-:W-:Y:S01]  /*9ce0*/  SHF.L.U32 R5, R127, 0x10, RZ ;  /* 0x000000107f057819 */ /* 0x000fe200000006ff */
[----:B------:R-:W-:Y:S01]  /*9cf0*/  FFMA R33, R83, R6, R33 ;  /* 0x0000000653217223 */ /* 0x000fe20000000021 */
[----:B------:R-:W-:Y:S01]  /*9d00*/  LOP3.LUT R6, R143, 0xffff0000, RZ, 0xc0, !PT ;  /* 0xffff00008f067812 */ /* 0x000fe200078ec0ff */
[----:B------:R-:W-:Y:S01]  /*9d10*/  FFMA R34, R83, R0, R34 ;  /* 0x0000000053227223 */ /* 0x000fe20000000022 */
[----:B------:R-:W-:Y:S01]  /*9d20*/  LOP3.LUT R0, R125, 0xffff0000, RZ, 0xc0, !PT ;  /* 0xffff00007d007812 */ /* 0x000fe200078ec0ff */
[C---:B------:R-:W-:Y:S01]  /*9d30*/  FFMA R35, R83.reuse, R4, R35 ;  /* 0x0000000453237223 */ /* 0x040fe20000000023 */
[----:B------:R-:W-:Y:S01]  /*9d40*/  LOP3.LUT R4, R132, 0xffff0000, RZ, 0xc0, !PT ;  /* 0xffff000084047812 */ /* 0x000fe200078ec0ff */
[C---:B------:R-:W-:Y:S01]  /*9d50*/  FFMA R36, R83.reuse, R3, R36 ;  /* 0x0000000353247223 */ /* 0x040fe20000000024 */
[C---:B------:R-:W-:Y:S01]  /*9d60*/  SHF.L.U32 R3, R126.reuse, 0x10, RZ ;  /* 0x000000107e037819 */ /* 0x040fe200000006ff */
[----:B------:R-:W-:Y:S01]  /*9d70*/  FFMA R37, R83, R0, R37 ;  /* 0x0000000053257223 */ /* 0x000fe20000000025 */
[----:B------:R-:W-:Y:S01]  /*9d80*/  LOP3.LUT R0, R126, 0xffff0000, RZ, 0xc0, !PT ;  /* 0xffff00007e007812 */ /* 0x000fe200078ec0ff */
[----:B------:R-:W-:Y:S01]  /*9d90*/  FMUL R41, R76, R51 ;  /* 0x000000334c297220 */ /* 0x000fe20000400000 */
[----:B-1----:R-:W-:Y:S01]  /*9da0*/  F2FP.BF16.F32.PACK_AB R8, R35, R34 ;  /* 0x000000222308723e */ /* 0x002fe200000010ff */
[C---:B------:R-:W-:Y:S01]  /*9db0*/  FFMA R38, R83.reuse, R3, R38 ;  /* 0x0000000353267223 */ /* 0x040fe20000000026 */
[----:B------:R-:W-:Y:S01]  /*9dc0*/  SHF.L.U32 R3, R132, 0x10, RZ ;  /* 0x0000001084037819 */ /* 0x000fe200000006ff */
[----:B------:R-:W-:Y:S01]  /*9dd0*/  FFMA R39, R83, R0, R39 ;  /* 0x0000000053277223 */ /* 0x000fe20000000027 */
[----:B--2---:R-:W-:Y:S01]  /*9de0*/  F2FP.BF16.F32.PACK_AB R12, R27, R26 ;  /* 0x0000001a1b0c723e */ /* 0x004fe200000010ff */
[----:B------:R-:W-:Y:S01]  /*9df0*/  FFMA R40, R83, R5, R40 ;  /* 0x0000000553287223 */ /* 0x000fe20000000028 */
[----:B------:R-:W-:Y:S01]  /*9e00*/  F2FP.BF16.F32.PACK_AB R13, R29, R28 ;  /* 0x0000001c1d0d723e */ /* 0x000fe200000010ff */
[C---:B------:R-:W-:Y:S01]  /*9e10*/  FMUL R42, R76.reuse, R52 ;  /* 0x000000344c2a7220 */ /* 0x040fe20000400000 */
[----:B------:R-:W-:Y:S01]  /*9e20*/  F2FP.BF16.F32.PACK_AB R14, R31, R30 ;  /* 0x0000001e1f0e723e */ /* 0x000fe200000010ff */
[C---:B------:R-:W-:Y:S01]  /*9e30*/  FMUL R43, R76.reuse, R53 ;  /* 0x000000354c2b7220 */ /* 0x040fe20000400000 */
[----:B------:R-:W-:Y:S01]  /*9e40*/  F2FP.BF16.F32.PACK_AB R15, R33, R32 ;  /* 0x00000020210f723e */ /* 0x000fe200000010ff */
[C---:B------:R-:W-:Y:S01]  /*9e50*/  FMUL R51, R76.reuse, R61 ;  /* 0x0000003d4c337220 */ /* 0x040fe20000400000 */
[----:B------:R-:W-:Y:S01]  /*9e60*/  LOP3.LUT R0, R127, 0xffff0000, RZ, 0xc0, !PT ;  /* 0xffff00007f007812 */ /* 0x000fe200078ec0ff */
[----:B------:R-:W-:Y:S01]  /*9e70*/  FMUL R52, R76, R62 ;  /* 0x0000003e4c347220 */ /* 0x000fe20000400000 */
[----:B------:R-:W-:Y:S01]  /*9e80*/  SHF.L.U32 R5, R133, 0x10, RZ ;  /* 0x0000001085057819 */ /* 0x000fe200000006ff */
[----:B------:R1:W-:Y:S01]  /*9e90*/  STS.128 [R173+0x8400], R12 ;  /* 0x0084000cad007388 */ /* 0x0003e20000000c00 */
[----:B------:R-:W-:Y:S01]  /*9ea0*/  F2FP.BF16.F32.PACK_AB R9, R37, R36 ;  /* 0x000000242509723e */ /* 0x000fe200000010ff */
[----:B------:R-:W-:Y:S01]  /*9eb0*/  FFMA R41, R83, R0, R41 ;  /* 0x0000000053297223 */ /* 0x000fe20000000029 */
[----:B------:R-:W-:Y:S01]  /*9ec0*/  LOP3.LUT R0, R133, 0xffff0000, RZ, 0xc0, !PT ;  /* 0xffff000085007812 */ /* 0x000fe200078ec0ff */
[C---:B------:R-:W-:Y:S01]  /*9ed0*/  FFMA R42, R83.reuse, R3, R42 ;  /* 0x00000003532a7223 */ /* 0x040fe2000000002a */
[C---:B------:R-:W-:Y:S01]  /*9ee0*/  SHF.L.U32 R3, R134.reuse, 0x10, RZ ;  /* 0x0000001086037819 */ /* 0x040fe200000006ff */
[----:B------:R-:W-:Y:S01]  /*9ef0*/  FFMA R43, R83, R4, R43 ;  /* 0x00000004532b7223 */ /* 0x000fe2000000002b */
[----:B------:R-:W-:Y:S01]  /*9f00*/  LOP3.LUT R4, R135, 0xffff0000, RZ, 0xc0, !PT ;  /* 0xffff000087047812 */ /* 0x000fe200078ec0ff */
[----:B------:R-:W-:Y:S01]  /*9f10*/  FFMA R44, R83, R5, R44 ;  /* 0x00000005532c7223 */ /* 0x000fe2000000002c */
[----:B------:R-:W-:Y:S01]  /*9f20*/  SHF.L.U32 R5, R135, 0x10, RZ ;  /* 0x0000001087057819 */ /* 0x000fe200000006ff */
[C---:B------:R-:W-:Y:S01]  /*9f30*/  FFMA R45, R83.reuse, R0, R45 ;  /* 0x00000000532d7223 */ /* 0x040fe2000000002d */
[----:B------:R-:W-:Y:S01]  /*9f40*/  LOP3.LUT R0, R134, 0xffff0000, RZ, 0xc0, !PT ;  /* 0xffff000086007812 */ /* 0x000fe200078ec0ff */
[----:B------:R-:W-:Y:S01]  /*9f50*/  FFMA R46, R83, R3, R46 ;  /* 0x00000003532e7223 */ /* 0x000fe2000000002e */
[----:B------:R-:W-:Y:S01]  /*9f60*/  SHF.L.U32 R3, R141, 0x10, RZ ;  /* 0x000000108d037819 */ /* 0x000fe200000006ff */
[----:B------:R-:W-:Y:S01]  /*9f70*/  FMUL R53, R76, R63 ;  /* 0x0000003f4c357220 */ /* 0x000fe20000400000 */
        /* <DEDUP_REMOVED lines=8> */
[----:B------:R-:W-:Y:S01]  /*a000*/  LOP3.LUT R0, R141, 0xffff0000, RZ, 0xc0, !PT ;  /* 0xffff00008d007812 */ /* 0x000fe200078ec0ff */
[----:B------:R2:W-:Y:S01]  /*a010*/  STS.128 [R172+0x8400], R8 ;  /* 0x00840008ac007388 */ /* 0x0005e20000000c00 */
[----:B------:R-:W-:Y:S01]  /*a020*/  SHF.L.U32 R5, R143, 0x10, RZ ;  /* 0x000000108f057819 */ /* 0x000fe200000006ff */
[C---:B------:R-:W-:Y:S01]  /*a030*/  FFMA R51, R83.reuse, R4, R51 ;  /* 0x0000000453337223 */ /* 0x040fe20000000033 */
[C---:B------:R-:W-:Y:S01]  /*a040*/  LOP3.LUT R4, R142.reuse, 0xffff0000, RZ, 0xc0, !PT ;  /* 0xffff00008e047812 */ /* 0x040fe200078ec0ff */
[C---:B------:R-:W-:Y:S01]  /*a050*/  FFMA R52, R83.reuse, R3, R52 ;  /* 0x0000000353347223 */ /* 0x040fe20000000034 */
[----:B------:R-:W-:Y:S01]  /*a060*/  SHF.L.U32 R3, R142, 0x10, RZ ;  /* 0x000000108e037819 */ /* 0x000fe200000006ff */
[----:B------:R-:W-:Y:S01]  /*a070*/  FFMA R53, R83, R0, R53 ;  /* 0x0000000053357223 */ /* 0x000fe20000000035 */
[----:B-1----:R-:W-:Y:S02]  /*a080*/  F2FP.BF16.F32.PACK_AB R12, R43, R42 ;  /* 0x0000002a2b0c723e */ /* 0x002fe400000010ff */
[----:B------:R-:W-:Y:S01]  /*a090*/  F2FP.BF16.F32.PACK_AB R13, R45, R44 ;  /* 0x0000002c2d0d723e */ /* 0x000fe200000010ff */
[----:B------:R-:W-:Y:S01]  /*a0a0*/  FFMA R54, R83, R3, R54 ;  /* 0x0000000353367223 */ /* 0x000fe20000000036 */
[----:B------:R-:W-:Y:S01]  /*a0b0*/  F2FP.BF16.F32.PACK_AB R14, R47, R46 ;  /* 0x0000002e2f0e723e */ /* 0x000fe200000010ff */
[----:B------:R-:W-:Y:S01]  /*a0c0*/  FFMA R55, R83, R4, R55 ;  /* 0x0000000453377223 */ /* 0x000fe20000000037 */
[----:B------:R-:W-:Y:S01]  /*a0d0*/  F2FP.BF16.F32.PACK_AB R15, R49, R48 ;  /* 0x00000030310f723e */ /* 0x000fe200000010ff */
[C---:B------:R-:W-:Y:S01]  /*a0e0*/  FFMA R56, R83.reuse, R5, R56 ;  /* 0x0000000553387223 */ /* 0x040fe20000000038 */
[----:B------:R-:W-:Y:S01]  /*a0f0*/  FFMA R57, R83, R6, R57 ;  /* 0x0000000653397223 */ /* 0x000fe20000000039 */
[----:B------:R-:W-:Y:S02]  /*a100*/  F2FP.BF16.F32.PACK_AB R4, R51, R50 ;  /* 0x000000323304723e */ /* 0x000fe400000010ff */
[----:B------:R2:W-:Y:S01]  /*a110*/  STS.128 [R171+0x8400], R12 ;  /* 0x0084000cab007388 */ /* 0x0005e20000000c00 */
[----:B------:R-:W-:Y:S02]  /*a120*/  F2FP.BF16.F32.PACK_AB R5, R53, R52 ;  /* 0x000000343505723e */ /* 0x000fe400000010ff */
[----:B------:R-:W-:Y:S02]  /*a130*/  F2FP.BF16.F32.PACK_AB R6, R55, R54 ;  /* 0x000000363706723e */ /* 0x000fe400000010ff */
[----:B------:R-:W-:Y:S02]  /*a140*/  F2FP.BF16.F32.PACK_AB R7, R57, R56 ;  /* 0x000000383907723e */ /* 0x000fe400000010ff */
[----:B------:R-:W-:Y:S02]  /*a150*/  MOV R0, UR54 ;  /* 0x0000003600007c02 */ /* 0x000fe40008000f00 */
[----:B------:R-:W-:Y:S01]  /*a160*/  LEA R3, R105, UR49, 0x3 ;  /* 0x0000003169037c11 */ /* 0x000fe2000f8e18ff */
[----:B------:R2:W-:Y:S01]  /*a170*/  STS.128 [R170+0x8400], R4 ;  /* 0x00840004aa007388 */ /* 0x0005e20000000c00 */
[----:B------:R-:W-:Y:S04]  /*a180*/  @P6 LEA R0, R0, UR49, 0x3 ;  /* 0x0000003100006c11 */ /* 0x000fe8000f8e18ff */
[----:B------:R-:W-:Y:S01]  /*a190*/  @P6 IADD3 R0, PT, PT, R0, 0x50, RZ ;  /* 0x0000005000006810 */ /* 0x000fe20007ffe0ff */
[----:B------:R-:W-:Y:S01]  /*a1a0*/  @!PT LDS RZ, [RZ] ;  /* 0x00000000fffff984 */ /* 0x000fe20000000800 */
[----:B------:R-:W-:Y:S01]  /*a1b0*/  @!PT LDS RZ, [RZ] ;  /* 0x00000000fffff984 */ /* 0x000fe20000000800 */
[----:B------:R-:W-:Y:S01]  /*a1c0*/  @!PT LDS RZ, [RZ] ;  /* 0x00000000fffff984 */ /* 0x000fe20000000800 */
[----:B------:R-:W-:Y:S01]  /*a1d0*/  @!PT LDS RZ, [RZ] ;  /* 0x00000000fffff984 */ /* 0x000fe20000000800 */
[----:B------:R1:W-:Y:S06]  /*a1e0*/  MEMBAR.ALL.CTA ;  /* 0x0000000000007992 */ /* 0x0003ec0000008000 */
[----:B-1----:R-:W1:Y:S01]  /*a1f0*/  FENCE.VIEW.ASYNC.S ;  /* 0x00000000000073c6 */ /* 0x002e620000000000 */
[----:B------:R-:W-:Y:S01]  /*a200*/  @P6 PRMT R0, R179, 0x654, R0 ;  /* 0x00000654b3006816 */ /* 0x000fe20000000000 */
[----:B-1----:R-:W-:Y:S06]  /*a210*/  BAR.SYNC.DEFER_BLOCKING 0x1, 0x80 ;  /* 0x0042000000007b1d */ /* 0x002fec0000010000 */
        /* <DEDUP_REMOVED lines=11> */
.L_x_126:
[----:B------:R-:W-:Y:S05]  /*a2d0*/  BSYNC.RECONVERGENT B0 ;  /* 0x0000000000007941 */ /* 0x000fea0003800200 */
.L_x_125:
[----:B------:R-:W-:Y:S01]  /*a2e0*/  BAR.SYNC.DEFER_BLOCKING 0x1, 0x80 ;  /* 0x0042000000007b1d */ /* 0x000fe20000010000 */
[----:B------:R-:W-:Y:S01]  /*a2f0*/  UIADD3 UR51, UPT, UPT, UR54, 0x1, URZ ;  /* 0x0000000136337890 */ /* 0x000fe2000fffe0ff */
[----:B------:R-:W-:Y:S03]  /*a300*/  ISETP.NE.AND P0, PT, R79, RZ, PT ;  /* 0x000000ff4f00720c */ /* 0x000fe60003f05270 */
[----:B------:R-:W-:Y:S01]  /*a310*/  UISETP.NE.AND UP0, UPT, UR51, 0x4, UPT ;  /* 0x000000043300788c */ /* 0x000fe2000bf05270 */
[----:B------:R-:W-:Y:S03]  /*a320*/  SEL R81, RZ, 0xc0, !P0 ;  /* 0x000000c0ff517807 */ /* 0x000fe60004000000 */
[----:B------:R-:W-:Y:S01]  /*a330*/  USEL UR51, UR51, URZ, UP0 ;  /* 0x000000ff33337287 */ /* 0x000fe20008000000 */
[----:B------:R1:W-:Y:S01]  /*a340*/  @P6 SYNCS.ARRIVE.TRANS64.RED.A1T0 RZ, [R0+URZ], RZ ;  /* 0x000000ff00ff69a7 */ /* 0x0003e200081004ff */
[----:B------:R-:W-:Y:S01]  /*a350*/  BSSY B1, `(.L_x_127) ;  /* 0x000001f000017945 */ /* 0x000fe20003800000 */
[----:B------:R-:W4:Y:S02]  /*a360*/  @P6 SYNCS.PHASECHK.TRANS64.TRYWAIT P1, [R3+URZ+0x30], R16 ;  /* 0x00003010030065a7 */ /* 0x000f2400080211ff */
[----:B----4-:R-:W-:Y:S01]  /*a370*/  @P6 SEL R107, RZ, 0x1, !P1 ;  /* 0x00000001ff6b6807 */ /* 0x010fe20004800000 */
[----:B-1----:R-:W-:Y:S06]  /*a380*/  @!P6 BRA `(.L_x_128) ;  /* 0x00000000006ce947 */ /* 0x002fec0003800000 */
[----:B------:R-:W-:Y:S01]  /*a390*/  ISETP.NE.AND P2, PT, R112, RZ, PT ;  /* 0x000000ff7000720c */ /* 0x000fe20003f45270 */
[----:B------:R-:W-:Y:S01]  /*a3a0*/  BSSY B0, `(.L_x_129) ;  /* 0x000000b000007945 */ /* 0x000fe20003800000 */
[----:B------:R-:W-:Y:S11]  /*a3b0*/  ISETP.NE.AND P0, PT, R107, RZ, PT ;  /* 0x000000ff6b00720c */ /* 0x000ff60003f05270 */
[----:B------:R-:W-:Y:S05]  /*a3c0*/  @P2 IMAD R105, R105, 0x4000, R178 ;  /* 0x0000400069692824 */ /* 0x000fea00078e02b2 */
[----:B--2---:R-:W-:Y:S04]  /*a3d0*/  @P2 IADD3 R9, PT, PT, R105, UR49, RZ ;  /* 0x0000003169092c10 */ /* 0x004fe8000fffe0ff */
[----:B------:R-:W-:Y:S01]  /*a3e0*/  @P2 IADD3 R7, PT, PT, R104, R9, RZ ;  /* 0x0000000968072210 */ /* 0x000fe20007ffe0ff */
[--C-:B------:R-:W-:Y:S02]  /*a3f0*/  @P2 IMAD.IADD R5, R86, 0x1, R9.reuse ;  /* 0x0000000156052824 */ /* 0x100fe400078e0209 */
[----:B------:R-:W-:Y:S01]  /*a400*/  @P2 IMAD.IADD R4, R106, 0x1, R9 ;  /* 0x000000016a042824 */ /* 0x000fe200078e0209 */
[----:B------:R-:W-:Y:S06]  /*a410*/  @P0 BRA `(.L_x_130) ;  /* 0x00000000000c0947 */ /* 0x000fec0003800000 */
[----:B------:R-:W-:Y:S04]  /*a420*/  SHF.L.U32 R0, R162, 0x1f, RZ ;  /* 0x0000001fa2007819 */ /* 0x000fe800000006ff */
[----:B------:R-:W1:Y:S02]  /*a430*/  SYNCS.PHASECHK.TRANS64.TRYWAIT P0, [R3+URZ+0x30], R0 ;  /* 0x00003000030075a7 */ /* 0x000e6400080011ff */
[----:B-1----:R-:W-:Y:S05]  /*a440*/  @!P0 BRA `(.L_x_131) ;  /* 0x0000002000008947 */ /* 0x002fea0003800000 */
.L_x_130:
[----:B------:R-:W-:Y:S05]  /*a450*/  BSYNC B0 ;  /* 0x0000000000007941 */ /* 0x000fea0003800000 */
.L_x_129:
[----:B------:R-:W-:Y:S11]  /*a460*/  ISETP.NE.AND P0, PT, R112, RZ, PT ;  /* 0x000000ff7000720c */ /* 0x000ff60003f05270 */
[----:B------:R-:W-:Y:S02]  /*a470*/  @!UPT UIADD3 URZ, UPT, UPT, URZ, URZ, URZ ;  /* 0x000000fffffff290 */ /* 0x000fe4000fffe0ff */
[----:B------:R4:W2:Y:S01]  /*a480*/  @P0 LDS.128 R88, [R105+UR49+0x400] ;  /* 0x0004003169580984 */ /* 0x0008a20008000c00 */
[----:B-1----:R-:W-:Y:S01]  /*a490*/  @P0 IMAD.IADD R3, R104, 0x1, R5 ;  /* 0x0000000168030824 */ /* 0x002fe200078e0205 */
        /* <DEDUP_REMOVED lines=10> */
.L_x_128:
[----:B------:R-:W-:Y:S05]  /*a540*/  BSYNC B1 ;  /* 0x0000000000017941 */ /* 0x000fea0003800000 */
.L_x_127:
[----:B------:R-:W-:Y:S01]  /*a550*/  IMAD.IADD R16, R78, 0x1, R81 ;  /* 0x000000014e107824 */ /* 0x000fe200078e0251 */
[----:B------:R-:W-:Y:S04]  /*a560*/  BSSY.RECONVERGENT B6, `(.L_x_132) ;  /* 0x0000015000067945 */ /* 0x000fe80003800200 */
[----:B----4-:R-:W-:Y:S04]  /*a570*/  SHF.R.U32.HI R3, RZ, 0x15, R16 ;  /* 0x00000015ff037819 */ /* 0x010fe80000011610 */
[----:B------:R-:W-:Y:S11]  /*a580*/  LOP3.LUT P0, RZ, R3, 0x3, R158, 0x48, !PT ;  /* 0x0000000303ff7812 */ /* 0x000ff6000780489e */
[----:B------:R-:W-:Y:S02]  /*a590*/  @!UPT UIADD3 URZ, UPT, UPT, URZ, URZ, URZ ;  /* 0x000000fffffff290 */ /* 0x000fe4000fffe0ff */
[----:B------:R-:W-:Y:S05]  /*a5a0*/  @!P0 BRA `(.L_x_133) ;  /* 0x0000000000408947 */ /* 0x000fea0003800000 */
[----:B------:R-:W4:Y:S01]  /*a5b0*/  LDCU.64 UR8, c[0x4][0x70] ;  /* 0x01000e00ff0877ac */ /* 0x000f220008000a00 */
[----:B--2---:R-:W-:Y:S01]  /*a5c0*/  MOV R15, 0x0 ;  /* 0x00000000000f7802 */ /* 0x004fe20000000f00 */
[----:B------:R-:W-:Y:S02]  /*a5d0*/  HFMA2 R12, -RZ, RZ, 0, 5.9604644775390625e-08 ;  /* 0x00000001ff0c7431 */ /* 0x000fe400000001ff */
[----:B------:R-:W-:Y:S02]  /*a5e0*/  IMAD.MOV.U32 R8, RZ, RZ, 0x192 ;  /* 0x00000192ff087424 */ /* 0x000fe400078e00ff */
[----:B------:R-:W-:Y:S01]  /*a5f0*/  IMAD.MOV.U32 R13, RZ, RZ, RZ ;  /* 0x000000ffff0d7224 */ /* 0x000fe200078e00ff */
[----:B------:R-:W2:Y:S01]  /*a600*/  LDCU.64 UR6, c[0x4][0x78] ;  /* 0x01000f00ff0677ac */ /* 0x000ea20008000a00 */
[----:B------:R-:W1:Y:S01]  /*a610*/  LDC.64 R14, c[0x4][R15] ;  /* 0x010000000f0e7b82 */ /* 0x000e620000000a00 */
[----:B------:R-:W5:Y:S01]  /*a620*/  LDCU.64 UR4, c[0x4][0x10] ;  /* 0x01000200ff0477ac */ /* 0x000f620008000a00 */
[----:B----4-:R-:W-:Y:S01]  /*a630*/  MOV R5, UR9 ;  /* 0x0000000900057c02 */ /* 0x010fe20008000f00 */
[----:B------:R-:W-:Y:S01]  /*a640*/  IMAD.U32 R4, RZ, RZ, UR8 ;  /* 0x00000008ff047e24 */ /* 0x000fe2000f8e00ff */
[----:B--2---:R-:W-:Y:S01]  /*a650*/  MOV R7, UR7 ;  /* 0x0000000700077c02 */ /* 0x004fe20008000f00 */
[----:B------:R-:W-:Y:S01]  /*a660*/  IMAD.U32 R6, RZ, RZ, UR6 ;  /* 0x00000006ff067e24 */ /* 0x000fe2000f8e00ff */
[----:B-----5:R-:W-:Y:S01]  /*a670*/  MOV R11, UR5 ;  /* 0x00000005000b7c02 */ /* 0x020fe20008000f00 */
[----:B------:R-:W-:Y:S02]  /*a680*/  IMAD.U32 R10, RZ, RZ, UR4 ;  /* 0x00000004ff0a7e24 */ /* 0x000fe4000f8e00ff */
[----:B------:R-:W-:Y:S07]  /*a690*/  LEPC R20, `(.L_x_133) ;  /* 0x000000001014794e */ /* 0x000fee0000000000 */
[----:B-1-3--:R-:W-:Y:S05]  /*a6a0*/  CALL.ABS.NOINC R14 ;  /* 0x000000000e007343 */ /* 0x00afea0003c00000 */
.L_x_133:
[----:B------:R-:W-:Y:S05]  /*a6b0*/  BSYNC.RECONVERGENT B6 ;  /* 0x0000000000067941 */ /* 0x000fea0003800200 */
.L_x_132:
[----:B--2---:R-:W-:Y:S01]  /*a6c0*/  SHF.L.U32 R78, R88, 0x10, RZ ;  /* 0x00000010584e7819 */ /* 0x004fe200000006ff */
[----:B------:R-:W-:Y:S05]  /*a6d0*/  WARPSYNC.ALL ;  /* 0x0000000000007948 */ /* 0x000fea0003800000 */
[----:B------:R-:W-:Y:S01]  /*a6e0*/  R2UR UR4, R16 ;  /* 0x00000000100472ca */ /* 0x000fe200000e0000 */
[----:B------:R-:W-:Y:S01]  /*a6f0*/  BSSY.RECONVERGENT B0, `(.L_x_134) ;  /* 0x00000fc000007945 */ /* 0x000fe20003800200 */
[----:B------:R-:W-:Y:S02]  /*a700*/  LOP3.LUT R0, R88, 0xffff0000, RZ, 0xc0, !PT ;  /* 0xffff000058007812 */ /* 0x000fe400078ec0ff */
[C---:B------:R-:W-:Y:S02]  /*a710*/  SHF.L.U32 R3, R89.reuse, 0x10, RZ ;  /* 0x0000001059037819 */ /* 0x040fe400000006ff */
[----:B------:R-:W-:Y:S02]  /*a720*/  LOP3.LUT R80, R89, 0xffff0000, RZ, 0xc0, !PT ;  /* 0xffff000059507812 */ /* 0x000fe400078ec0ff */
[C---:B------:R-:W-:Y:S02]  /*a730*/  SHF.L.U32 R82, R90.reuse, 0x10, RZ ;  /* 0x000000105a527819 */ /* 0x040fe400000006ff */
[----:B------:R-:W-:Y:S02]  /*a740*/  LOP3.LUT R84, R90, 0xffff0000, RZ, 0xc0, !PT ;  /* 0xffff00005a547812 */ /* 0x000fe400078ec0ff */
[C---:B------:R-:W-:Y:S01]  /*a750*/  SHF.L.U32 R85, R91.reuse, 0x10, RZ ;  /* 0x000000105b557819 */ /* 0x040fe200000006ff */
[----:B------:R-:W2:Y:S01]  /*a760*/  LDTM.x64 R4, tmem[UR4] ;  /* 0x00000004000479ee */ /* 0x000ea20008340000 */
[----:B------:R-:W-:Y:S02]  /*a770*/  LOP3.LUT R86, R91, 0xffff0000, RZ, 0xc0, !PT ;  /* 0xffff00005b567812 */ /* 0x000fe400078ec0ff */
[C---:B-1----:R-:W-:Y:S02]  /*a780*/  SHF.L.U32 R87, R92.reuse, 0x10, RZ ;  /* 0x000000105c577819 */ /* 0x042fe400000006ff */
[----:B------:R-:W-:Y:S02]  /*a790*/  LOP3.LUT R88, R92, 0xffff0000, RZ, 0xc0, !PT ;  /* 0xffff00005c587812 */ /* 0x000fe400078ec0ff */
[C---:B------:R-:W-:Y:S02]  /*a7a0*/  SHF.L.U32 R89, R93.reuse, 0x10, RZ ;  /* 0x000000105d597819 */ /* 0x040fe400000006ff */
[----:B------:R-:W-:Y:S02]  /*a7b0*/  LOP3.LUT R90, R93, 0xffff0000, RZ, 0xc0, !PT ;  /* 0xffff00005d5a7812 */ /* 0x000fe400078ec0ff */
[C---:B------:R-:W-:Y:S02]  /*a7c0*/  SHF.L.U32 R91, R94.reuse, 0x10, RZ ;  /* 0x000000105e5b7819 */ /* 0x040fe400000006ff */
[----:B------:R-:W-:Y:S02]  /*a7d0*/  LOP3.LUT R92, R94, 0xffff0000, RZ, 0xc0, !PT ;  /* 0xffff00005e5c7812 */ /* 0x000fe400078ec0ff */
[C---:B------:R-:W-:Y:S02]  /*a7e0*/  SHF.L.U32 R93, R95.reuse, 0x10, RZ ;  /* 0x000000105f5d7819 */ /* 0x040fe400000006ff */
[----:B------:R-:W-:Y:S02]  /*a7f0*/  LOP3.LUT R94, R95, 0xffff0000, RZ, 0xc0, !PT ;  /* 0xffff00005f5e7812 */ /* 0x000fe400078ec0ff */
[C---:B------:R-:W-:Y:S02]  /*a800*/  SHF.L.U32 R95, R100.reuse, 0x10, RZ ;  /* 0x00000010645f7819 */ /* 0x040fe400000006ff */
[----:B------:R-:W-:Y:S02]  /*a810*/  LOP3.LUT R96, R100, 0xffff0000, RZ, 0xc0, !PT ;  /* 0xffff000064607812 */ /* 0x000fe400078ec0ff */
[C---:B------:R-:W-:Y:S01]  /*a820*/  SHF.L.U32 R97, R101.reuse, 0x10, RZ ;  /* 0x0000001065617819 */ /* 0x040fe200000006ff */
[C---:B--2---:R-:W-:Y:S01]  /*a830*/  FMUL R4, R76.reuse, R4 ;  /* 0x000000044c047220 */ /* 0x044fe20000400000 */
[----:B------:R-:W-:Y:S01]  /*a840*/  LOP3.LUT R98, R101, 0xffff0000, RZ, 0xc0, !PT ;  /* 0xffff000065627812 */ /* 0x000fe200078ec0ff */
[----:B------:R-:W-:Y:S01]  /*a850*/  FMUL R5, R76, R5 ;  /* 0x000000054c057220 */ /* 0x000fe20000400000 */
[C---:B------:R-:W-:Y:S01]  /*a860*/  SHF.L.U32 R99, R102.reuse, 0x10, RZ ;  /* 0x0000001066637819 */ /* 0x040fe200000006ff */
[C---:B------:R-:W-:Y:S01]  /*a870*/  FFMA R4, R83.reuse, R78, R4 ;  /* 0x0000004e53047223 */ /* 0x040fe20000000004 */
[----:B------:R-:W-:Y:S01]  /*a880*/  LOP3.LUT R100, R102, 0xffff0000, RZ, 0xc0, !PT ;  /* 0xffff000066647812 */ /* 0x000fe200078ec0ff */
[----:B------:R-:W-:Y:S01]  /*a890*/  FFMA R5, R83, R0, R5 ;  /* 0x0000000053057223 */ /* 0x000fe20000000005 */
[C---:B------:R-:W-:Y:S01]  /*a8a0*/  SHF.L.U32 R101, R103.reuse, 0x10, RZ ;  /* 0x0000001067657819 */ /* 0x040fe200000006ff */
[C---:B------:R-:W-:Y:S01]  /*a8b0*/  FMUL R6, R76.reuse, R6 ;  /* 0x000000064c067220 */ /* 0x040fe20000400000 */
[----:B------:R-:W-:Y:S01]  /*a8c0*/  LOP3.LUT R102, R103, 0xffff0000, RZ, 0xc0, !PT ;  /* 0xffff000067667812 */ /* 0x000fe200078ec0ff */
[----:B------:R-:W-:Y:S01]  /*a8d0*/  FMUL R7, R76, R7 ;  /* 0x000000074c077220 */ /* 0x000fe20000400000 */
[----:B------:R-:W-:Y:S01]  /*a8e0*/  F2FP.BF16.F32.PACK_AB R4, R5, R4 ;  /* 0x000000040504723e */ /* 0x000fe200000010ff */
[C---:B------:R-:W-:Y:S01]  /*a8f0*/  FFMA R6, R83.reuse, R3, R6 ;  /* 0x0000000353067223 */ /* 0x040fe20000000006 */
[C---:B------:R-:W-:Y:S01]  /*a900*/  SHF.L.U32 R103, R108.reuse, 0x10, RZ ;  /* 0x000000106c677819 */ /* 0x040fe200000006ff */
[----:B------:R-:W-:Y:S01]  /*a910*/  FFMA R7, R83, R80, R7 ;  /* 0x0000005053077223 */ /* 0x000fe20000000007 */
[----:B------:R-:W-:Y:S01]  /*a920*/  LOP3.LUT R104, R108, 0xffff0000, RZ, 0xc0, !PT ;  /* 0xffff00006c687812 */ /* 0x000fe200078ec0ff */
[C---:B------:R-:W-:Y:S01]  /*a930*/  FMUL R8, R76.reuse, R8 ;  /* 0x000000084c087220 */ /* 0x040fe20000400000 */
[----:B------:R-:W-:Y:S01]  /*a940*/  SHF.L.U32 R105, R109, 0x10, RZ ;  /* 0x000000106d697819 */ /* 0x000fe200000006ff */
[----:B------:R-:W-:Y:S01]  /*a950*/  FMUL R9, R76, R9 ;  /* 0x000000094c097220 */ /* 0x000fe20000400000 */
[----:B------:R-:W-:Y:S01]  /*a960*/  F2FP.BF16.F32.PACK_AB R5, R7, R6 ;  /* 0x000000060705723e */ /* 0x000fe200000010ff */
[----:B------:R-:W-:Y:S01]  /*a970*/  FFMA R8, R83, R82, R8 ;  /* 0x0000005253087223 */ /* 0x000fe20000000008 */
[----:B------:R-:W-:Y:S01]  /*a980*/  LOP3.LUT R106, R109, 0xffff0000, RZ, 0xc0, !PT ;  /* 0xffff00006d6a7812 */ /* 0x000fe200078ec0ff */
[----:B------:R-:W-:Y:S01]  /*a990*/  FFMA R9, R83, R84, R9 ;  /* 0x0000005453097223 */ /* 0x000fe20000000009 */
[----:B------:R-:W-:Y:S01]  /*a9a0*/  SHF.L.U32 R107, R110, 0x10, RZ ;  /* 0x000000106e6b7819 */ /* 0x000fe200000006ff */
[----:B------:R-:W-:Y:S01]  /*a9b0*/  FMUL R10, R76, R10 ;  /* 0x0000000a4c0a7220 */ /* 0x000fe20000400000 */
[----:B------:R-:W-:Y:S01]  /*a9c0*/  LOP3.LUT R108, R110, 0xffff0000, RZ, 0xc0, !PT ;  /* 0xffff00006e6c7812 */ /* 0x000fe200078ec0ff */
[C---:B------:R-:W-:Y:S01]  /*a9d0*/  FMUL R11, R76.reuse, R11 ;  /* 0x0000000b4c0b7220 */ /* 0x040fe20000400000 */
[----:B------:R-:W-:Y:S01]  /*a9e0*/  F2FP.BF16.F32.PACK_AB R6, R9, R8 ;  /* 0x000000080906723e */ /* 0x000fe200000010ff */
[----:B------:R-:W-:Y:S01]  /*a9f0*/  FFMA R10, R83, R85, R10 ;  /* 0x00000055530a7223 */ /* 0x000fe2000000000a */
[----:B------:R-:W-:Y:S01]  /*aa00*/  SHF.L.U32 R109, R111, 0x10, RZ ;  /* 0x000000106f6d7819 */ /* 0x000fe200000006ff */
[----:B------:R-:W-:Y:S01]  /*aa10*/  FFMA R11, R83, R86, R11 ;  /* 0x00000056530b7223 */ /* 0x000fe2000000000b */
[----:B------:R-:W-:Y:S01]  /*aa20*/  LOP3.LUT R110, R111, 0xffff0000, RZ, 0xc0, !PT ;  /* 0xffff00006f6e7812 */ /* 0x000fe200078ec0ff */
[----:B------:R-:W-:Y:S01]  /*aa30*/  FMUL R0, R76, R12 ;  /* 0x0000000c4c007220 */ /* 0x000fe20000400000 */
[----:B------:R-:W-:Y:S01]  /*aa40*/  SHF.L.U32 R111, R116, 0x10, RZ ;  /* 0x00000010746f7819 */ /* 0x000fe200000006ff */
[C---:B------:R-:W-:Y:S01]  /*aa50*/  FMUL R3, R76.reuse, R13 ;  /* 0x0000000d4c037220 */ /* 0x040fe20000400000 */
[----:B------:R-:W-:Y:S01]  /*aa60*/  F2FP.BF16.F32.PACK_AB R7, R11, R10 ;  /* 0x0000000a0b07723e */ /* 0x000fe200000010ff */
[----:B------:R-:W-:Y:S01]  /*aa70*/  FMUL R14, R76, R14 ;  /* 0x0000000e4c0e7220 */ /* 0x000fe20000400000 */
[----:B------:R-:W-:Y:S01]  /*aa80*/  LOP3.LUT R112, R116, 0xffff0000, RZ, 0xc0, !PT ;  /* 0xffff000074707812 */ /* 0x000fe200078ec0ff */
[C---:B------:R-:W-:Y:S01]  /*aa90*/  FMUL R15, R76.reuse, R15 ;  /* 0x0000000f4c0f7220 */ /* 0x040fe20000400000 */
[----:B------:R-:W-:Y:S01]  /*aaa0*/  SHF.L.U32 R113, R117, 0x10, RZ ;  /* 0x0000001075717819 */ /* 0x000fe200000006ff */
[----:B------:R-:W-:Y:S01]  /*aab0*/  FFMA R0, R83, R87, R0 ;  /* 0x0000005753007223 */ /* 0x000fe20000000000 */
[----:B------:R-:W-:Y:S01]  /*aac0*/  LOP3.LUT R114, R117, 0xffff0000, RZ, 0xc0, !PT ;  /* 0xffff000075727812 */ /* 0x000fe200078ec0ff */
[----:B------:R-:W-:Y:S01]  /*aad0*/  FMUL R12, R76, R16 ;  /* 0x000000104c0c7220 */ /* 0x000fe20000400000 */
[C---:B------:R-:W-:Y:S01]  /*aae0*/  SHF.L.U32 R115, R118.reuse, 0x10, RZ ;  /* 0x0000001076737819 */ /* 0x040fe200000006ff */
[----:B------:R-:W-:Y:S01]  /*aaf0*/  FFMA R3, R83, R88, R3 ;  /* 0x0000005853037223 */ /* 0x000fe20000000003 */
[----:B------:R-:W-:Y:S01]  /*ab00*/  LOP3.LUT R116, R118, 0xffff0000, RZ, 0xc0, !PT ;  /* 0xffff000076747812 */ /* 0x000fe200078ec0ff */
[C---:B------:R-:W-:Y:S01]  /*ab10*/  FMUL R13, R76.reuse, R17 ;  /* 0x000000114c0d7220 */ /* 0x040fe20000400000 */
[----:B------:R-:W-:Y:S01]  /*ab20*/  SHF.L.U32 R117, R119, 0x10, RZ ;  /* 0x0000001077757819 */ /* 0x000fe200000006ff */
[----:B------:R-:W-:Y:S01]  /*ab30*/  FFMA R14, R83, R89, R14 ;  /* 0x00000059530e7223 */ /* 0x000fe2000000000e */
[----:B------:R-:W-:Y:S01]  /*ab40*/  F2FP.BF16.F32.PACK_AB R8, R3, R0 ;  /* 0x000000000308723e */ /* 0x000fe200000010ff */
[----:B------:R-:W-:Y:S01]  /*ab50*/  FMUL R18, R76, R18 ;  /* 0x000000124c127220 */ /* 0x000fe20000400000 */
[----:B------:R-:W-:Y:S01]  /*ab60*/  LOP3.LUT R118, R119, 0xffff0000, RZ, 0xc0, !PT ;  /* 0xffff000077767812 */ /* 0x000fe200078ec0ff */
[----:B------:R-:W-:Y:S01]  /*ab70*/  FFMA R15, R83, R90, R15 ;  /* 0x0000005a530f7223 */ /* 0x000fe2000000000f */
[----:B------:R-:W-:Y:S01]  /*ab80*/  SHF.L.U32 R119, R124, 0x10, RZ ;  /* 0x000000107c777819 */ /* 0x000fe200000006ff */
[----:B------:R-:W-:Y:S01]  /*ab90*/  FMUL R19, R76, R19 ;  /* 0x000000134c137220 */ /* 0x000fe20000400000 */
[----:B------:R-:W-:Y:S01]  /*aba0*/  LOP3.LUT R120, R124, 0xffff0000, RZ, 0xc0, !PT ;  /* 0xffff00007c787812 */ /* 0x000fe200078ec0ff */
[----:B------:R1:W-:Y:S01]  /*abb0*/  STS.128 [R178+UR49+0xc400], R4 ;  /* 0x00c40004b2007988 */ /* 0x0003e20008000c31 */
[----:B------:R-:W-:Y:S01]  /*abc0*/  F2FP.BF16.F32.PACK_AB R9, R15, R14 ;  /* 0x0000000e0f09723e */ /* 0x000fe200000010ff */
[C---:B------:R-:W-:Y:S01]  /*abd0*/  FFMA R12, R83.reuse, R91, R12 ;  /* 0x0000005b530c7223 */ /* 0x040fe2000000000c */
[C---:B------:R-:W-:Y:S01]  /*abe0*/  FFMA R13, R83.reuse, R92, R13 ;  /* 0x0000005c530d7223 */ /* 0x040fe2000000000d */
[----:B------:R-:W-:Y:S01]  /*abf0*/  FFMA R18, R83, R93, R18 ;  /* 0x0000005d53127223 */ /* 0x000fe20000000012 */
[----:B------:R-:W-:Y:S01]  /*ac00*/  SHF.L.U32 R121, R125, 0x10, RZ ;  /* 0x000000107d797819 */ /* 0x000fe200000006ff */
[----:B------:R-:W-:Y:S01]  /*ac10*/  FFMA R19, R83, R94, R19 ;  /* 0x0000005e53137223 */ /* 0x000fe20000000013 */
[C---:B------:R-:W-:Y:S01]  /*ac20*/  FMUL R16, R76.reuse, R20 ;  /* 0x000000144c107220 */ /* 0x040fe20000400000 */
[----:B------:R-:W-:Y:S01]  /*ac30*/  F2FP.BF16.F32.PACK_AB R10, R13, R12 ;  /* 0x0000000c0d0a723e */ /* 0x000fe200000010ff */
[C---:B------:R-:W-:Y:S01]  /*ac40*/  FMUL R17, R76.reuse, R21 ;  /* 0x000000154c117220 */ /* 0x040fe20000400000 */
[C---:B------:R-:W-:Y:S01]  /*ac50*/  FMUL R22, R76.reuse, R22 ;  /* 0x000000164c167220 */ /* 0x040fe20000400000 */
[----:B------:R-:W-:Y:S01]  /*ac60*/  F2FP.BF16.F32.PACK_AB R11, R19, R18 ;  /* 0x00000012130b723e */ /* 0x000fe200000010ff */
[C---:B------:R-:W-:Y:S01]  /*ac70*/  FFMA R16, R83.reuse, R95, R16 ;  /* 0x0000005f53107223 */ /* 0x040fe20000000010 */
[----:B------:R-:W-:Y:S01]  /*ac80*/  FFMA R17, R83, R96, R17 ;  /* 0x0000006053117223 */ /* 0x000fe20000000011 */
[----:B------:R-:W-:Y:S01]  /*ac90*/  LOP3.LUT R122, R125, 0xffff0000, RZ, 0xc0, !PT ;  /* 0xffff00007d7a7812 */ /* 0x000fe200078ec0ff */
[----:B------:R-:W-:Y:S01]  /*aca0*/  FFMA R22, R83, R97, R22 ;  /* 0x0000006153167223 */ /* 0x000fe20000000016 */
[----:B------:R1:W-:Y:S01]  /*acb0*/  STS.128 [R177+0xc400], R8 ;  /* 0x00c40008b1007388 */ /* 0x0003e20000000c00 */
[C---:B------:R-:W-:Y:S01]  /*acc0*/  FMUL R23, R76.reuse, R23 ;  /* 0x000000174c177220 */ /* 0x040fe20000400000 */
[----:B------:R-:W-:Y:S01]  /*acd0*/  F2FP.BF16.F32.PACK_AB R16, R17, R16 ;  /* 0x000000101110723e */ /* 0x000fe200000010ff */
[C---:B------:R-:W-:Y:S01]  /*ace0*/  FMUL R20, R76.reuse, R24 ;  /* 0x000000184c147220 */ /* 0x040fe20000400000 */
[----:B------:R-:W-:Y:S01]  /*acf0*/  FMUL R21, R76, R25 ;  /* 0x000000194c157220 */ /* 0x000fe20000400000 */
[C---:B------:R-:W-:Y:S01]  /*ad00*/  SHF.L.U32 R123, R126.reuse, 0x10, RZ ;  /* 0x000000107e7b7819 */ /* 0x040fe200000006ff */
[C---:B------:R-:W-:Y:S01]  /*ad10*/  FFMA R23, R83.reuse, R98, R23 ;  /* 0x0000006253177223 */ /* 0x040fe20000000017 */
[C---:B------:R-:W-:Y:S01]  /*ad20*/  FFMA R20, R83.reuse, R99, R20 ;  /* 0x0000006353147223 */ /* 0x040fe20000000014 */
[----:B------:R-:W-:Y:S01]  /*ad30*/  LOP3.LUT R124, R126, 0xffff0000, RZ, 0xc0, !PT ;  /* 0xffff00007e7c7812 */ /* 0x000fe200078ec0ff */
        /* <DEDUP_REMOVED lines=8> */
[----:B------:R-:W-:Y:S01]  /*adc0*/  SHF.L.U32 R125, R127, 0x10, RZ ;  /* 0x000000107f7d7819 */ /* 0x000fe200000006ff */
[----:B------:R-:W-:Y:S01]  /*add0*/  FFMA R24, R83, R103, R24 ;  /* 0x0000006753187223 */ /* 0x000fe20000000018 */
[C---:B------:R-:W-:Y:S01]  /*ade0*/  FMUL R25, R76.reuse, R29 ;  /* 0x0000001d4c197220 */ /* 0x040fe20000400000 */
[----:B------:R-:W-:Y:S01]  /*adf0*/  LOP3.LUT R126, R127, 0xffff0000, RZ, 0xc0, !PT ;  /* 0xffff00007f7e7812 */ /* 0x000fe200078ec0ff */
[C---:B------:R-:W-:Y:S01]  /*ae00*/  FMUL R30, R76.reuse, R30 ;  /* 0x0000001e4c1e7220 */ /* 0x040fe20000400000 */
[----:B------:R-:W-:Y:S01]  /*ae10*/  F2FP.BF16.F32.PACK_AB R19, R27, R26 ;  /* 0x0000001a1b13723e */ /* 0x000fe200000010ff */
[C---:B------:R-:W-:Y:S01]  /*ae20*/  FFMA R25, R83.reuse, R104, R25 ;  /* 0x0000006853197223 */ /* 0x040fe20000000019 */
[----:B------:R-:W-:Y:S01]  /*ae30*/  FMUL R31, R76, R31 ;  /* 0x0000001f4c1f7220 */ /* 0x000fe20000400000 */
[----:B------:R-:W-:Y:S01]  /*ae40*/  FFMA R30, R83, R105, R30 ;  /* 0x00000069531e7223 */ /* 0x000fe2000000001e */
[----:B------:R-:W-:Y:S01]  /*ae50*/  SHF.L.U32 R127, R132, 0x10, RZ ;  /* 0x00000010847f7819 */ /* 0x000fe200000006ff */
[----:B------:R1:W-:Y:S01]  /*ae60*/  STS.128 [R176+0xc400], R16 ;  /* 0x00c40010b0007388 */ /* 0x0003e20000000c00 */
[----:B------:R-:W-:Y:S01]  /*ae70*/  F2FP.BF16.F32.PACK_AB R24, R25, R24 ;  /* 0x000000181918723e */ /* 0x000fe200000010ff */
[C---:B------:R-:W-:Y:S01]  /*ae80*/  FFMA R31, R83.reuse, R106, R31 ;  /* 0x0000006a531f7223 */ /* 0x040fe2000000001f */
[C---:B------:R-:W-:Y:S01]  /*ae90*/  FMUL R28, R76.reuse, R32 ;  /* 0x000000204c1c7220 */ /* 0x040fe20000400000 */
[C---:B------:R-:W-:Y:S01]  /*aea0*/  FMUL R29, R76.reuse, R33 ;  /* 0x000000214c1d7220 */ /* 0x040fe20000400000 */
[----:B------:R-:W-:Y:S01]  /*aeb0*/  FMUL R34, R76, R34 ;  /* 0x000000224c227220 */ /* 0x000fe20000400000 */
[----:B------:R-:W-:Y:S01]  /*aec0*/  LOP3.LUT R128, R132, 0xffff0000, RZ, 0xc0, !PT ;  /* 0xffff000084807812 */ /* 0x000fe200078ec0ff */
[----:B------:R-:W-:Y:S01]  /*aed0*/  FFMA R28, R83, R107, R28 ;  /* 0x0000006b531c7223 */ /* 0x000fe2000000001c */
[----:B------:R-:W-:Y:S01]  /*aee0*/  F2FP.BF16.F32.PACK_AB R25, R31, R30 ;  /* 0x0000001e1f19723e */ /* 0x000fe200000010ff */
[C---:B------:R-:W-:Y:S01]  /*aef0*/  FFMA R29, R83.reuse, R108, R29 ;  /* 0x0000006c531d7223 */ /* 0x040fe2000000001d */
[----:B------:R-:W-:Y:S01]  /*af00*/  FFMA R34, R83, R109, R34 ;  /* 0x0000006d53227223 */ /* 0x000fe20000000022 */
[C---:B------:R-:W-:Y:S01]  /*af10*/  FMUL R35, R76.reuse, R35 ;  /* 0x000000234c237220 */ /* 0x040fe20000400000 */
[----:B------:R-:W-:Y:S01]  /*af20*/  SHF.L.U32 R129, R133, 0x10, RZ ;  /* 0x0000001085817819 */ /* 0x000fe200000006ff */
[C---:B------:R-:W-:Y:S01]  /*af30*/  FMUL R32, R76.reuse, R36 ;  /* 0x000000244c207220 */ /* 0x040fe20000400000 */
[----:B------:R-:W-:Y:S01]  /*af40*/  F2FP.BF16.F32.PACK_AB R26, R29, R28 ;  /* 0x0000001c1d1a723e */ /* 0x000fe200000010ff */
[C---:B------:R-:W-:Y:S01]  /*af50*/  FFMA R35, R83.reuse, R110, R35 ;  /* 0x0000006e53237223 */ /* 0x040fe20000000023 */
[C---:B------:R-:W-:Y:S01]  /*af60*/  FMUL R33, R76.reuse, R37 ;  /* 0x000000254c217220 */ /* 0x040fe20000400000 */
[----:B------:R-:W-:Y:S01]  /*af70*/  FFMA R32, R83, R111, R32 ;  /* 0x0000006f53207223 */ /* 0x000fe20000000020 */
        /* <DEDUP_REMOVED lines=29> */
[C---:B------:R-:W-:Y:S01]  /*b150*/  FMUL R47, R76.reuse, R47 ;  /* 0x0000002f4c2f7220 */ /* 0x040fe20000400000 */
[C---:B------:R-:W-:Y:S01]  /*b160*/  FMUL R44, R76.reuse, R48 ;  /* 0x000000304c2c7220 */ /* 0x040fe20000400000 */
[----:B------:R-:W-:Y:S01]  /*b170*/  FMUL R45, R76, R49 ;  /* 0x000000314c2d7220 */ /* 0x000fe20000400000 */
[----:B------:R1:W-:Y:S01]  /*b180*/  STS.128 [R173+0xc400], R32 ;  /* 0x00c40020ad007388 */ /* 0x0003e20000000c00 */
[C---:B------:R-:W-:Y:S01]  /*b190*/  SHF.L.U32 R135, R140.reuse, 0x10, RZ ;  /* 0x000000108c877819 */ /* 0x040fe200000006ff */
[----:B------:R-:W-:Y:S01]  /*b1a0*/  FFMA R46, R83, R121, R46 ;  /* 0x00000079532e7223 */ /* 0x000fe2000000002e */
[----:B------:R-:W-:Y:S01]  /*b1b0*/  F2FP.BF16.F32.PACK_AB R40, R41, R40 ;  /* 0x000000282928723e */ /* 0x000fe200000010ff */
[C---:B------:R-:W-:Y:S01]  /*b1c0*/  FFMA R47, R83.reuse, R122, R47 ;  /* 0x0000007a532f7223 */ /* 0x040fe2000000002f */
[C---:B------:R-:W-:Y:S01]  /*b1d0*/  FFMA R44, R83.reuse, R123, R44 ;  /* 0x0000007b532c7223 */ /* 0x040fe2000000002c */
[----:B------:R-:W-:Y:S01]  /*b1e0*/  LOP3.LUT R136, R140, 0xffff0000, RZ, 0xc0, !PT ;  /* 0xffff00008c887812 */ /* 0x000fe200078ec0ff */
[C---:B------:R-:W-:Y:S01]  /*b1f0*/  FFMA R45, R83.reuse, R124, R45 ;  /* 0x0000007c532d7223 */ /* 0x040fe2000000002d */
[C---:B------:R-:W-:Y:S01]  /*b200*/  FMUL R50, R76.reuse, R50 ;  /* 0x000000324c327220 */ /* 0x040fe20000400000 */
[C---:B------:R-:W-:Y:S01]  /*b210*/  FMUL R51, R76.reuse, R51 ;  /* 0x000000334c337220 */ /* 0x040fe20000400000 */
[C---:B------:R-:W-:Y:S01]  /*b220*/  FMUL R48, R76.reuse, R52 ;  /* 0x000000344c307220 */ /* 0x040fe20000400000 */
[C---:B------:R-:W-:Y:S01]  /*b230*/  FMUL R49, R76.reuse, R53 ;  /* 0x000000354c317220 */ /* 0x040fe20000400000 */
[C---:B------:R-:W-:Y:S01]  /*b240*/  FFMA R50, R83.reuse, R125, R50 ;  /* 0x0000007d53327223 */ /* 0x040fe20000000032 */
        /* <DEDUP_REMOVED lines=9> */
[----:B------:R-:W-:Y:S01]  /*b2e0*/  FFMA R55, R83, R130, R55 ;  /* 0x0000008253377223 */ /* 0x000fe20000000037 */
[C---:B------:R-:W-:Y:S01]  /*b2f0*/  FMUL R59, R76.reuse, R59 ;  /* 0x0000003b4c3b7220 */ /* 0x040fe20000400000 */
[----:B------:R-:W-:Y:S01]  /*b300*/  F2FP.BF16.F32.PACK_AB R41, R47, R46 ;  /* 0x0000002e2f29723e */ /* 0x000fe200000010ff */
[----:B------:R-:W-:Y:S01]  /*b310*/  FFMA R52, R83, R131, R52 ;  /* 0x0000008353347223 */ /* 0x000fe20000000034 */
[----:B------:R-:W-:Y:S01]  /*b320*/  F2FP.BF16.F32.PACK_AB R42, R45, R44 ;  /* 0x0000002c2d2a723e */ /* 0x000fe200000010ff */
[C---:B------:R-:W-:Y:S01]  /*b330*/  FMUL R56, R76.reuse, R60 ;  /* 0x0000003c4c387220 */ /* 0x040fe20000400000 */
[----:B------:R-:W-:Y:S01]  /*b340*/  F2FP.BF16.F32.PACK_AB R43, R51, R50 ;  /* 0x00000032332b723e */ /* 0x000fe200000010ff */
[----:B------:R-:W-:Y:S01]  /*b350*/  FFMA R53, R83, R132, R53 ;  /* 0x0000008453357223 */ /* 0x000fe20000000035 */
[----:B------:R-:W-:Y:S01]  /*b360*/  SHF.L.U32 R137, R141, 0x10, RZ ;  /* 0x000000108d897819 */ /* 0x000fe200000006ff */
[C---:B------:R-:W-:Y:S01]  /*b370*/  FMUL R57, R76.reuse, R61 ;  /* 0x0000003d4c397220 */ /* 0x040fe20000400000 */
[----:B------:R-:W-:Y:S01]  /*b380*/  FFMA R58, R83, R133, R58 ;  /* 0x00000085533a7223 */ /* 0x000fe2000000003a */
[----:B------:R1:W-:Y:S01]  /*b390*/  STS.128 [R172+0xc400], R40 ;  /* 0x00c40028ac007388 */ /* 0x0003e20000000c00 */
[----:B------:R-:W-:Y:S01]  /*b3a0*/  LOP3.LUT R138, R141, 0xffff0000, RZ, 0xc0, !PT ;  /* 0xffff00008d8a7812 */ /* 0x000fe200078ec0ff */
[----:B------:R-:W-:Y:S01]  /*b3b0*/  FMUL R62, R76, R62 ;  /* 0x0000003e4c3e7220 */ /* 0x000fe20000400000 */
[C---:B------:R-:W-:Y:S01]  /*b3c0*/  FFMA R59, R83.reuse, R134, R59 ;  /* 0x00000086533b7223 */ /* 0x040fe2000000003b */
[----:B------:R-:W-:Y:S01]  /*b3d0*/  SHF.L.U32 R139, R142, 0x10, RZ ;  /* 0x000000108e8b7819 */ /* 0x000fe200000006ff */
[----:B------:R-:W-:Y:S01]  /*b3e0*/  FMUL R63, R76, R63 ;  /* 0x0000003f4c3f7220 */ /* 0x000fe20000400000 */
[C---:B------:R-:W-:Y:S01]  /*b3f0*/  FFMA R56, R83.reuse, R135, R56 ;  /* 0x0000008753387223 */ /* 0x040fe20000000038 */
[----:B------:R-:W-:Y:S01]  /*b400*/  LOP3.LUT R140, R142, 0xffff0000, RZ, 0xc0, !PT ;  /* 0xffff00008e8c7812 */ /* 0x000fe200078ec0ff */
[C---:B------:R-:W-:Y:S01]  /*b410*/  FMUL R60, R76.reuse, R64 ;  /* 0x000000404c3c7220 */ /* 0x040fe20000400000 */
[----:B------:R-:W-:Y:S01]  /*b420*/  FFMA R57, R83, R136, R57 ;  /* 0x0000008853397223 */ /* 0x000fe20000000039 */
[----:B------:R-:W-:Y:S01]  /*b430*/  SHF.L.U32 R141, R143, 0x10, RZ ;  /* 0x000000108f8d7819 */ /* 0x000fe200000006ff */
[C---:B------:R-:W-:Y:S01]  /*b440*/  FMUL R61, R76.reuse, R65 ;  /* 0x000000414c3d7220 */ /* 0x040fe20000400000 */
[----:B------:R-:W-:Y:S01]  /*b450*/  FFMA R62, R83, R137, R62 ;  /* 0x00000089533e7223 */ /* 0x000fe2000000003e */
[----:B------:R-:W-:Y:S01]  /*b460*/  LOP3.LUT R142, R143, 0xffff0000, RZ, 0xc0, !PT ;  /* 0xffff00008f8e7812 */ /* 0x000fe200078ec0ff */
[C---:B------:R-:W-:Y:S01]  /*b470*/  FMUL R66, R76.reuse, R66 ;  /* 0x000000424c427220 */ /* 0x040fe20000400000 */
[----:B------:R-:W-:Y:S01]  /*b480*/  F2FP.BF16.F32.PACK_AB R48, R49, R48 ;  /* 0x000000303130723e */ /* 0x000fe200000010ff */
[----:B------:R-:W-:Y:S01]  /*b490*/  FFMA R63, R83, R138, R63 ;  /* 0x0000008a533f7223 */ /* 0x000fe2000000003f */
[----:B------:R-:W-:Y:S01]  /*b4a0*/  FMUL R67, R76, R67 ;  /* 0x000000434c437220 */ /* 0x000fe20000400000 */
        /* <DEDUP_REMOVED lines=12> */
[----:B------:R-:W-:Y:S03]  /*b570*/  ISETP.NE.AND P0, PT, R165, RZ, PT ;  /* 0x000000ffa500720c */ /* 0x000fe60003f05270 */
        /* <DEDUP_REMOVED lines=18> */
[----:B--2---:R-:W-:Y:S04]  /*b6a0*/  DEPBAR.LE SB0, 0x1 ;  /* 0x000080400000791a */ /* 0x004fe80000000000 */
.L_x_135:
[----:B------:R-:W-:Y:S05]  /*b6b0*/  BSYNC.RECONVERGENT B0 ;  /* 0x0000000000007941 */ /* 0x000fea0003800200 */
.L_x_134:
[----:B------:R-:W-:Y:S01]  /*b6c0*/  BAR.SYNC.DEFER_BLOCKING 0x1, 0x80 ;  /* 0x0042000000007b1d */ /* 0x000fe20000010000 */
[----:B------:R-:W-:Y:S09]  /*b6d0*/  UISETP.NE.AND UP0, UPT, UR50, -0x4, UPT ;  /* 0xfffffffc3200788c */ /* 0x000ff2000bf05270 */
[----:B------:R-:W-:Y:S05]  /*b6e0*/  BRA.U !UP0, `(.L_x_136) ;  /* 0x0000000108247547 */ /* 0x000fea000b800000 */
[----:B------:R-:W-:Y:S01]  /*b6f0*/  ISETP.NE.AND P0, PT, R174, RZ, PT ;  /* 0x000000ffae00720c */ /* 0x000fe20003f05270 */
[----:B------:R-:W-:Y:S01]  /*b700*/  IMAD.U32 R0, RZ, RZ, UR51 ;  /* 0x00000033ff007e24 */ /* 0x000fe2000f8e00ff */
[----:B------:R-:W-:Y:S04]  /*b710*/  UIADD3 UR51, UPT, UPT, UR51, 0x1, URZ ;  /* 0x0000000133337890 */ /* 0x000fe8000fffe0ff */
[----:B------:R-:W-:Y:S04]  /*b720*/  UISETP.NE.AND UP0, UPT, UR51, 0x4, UPT ;  /* 0x000000043300788c */ /* 0x000fe8000bf05270 */
[----:B------:R-:W-:Y:S03]  /*b730*/  USEL UR51, UR51, URZ, UP0 ;  /* 0x000000ff33337287 */ /* 0x000fe60008000000 */
[----:B------:R-:W-:Y:S05]  /*b740*/  @P0 LEA R0, R0, UR49, 0x3 ;  /* 0x0000003100000c11 */ /* 0x000fea000f8e18ff */
[----:B------:R-:W-:Y:S05]  /*b750*/  @P0 VIADD R0, R0, 0x50 ;  /* 0x0000005000000836 */ /* 0x000fea0000000000 */
[----:B------:R-:W-:Y:S04]  /*b760*/  @P0 PRMT R0, R179, 0x654, R0 ;  /* 0x00000654b3000816 */ /* 0x000fe80000000000 */
[----:B------:R2:W-:Y:S03]  /*b770*/  @P0 SYNCS.ARRIVE.TRANS64.RED.A1T0 RZ, [R0+URZ], RZ ;  /* 0x000000ff00ff09a7 */ /* 0x0005e600081004ff */
.L_x_136:
[----:B------:R-:W-:Y:S01]  /*b780*/  ISETP.NE.AND P1, PT, R166, RZ, PT ;  /* 0x000000ffa600720c */ /* 0x000fe20003f25270 */
[----:B--2---:R-:W-:Y:S01]  /*b790*/  IMAD.IADD R0, R77, 0x1, R152 ;  /* 0x000000014d007824 */ /* 0x004fe200078e0298 */
[----:B------:R-:W-:Y:S01]  /*b7a0*/  ISETP.NE.AND P0, PT, R169, 0x2, PT ;  /* 0x00000002a900780c */ /* 0x000fe20003f05270 */
[----:B------:R-:W-:Y:S01]  /*b7b0*/  UIADD3 UR50, UPT, UPT, UR50, 0x4, URZ ;  /* 0x0000000432327890 */ /* 0x000fe2000fffe0ff */
[----:B------:R-:W-:Y:S01]  /*b7c0*/  LOP3.LUT R79, R79, 0x1, RZ, 0x3c, !PT ;  /* 0x000000014f4f7812 */ /* 0x000fe200078e3cff */
[----:B------:R-:W-:Y:S01]  /*b7d0*/  IMAD.IADD R20, R75, 0x1, R150 ;  /* 0x000000014b147824 */ /* 0x000fe200078e0296 */
[----:B------:R-:W-:Y:S02]  /*b7e0*/  R2UR UR19, R0 ;  /* 0x00000000001372ca */ /* 0x000fe400000e0000 */
[----:B------:R-:W-:Y:S02]  /*b7f0*/  SEL R0, RZ, 0x1, P0 ;  /* 0x00000001ff007807 */ /* 0x000fe40000000000 */
[----:B------:R-:W-:Y:S02]  /*b800*/  SEL R169, R169, RZ, P0 ;  /* 0x000000ffa9a97207 */ /* 0x000fe40000000000 */
[----:B------:R-:W-:Y:S02]  /*b810*/  LOP3.LUT R161, R161, R0, RZ, 0x3c, !PT ;  /* 0x00000000a1a17212 */ /* 0x000fe400078e3cff */
[----:B------:R-:W-:Y:S01]  /*b820*/  @P1 R2UR UR44, R160 ;  /* 0x00000000a02c12ca */ /* 0x000fe200000e0000 */
[----:B------:R-:W-:Y:S03]  /*b830*/  @!UPT UIADD3 URZ, UPT, UPT, URZ, URZ, URZ ;  /* 0x000000fffffff290 */ /* 0x000fe6000fffe0ff */
[----:B------:R-:W-:Y:S11]  /*b840*/  @P1 BRA `(.L_x_137) ;  /* 0xffffff9c00fc1947 */ /* 0x000ff6000383ffff */
[----:B------:R-:W-:Y:S01]  /*b850*/  SYNCS.ARRIVE.TRANS64.A1T0 RZ, [UR49+0xd0], RZ ;  /* 0x0000d0ffffff79a7 */ /* 0x000fe20008100031 */
[----:B------:R-:W-:-:S09]  /*b860*/  UISETP.NE.AND UP0, UPT, UR48, URZ, UPT ;  /* 0x000000ff3000728c */ /* 0x000fd2000bf05270 */
[----:B------:R-:W-:Y:S05]  /*b870*/  BRA.U !UP0, `(.L_x_138) ;  /* 0x0000000108487547 */ /* 0x000fea000b800000 */
[----:B------:R-:W2:Y:S02]  /*b880*/  LDCU.64 UR4, c[0x0][0xc90] ;  /* 0x00019200ff0477ac */ /* 0x000ea40008000a00 */
[----:B--2---:R-:W-:-:S04]  /*b890*/  UISETP.NE.U32.AND UP0, UPT, UR4, URZ, UPT ;  /* 0x000000ff0400728c */ /* 0x004fc8000bf05070 */
[----:B------:R-:W-:-:S09]  /*b8a0*/  UISETP.NE.AND.EX UP0, UPT, UR5, URZ, UPT, UP0 ;  /* 0x000000ff0500728c */ /* 0x000fd2000bf05300 */
[----:B------:R-:W-:Y:S05]  /*b8b0*/  BRA.U UP0, `(.L_x_139) ;  /* 0x00000001000c7547 */ /* 0x000fea000b800000 */
[----:B------:R-:W-:-:S13]  /*b8c0*/  FSETP.NEU.AND P0, PT, R83, RZ, PT ;  /* 0x000000ff5300720b */ /* 0x000fda0003f0d000 */
[----:B------:R-:W-:Y:S05]  /*b8d0*/  @!P0 EXIT ;  /* 0x000000000000894d */ /* 0x000fea0003800000 */
[----:B------:R-:W-:Y:S05]  /*b8e0*/  BRA `(.L_x_138) ;  /* 0x00000000002c7947 */ /* 0x000fea0003800000 */
.L_x_139:
[----:B------:R-:W-:Y:S01]  /*b8f0*/  ISETP.NE.AND P0, PT, R167, RZ, PT ;  /* 0x000000ffa700720c */ /* 0x000fe20003f05270 */
[----:B------:R-:W-:-:S12]  /*b900*/  BSSY.RECONVERGENT B0, `(.L_x_138) ;  /* 0x0000009000007945 */ /* 0x000fd80003800200 */
[----:B------:R-:W-:Y:S05]  /*b910*/  @P0 BRA `(.L_x_140) ;  /* 0x0000000000140947 */ /* 0x000fea0003800000 */
[----:B------:R-:W2:Y:S02]  /*b920*/  LDCU.64 UR4, c[0x0][0xc88] ;  /* 0x00019100ff0477ac */ /* 0x000ea40008000a00 */
[----:B--2---:R-:W-:-:S04]  /*b930*/  ISETP.NE.U32.AND P0, PT, RZ, UR4, PT ;  /* 0x00000004ff007c0c */ /* 0x004fc8000bf05070 */
[----:B------:R-:W-:-:S13]  /*b940*/  ISETP.NE.AND.EX P0, PT, RZ, UR5, PT, P0 ;  /* 0x00000005ff007c0c */ /* 0x000fda000bf05300 */
[----:B------:R-:W-:Y:S05]  /*b950*/  @!P0 EXIT ;  /* 0x000000000000894d */ /* 0x000fea0003800000 */
[----:B------:R-:W-:Y:S05]  /*b960*/  BRA `(.L_x_141) ;  /* 0x0000000000087947 */ /* 0x000fea0003800000 */
.L_x_140:
[----:B------:R-:W-:-:S13]  /*b970*/  FSETP.NEU.AND P0, PT, R83, RZ, PT ;  /* 0x000000ff5300720b */ /* 0x000fda0003f0d000 */
[----:B------:R-:W-:Y:S05]  /*b980*/  @!P0 EXIT ;  /* 0x000000000000894d */ /* 0x000fea0003800000 */
.L_x_141:
[----:B------:R-:W-:Y:S05]  /*b990*/  BSYNC.RECONVERGENT B0 ;  /* 0x0000000000007941 */ /* 0x000fea0003800200 */
.L_x_138:
[----:B------:R-:W-:Y:S01]  /*b9a0*/  ULEA UR4, UR51, UR49, 0x3 ;  /* 0x0000003133047291 */ /* 0x000fe2000f8e18ff */
[----:B------:R-:W-:-:S04]  /*b9b0*/  DEPBAR.LE SB0, 0x0 ;  /* 0x000080000000791a */ /* 0x000fc80000000000 */
[----:B------:R-:W-:-:S04]  /*b9c0*/  UIADD3 UR4, UPT, UPT, UR4, 0x50, URZ ;  /* 0x0000005004047890 */ /* 0x000fc8000fffe0ff */
[----:B------:R-:W-:-:S09]  /*b9d0*/  UPRMT UR4, UR45, 0x654, UR4 ;  /* 0x000006542d047896 */ /* 0x000fd20008000004 */
[----:B------:R-:W-:Y:S01]  /*b9e0*/  SYNCS.ARRIVE.TRANS64.RED.A1T0 RZ, [UR4], RZ ;  /* 0x000000ffffff79a7 */ /* 0x000fe20008100404 */
[----:B------:R-:W-:Y:S05]  /*b9f0*/  EXIT ;  /* 0x000000000000794d */ /* 0x000fea0003800000 */
.L_x_24:
[----:B-1----:R1:W2:Y:S02]  /*ba00*/  SYNCS.PHASECHK.TRANS64.TRYWAIT P0, [R2+URZ+0xc0], R3 ;  /* 0x0000c003020075a7 */ /* 0x0022a400080011ff */
[----:B--2---:R-:W-:Y:S05]  /*ba10*/  @!P0 NANOSLEEP.SYNCS 0x989680 ;  /* 0x009896800000895d */ /* 0x004fea0003900000 */
[----:B------:R-:W2:Y:S02]  /*ba20*/  @!P0 SYNCS.PHASECHK.TRANS64 P0, [R2+URZ+0xc0], R3 ;  /* 0x0000c003020085a7 */ /* 0x000ea400080010ff */
[----:B--2---:R-:W-:Y:S05]  /*ba30*/  @!P0 BRA `(.L_x_24) ;  /* 0xfffffffc00f08947 */ /* 0x004fea000383ffff */
[----:B------:R-:W-:Y:S05]  /*ba40*/  BRA `(.L_x_142) ;  /* 0xffffff5c00bc7947 */ /* 0x000fea000383ffff */
.L_x_27:
[----:B-1----:R-:W-:-:S07]  /*ba50*/  MOV R2, UR41 ;  /* 0x0000002900027c02 */ /* 0x002fce0008000f00 */
.L_x_143:
[----:B-1----:R1:W2:Y:S02]  /*ba60*/  SYNCS.PHASECHK.TRANS64.TRYWAIT P0, [R2+URZ+0x18], R5 ;  /* 0x00001805020075a7 */ /* 0x0022a400080011ff */
[----:B--2---:R-:W-:Y:S05]  /*ba70*/  @!P0 NANOSLEEP.SYNCS 0x989680 ;  /* 0x009896800000895d */ /* 0x004fea0003900000 */
[----:B------:R-:W2:Y:S02]  /*ba80*/  @!P0 SYNCS.PHASECHK.TRANS64 P0, [R2+URZ+0x18], R5 ;  /* 0x00001805020085a7 */ /* 0x000ea400080010ff */
[----:B--2---:R-:W-:Y:S05]  /*ba90*/  @!P0 BRA `(.L_x_143) ;  /* 0xfffffffc00f08947 */ /* 0x004fea000383ffff */
[----:B------:R-:W-:Y:S05]  /*baa0*/  BRA `(.L_x_26) ;  /* 0xffffff6000047947 */ /* 0x000fea000383ffff */
.L_x_36:
[----:B------:R-:W-:-:S07]  /*bab0*/  MOV R2, UR41 ;  /* 0x0000002900027c02 */ /* 0x000fce0008000f00 */
.L_x_144:
[----:B-1----:R1:W2:Y:S02]  /*bac0*/  SYNCS.PHASECHK.TRANS64.TRYWAIT P0, [R2+URZ+0x18], R5 ;  /* 0x00001805020075a7 */ /* 0x0022a400080011ff */
[----:B--2---:R-:W-:Y:S05]  /*bad0*/  @!P0 NANOSLEEP.SYNCS 0x989680 ;  /* 0x009896800000895d */ /* 0x004fea0003900000 */
[----:B------:R-:W2:Y:S02]  /*bae0*/  @!P0 SYNCS.PHASECHK.TRANS64 P0, [R2+URZ+0x18], R5 ;  /* 0x00001805020085a7 */ /* 0x000ea400080010ff */
[----:B--2---:R-:W-:Y:S05]  /*baf0*/  @!P0 BRA `(.L_x_144) ;  /* 0xfffffffc00f08947 */ /* 0x004fea000383ffff */
[----:B------:R-:W-:Y:S05]  /*bb00*/  BRA `(.L_x_35) ;  /* 0xffffff6400147947 */ /* 0x000fea000383ffff */
.L_x_43:
[----:B-1----:R1:W2:Y:S02]  /*bb10*/  SYNCS.PHASECHK.TRANS64.TRYWAIT P0, [R2+URZ+0x80], R3 ;  /* 0x00008003020075a7 */ /* 0x0022a400080011ff */
[----:B--2---:R-:W-:Y:S05]  /*bb20*/  @!P0 NANOSLEEP.SYNCS 0x989680 ;  /* 0x009896800000895d */ /* 0x004fea0003900000 */
[----:B------:R-:W2:Y:S02]  /*bb30*/  @!P0 SYNCS.PHASECHK.TRANS64 P0, [R2+URZ+0x80], R3 ;  /* 0x00008003020085a7 */ /* 0x000ea400080010ff */
[----:B--2---:R-:W-:Y:S05]  /*bb40*/  @!P0 BRA `(.L_x_43) ;  /* 0xfffffffc00f08947 */ /* 0x004fea000383ffff */
[----:B------:R-:W-:Y:S05]  /*bb50*/  BRA `(.L_x_145) ;  /* 0xffffff6800047947 */ /* 0x000fea000383ffff */
.L_x_47:
[----:B----4-:R-:W-:-:S07]  /*bb60*/  MOV R0, UR4 ;  /* 0x0000000400007c02 */ /* 0x010fce0008000f00 */
.L_x_146:
[----:B-1----:R1:W2:Y:S02]  /*bb70*/  SYNCS.PHASECHK.TRANS64.TRYWAIT P0, [R0+URZ], R3 ;  /* 0x00000003000075a7 */ /* 0x0022a400080011ff */
[----:B--2---:R-:W-:Y:S05]  /*bb80*/  @!P0 NANOSLEEP.SYNCS 0x989680 ;  /* 0x009896800000895d */ /* 0x004fea0003900000 */
[----:B------:R-:W2:Y:S02]  /*bb90*/  @!P0 SYNCS.PHASECHK.TRANS64 P0, [R0+URZ], R3 ;  /* 0x00000003000085a7 */ /* 0x000ea400080010ff */
[----:B--2---:R-:W-:Y:S05]  /*bba0*/  @!P0 BRA `(.L_x_146) ;  /* 0xfffffffc00f08947 */ /* 0x004fea000383ffff */
[----:B------:R-:W-:Y:S05]  /*bbb0*/  BRA `(.L_x_147) ;  /* 0xffffff6c00787947 */ /* 0x000fea000383ffff */
.L_x_48:
[----:B----4-:R-:W-:-:S07]  /*bbc0*/  MOV R0, UR4 ;  /* 0x0000000400007c02 */ /* 0x010fce0008000f00 */
.L_x_148:
[----:B-1----:R1:W2:Y:S02]  /*bbd0*/  SYNCS.PHASECHK.TRANS64.TRYWAIT P0, [R0+URZ], R3 ;  /* 0x00000003000075a7 */ /* 0x0022a400080011ff */
[----:B--2---:R-:W-:Y:S05]  /*bbe0*/  @!P0 NANOSLEEP.SYNCS 0x989680 ;  /* 0x009896800000895d */ /* 0x004fea0003900000 */
[----:B------:R-:W2:Y:S02]  /*bbf0*/  @!P0 SYNCS.PHASECHK.TRANS64 P0, [R0+URZ], R3 ;  /* 0x00000003000085a7 */ /* 0x000ea400080010ff */
[----:B--2---:R-:W-:Y:S05]  /*bc00*/  @!P0 BRA `(.L_x_148) ;  /* 0xfffffffc00f08947 */ /* 0x004fea000383ffff */
[----:B------:R-:W-:Y:S05]  /*bc10*/  BRA `(.L_x_149) ;  /* 0xffffff6c00847947 */ /* 0x000fea000383ffff */
.L_x_51:
[----:B-1----:R1:W2:Y:S02]  /*bc20*/  SYNCS.PHASECHK.TRANS64.TRYWAIT P0, [R0+URZ+0xb0], R5 ;  /* 0x0000b005000075a7 */ /* 0x0022a400080011ff */
[----:B--2---:R-:W-:Y:S05]  /*bc30*/  @!P0 NANOSLEEP.SYNCS 0x989680 ;  /* 0x009896800000895d */ /* 0x004fea0003900000 */
[----:B------:R-:W2:Y:S02]  /*bc40*/  @!P0 SYNCS.PHASECHK.TRANS64 P0, [R0+URZ+0xb0], R5 ;  /* 0x0000b005000085a7 */ /* 0x000ea400080010ff */
[----:B--2---:R-:W-:Y:S05]  /*bc50*/  @!P0 BRA `(.L_x_51) ;  /* 0xfffffffc00f08947 */ /* 0x004fea000383ffff */
[----:B------:R-:W-:Y:S05]  /*bc60*/  BRA `(.L_x_150) ;  /* 0xffffff6c00e47947 */ /* 0x000fea000383ffff */
.L_x_52:
[----:B------:R-:W-:-:S07]  /*bc70*/  MOV R0, UR5 ;  /* 0x0000000500007c02 */ /* 0x000fce0008000f00 */
.L_x_151:
[----:B-1----:R1:W2:Y:S02]  /*bc80*/  SYNCS.PHASECHK.TRANS64.TRYWAIT P0, [R0+URZ+0x90], R7 ;  /* 0x00009007000075a7 */ /* 0x0022a400080011ff */
[----:B--2---:R-:W-:Y:S05]  /*bc90*/  @!P0 NANOSLEEP.SYNCS 0x989680 ;  /* 0x009896800000895d */ /* 0x004fea0003900000 */
[----:B------:R-:W2:Y:S02]  /*bca0*/  @!P0 SYNCS.PHASECHK.TRANS64 P0, [R0+URZ+0x90], R7 ;  /* 0x00009007000085a7 */ /* 0x000ea400080010ff */
[----:B--2---:R-:W-:Y:S05]  /*bcb0*/  @!P0 BRA `(.L_x_151) ;  /* 0xfffffffc00f08947 */ /* 0x004fea000383ffff */
[----:B------:R-:W-:Y:S05]  /*bcc0*/  BRA `(.L_x_152) ;  /* 0xffffff6c00f47947 */ /* 0x000fea000383ffff */
.L_x_53:
[----:B-1----:R1:W2:Y:S02]  /*bcd0*/  SYNCS.PHASECHK.TRANS64.TRYWAIT P1, [R0+URZ+0x80], R5 ;  /* 0x00008005000075a7 */ /* 0x0022a400080211ff */
[----:B--2---:R-:W-:Y:S05]  /*bce0*/  @!P1 NANOSLEEP.SYNCS 0x989680 ;  /* 0x009896800000995d */ /* 0x004fea0003900000 */
[----:B------:R-:W2:Y:S02]  /*bcf0*/  @!P1 SYNCS.PHASECHK.TRANS64 P1, [R0+URZ+0x80], R5 ;  /* 0x00008005000095a7 */ /* 0x000ea400080210ff */
[----:B--2---:R-:W-:Y:S05]  /*bd00*/  @!P1 BRA `(.L_x_53) ;  /* 0xfffffffc00f09947 */ /* 0x004fea000383ffff */
[----:B------:R-:W-:Y:S05]  /*bd10*/  BRA `(.L_x_153) ;  /* 0xffffff7000247947 */ /* 0x000fea000383ffff */
.L_x_56:
[----:B------:R-:W-:-:S07]  /*bd20*/  MOV R0, UR5 ;  /* 0x0000000500007c02 */ /* 0x000fce0008000f00 */
.L_x_154:
[----:B-1----:R1:W2:Y:S02]  /*bd30*/  SYNCS.PHASECHK.TRANS64.TRYWAIT P0, [R0+URZ+0x90], R3 ;  /* 0x00009003000075a7 */ /* 0x0022a400080011ff */
[----:B--2---:R-:W-:Y:S05]  /*bd40*/  @!P0 NANOSLEEP.SYNCS 0x989680 ;  /* 0x009896800000895d */ /* 0x004fea0003900000 */
[----:B------:R-:W2:Y:S02]  /*bd50*/  @!P0 SYNCS.PHASECHK.TRANS64 P0, [R0+URZ+0x90], R3 ;  /* 0x00009003000085a7 */ /* 0x000ea400080010ff */
[----:B--2---:R-:W-:Y:S05]  /*bd60*/  @!P0 BRA `(.L_x_154) ;  /* 0xfffffffc00f08947 */ /* 0x004fea000383ffff */
[----:B------:R-:W-:Y:S05]  /*bd70*/  BRA `(.L_x_55) ;  /* 0xffffff7000787947 */ /* 0x000fea000383ffff */
.L_x_63:
[----:B-1----:R1:W2:Y:S02]  /*bd80*/  SYNCS.PHASECHK.TRANS64.TRYWAIT P0, [R2+URZ+0x80], R5 ;  /* 0x00008005020075a7 */ /* 0x0022a400080011ff */
[----:B--2---:R-:W-:Y:S05]  /*bd90*/  @!P0 NANOSLEEP.SYNCS 0x989680 ;  /* 0x009896800000895d */ /* 0x004fea0003900000 */
[----:B------:R-:W2:Y:S02]  /*bda0*/  @!P0 SYNCS.PHASECHK.TRANS64 P0, [R2+URZ+0x80], R5 ;  /* 0x00008005020085a7 */ /* 0x000ea400080010ff */
[----:B--2---:R-:W-:Y:S05]  /*bdb0*/  @!P0 BRA `(.L_x_63) ;  /* 0xfffffffc00f08947 */ /* 0x004fea000383ffff */
[----:B------:R-:W-:Y:S05]  /*bdc0*/  BRA `(.L_x_155) ;  /* 0xffffff78009c7947 */ /* 0x000fea000383ffff */
.L_x_66:
[----:B------:R-:W-:-:S07]  /*bdd0*/  MOV R2, UR23 ;  /* 0x0000001700027c02 */ /* 0x000fce0008000f00 */
.L_x_156:
[----:B-1----:R1:W2:Y:S02]  /*bde0*/  SYNCS.PHASECHK.TRANS64.TRYWAIT P0, [R2+URZ], R5 ;  /* 0x00000005020075a7 */ /* 0x0022a400080011ff */
[----:B--2---:R-:W-:Y:S05]  /*bdf0*/  @!P0 NANOSLEEP.SYNCS 0x989680 ;  /* 0x009896800000895d */ /* 0x004fea0003900000 */
[----:B------:R-:W2:Y:S02]  /*be00*/  @!P0 SYNCS.PHASECHK.TRANS64 P0, [R2+URZ], R5 ;  /* 0x00000005020085a7 */ /* 0x000ea400080010ff */
[----:B--2---:R-:W-:Y:S05]  /*be10*/  @!P0 BRA `(.L_x_156) ;  /* 0xfffffffc00f08947 */ /* 0x004fea000383ffff */
[----:B------:R-:W-:Y:S05]  /*be20*/  BRA `(.L_x_65) ;  /* 0xffffff7800e47947 */ /* 0x000fea000383ffff */
.L_x_67:
[----:B------:R-:W-:-:S07]  /*be30*/  MOV R2, UR13 ;  /* 0x0000000d00027c02 */ /* 0x000fce0008000f00 */
.L_x_157:
[----:B-1----:R1:W2:Y:S02]  /*be40*/  SYNCS.PHASECHK.TRANS64.TRYWAIT P0, [R2+URZ+0xa8], R5 ;  /* 0x0000a805020075a7 */ /* 0x0022a400080011ff */
[----:B--2---:R-:W-:Y:S05]  /*be50*/  @!P0 NANOSLEEP.SYNCS 0x989680 ;  /* 0x009896800000895d */ /* 0x004fea0003900000 */
[----:B------:R-:W2:Y:S02]  /*be60*/  @!P0 SYNCS.PHASECHK.TRANS64 P0, [R2+URZ+0xa8], R5 ;  /* 0x0000a805020085a7 */ /* 0x000ea400080010ff */
[----:B--2---:R-:W-:Y:S05]  /*be70*/  @!P0 BRA `(.L_x_157) ;  /* 0xfffffffc00f08947 */ /* 0x004fea000383ffff */
[----:B------:R-:W-:Y:S05]  /*be80*/  BRA `(.L_x_158) ;  /* 0xffffff7c00307947 */ /* 0x000fea000383ffff */
.L_x_70:
[----:B------:R-:W-:Y:S07]  /*be90*/  MOV R2, UR14 ;  /* 0x0000000e00027c02 */ /* 0x000fee0008000f00 */
.L_x_159:
[----:B-1----:R1:W2:Y:S02]  /*bea0*/  SYNCS.PHASECHK.TRANS64.TRYWAIT P0, [R2+URZ], R5 ;  /* 0x00000005020075a7 */ /* 0x0022a400080011ff */
[----:B--2---:R-:W-:Y:S05]  /*beb0*/  @!P0 NANOSLEEP.SYNCS 0x989680 ;  /* 0x009896800000895d */ /* 0x004fea0003900000 */
[----:B------:R-:W2:Y:S02]  /*bec0*/  @!P0 SYNCS.PHASECHK.TRANS64 P0, [R2+URZ], R5 ;  /* 0x00000005020085a7 */ /* 0x000ea400080010ff */
[----:B--2---:R-:W-:Y:S05]  /*bed0*/  @!P0 BRA `(.L_x_159) ;  /* 0xfffffffc00f08947 */ /* 0x004fea000383ffff */
[----:B------:R-:W-:Y:S05]  /*bee0*/  BRA `(.L_x_69) ;  /* 0xffffff7c00b07947 */ /* 0x000fea000383ffff */
.L_x_73:
[----:B------:R-:W-:-:S07]  /*bef0*/  MOV R0, UR13 ;  /* 0x0000000d00007c02 */ /* 0x000fce0008000f00 */
.L_x_160:
[----:B--2---:R2:W3:Y:S02]  /*bf00*/  SYNCS.PHASECHK.TRANS64.TRYWAIT P0, [R0+URZ+0xd0], R3 ;  /* 0x0000d003000075a7 */ /* 0x0044e400080011ff */
[----:B---3--:R-:W-:Y:S05]  /*bf10*/  @!P0 NANOSLEEP.SYNCS 0x989680 ;  /* 0x009896800000895d */ /* 0x008fea0003900000 */
[----:B------:R-:W3:Y:S02]  /*bf20*/  @!P0 SYNCS.PHASECHK.TRANS64 P0, [R0+URZ+0xd0], R3 ;  /* 0x0000d003000085a7 */ /* 0x000ee400080010ff */
[----:B---3--:R-:W-:Y:S05]  /*bf30*/  @!P0 BRA `(.L_x_160) ;  /* 0xfffffffc00f08947 */ /* 0x008fea000383ffff */
[----:B------:R-:W-:Y:S05]  /*bf40*/  BRA `(.L_x_161) ;  /* 0xffffff8000b47947 */ /* 0x000fea000383ffff */
.L_x_78:
[----:B--2---:R2:W4:Y:S02]  /*bf50*/  SYNCS.PHASECHK.TRANS64.TRYWAIT P0, [R0+URZ+0x80], R3 ;  /* 0x00008003000075a7 */ /* 0x00452400080011ff */
[----:B----4-:R-:W-:Y:S05]  /*bf60*/  @!P0 NANOSLEEP.SYNCS 0x989680 ;  /* 0x009896800000895d */ /* 0x010fea0003900000 */
[----:B------:R-:W4:Y:S02]  /*bf70*/  @!P0 SYNCS.PHASECHK.TRANS64 P0, [R0+URZ+0x80], R3 ;  /* 0x00008003000085a7 */ /* 0x000f2400080010ff */
[----:B----4-:R-:W-:Y:S05]  /*bf80*/  @!P0 BRA `(.L_x_78) ;  /* 0xfffffffc00f08947 */ /* 0x010fea000383ffff */
[----:B------:R-:W-:Y:S05]  /*bf90*/  BRA `(.L_x_162) ;  /* 0xffffff8400bc7947 */ /* 0x000fea000383ffff */
.L_x_81:
[----:B------:R-:W-:Y:S07]  /*bfa0*/  MOV R0, UR4 ;  /* 0x0000000400007c02 */ /* 0x000fee0008000f00 */
.L_x_163:
[----:B-1----:R1:W2:Y:S02]  /*bfb0*/  SYNCS.PHASECHK.TRANS64.TRYWAIT P0, [R0+URZ+0x78], R3 ;  /* 0x00007803000075a7 */ /* 0x0022a400080011ff */
[----:B--2---:R-:W-:Y:S05]  /*bfc0*/  @!P0 NANOSLEEP.SYNCS 0x989680 ;  /* 0x009896800000895d */ /* 0x004fea0003900000 */
[----:B------:R-:W2:Y:S02]  /*bfd0*/  @!P0 SYNCS.PHASECHK.TRANS64 P0, [R0+URZ+0x78], R3 ;  /* 0x00007803000085a7 */ /* 0x000ea400080010ff */
[----:B--2---:R-:W-:Y:S05]  /*bfe0*/  @!P0 BRA `(.L_x_163) ;  /* 0xfffffffc00f08947 */ /* 0x004fea000383ffff */
[----:B------:R-:W-:Y:S05]  /*bff0*/  BRA `(.L_x_80) ;  /* 0xffffff8800b47947 */ /* 0x000fea000383ffff */
.L_x_84:
[----:B------:R-:W-:Y:S07]  /*c000*/  MOV R3, UR4 ;  /* 0x0000000400037c02 */ /* 0x000fee0008000f00 */
.L_x_164:
[----:B-1----:R1:W2:Y:S02]  /*c010*/  SYNCS.PHASECHK.TRANS64.TRYWAIT P2, [R3+URZ+0x50], R38 ;  /* 0x00005026030075a7 */ /* 0x0022a400080411ff */
[----:B--2---:R-:W-:Y:S05]  /*c020*/  @!P2 NANOSLEEP.SYNCS 0x989680 ;  /* 0x009896800000a95d */ /* 0x004fea0003900000 */
[----:B------:R-:W2:Y:S02]  /*c030*/  @!P2 SYNCS.PHASECHK.TRANS64 P2, [R3+URZ+0x50], R38 ;  /* 0x000050260300a5a7 */ /* 0x000ea400080410ff */
[----:B--2---:R-:W-:Y:S05]  /*c040*/  @!P2 BRA `(.L_x_164) ;  /* 0xfffffffc00f0a947 */ /* 0x004fea000383ffff */
[----:B------:R-:W-:Y:S05]  /*c050*/  BRA `(.L_x_165) ;  /* 0xffffff8c00107947 */ /* 0x000fea000383ffff */
.L_x_85:
[----:B-1----:R-:W-:Y:S07]  /*c060*/  MOV R3, UR4 ;  /* 0x0000000400037c02 */ /* 0x002fee0008000f00 */
.L_x_166:
[----:B-1----:R1:W2:Y:S02]  /*c070*/  SYNCS.PHASECHK.TRANS64.TRYWAIT P0, [R3+URZ+0x58], R38 ;  /* 0x00005826030075a7 */ /* 0x0022a400080011ff */
[----:B--2---:R-:W-:Y:S05]  /*c080*/  @!P0 NANOSLEEP.SYNCS 0x989680 ;  /* 0x009896800000895d */ /* 0x004fea0003900000 */
[----:B------:R-:W2:Y:S02]  /*c090*/  @!P0 SYNCS.PHASECHK.TRANS64 P0, [R3+URZ+0x58], R38 ;  /* 0x00005826030085a7 */ /* 0x000ea400080010ff */
[----:B--2---:R-:W-:Y:S05]  /*c0a0*/  @!P0 BRA `(.L_x_166) ;  /* 0xfffffffc00f08947 */ /* 0x004fea000383ffff */
[----:B------:R-:W-:Y:S05]  /*c0b0*/  BRA `(.L_x_167) ;  /* 0xffffff8c005c7947 */ /* 0x000fea000383ffff */
.L_x_86:
[----:B-1----:R-:W-:Y:S07]  /*c0c0*/  MOV R3, UR4 ;  /* 0x0000000400037c02 */ /* 0x002fee0008000f00 */
.L_x_168:
[----:B-1----:R1:W2:Y:S02]  /*c0d0*/  SYNCS.PHASECHK.TRANS64.TRYWAIT P0, [R3+URZ+0x60], R38 ;  /* 0x00006026030075a7 */ /* 0x0022a400080011ff */
[----:B--2---:R-:W-:Y:S05]  /*c0e0*/  @!P0 NANOSLEEP.SYNCS 0x989680 ;  /* 0x009896800000895d */ /* 0x004fea0003900000 */
[----:B------:R-:W2:Y:S02]  /*c0f0*/  @!P0 SYNCS.PHASECHK.TRANS64 P0, [R3+URZ+0x60], R38 ;  /* 0x00006026030085a7 */ /* 0x000ea400080010ff */
[----:B--2---:R-:W-:Y:S05]  /*c100*/  @!P0 BRA `(.L_x_168) ;  /* 0xfffffffc00f08947 */ /* 0x004fea000383ffff */
[----:B------:R-:W-:Y:S05]  /*c110*/  BRA `(.L_x_169) ;  /* 0xffffff8c00a47947 */ /* 0x000fea000383ffff */
.L_x_87:
[----:B-1----:R-:W-:Y:S07]  /*c120*/  MOV R3, UR4 ;  /* 0x0000000400037c02 */ /* 0x002fee0008000f00 */
.L_x_170:
[----:B-1----:R1:W2:Y:S02]  /*c130*/  SYNCS.PHASECHK.TRANS64.TRYWAIT P0, [R3+URZ+0x68], R38 ;  /* 0x00006826030075a7 */ /* 0x0022a400080011ff */
[----:B--2---:R-:W-:Y:S05]  /*c140*/  @!P0 NANOSLEEP.SYNCS 0x989680 ;  /* 0x009896800000895d */ /* 0x004fea0003900000 */
[----:B------:R-:W2:Y:S02]  /*c150*/  @!P0 SYNCS.PHASECHK.TRANS64 P0, [R3+URZ+0x68], R38 ;  /* 0x00006826030085a7 */ /* 0x000ea400080010ff */
[----:B--2---:R-:W-:Y:S05]  /*c160*/  @!P0 BRA `(.L_x_170) ;  /* 0xfffffffc00f08947 */ /* 0x004fea000383ffff */
[----:B------:R-:W-:Y:S05]  /*c170*/  BRA `(.L_x_171) ;  /* 0xffffff8c00ec7947 */ /* 0x000fea000383ffff */
.L_x_89:
[----:B------:R-:W-:-:S07]  /*c180*/  MOV R0, UR4 ;  /* 0x0000000400007c02 */ /* 0x000fce0008000f00 */
.L_x_172:
[----:B-1----:R1:W2:Y:S02]  /*c190*/  SYNCS.PHASECHK.TRANS64.TRYWAIT P0, [R0+URZ+0x50], R3 ;  /* 0x00005003000075a7 */ /* 0x0022a400080011ff */
[----:B--2---:R-:W-:Y:S05]  /*c1a0*/  @!P0 NANOSLEEP.SYNCS 0x989680 ;  /* 0x009896800000895d */ /* 0x004fea0003900000 */
[----:B------:R-:W2:Y:S02]  /*c1b0*/  @!P0 SYNCS.PHASECHK.TRANS64 P0, [R0+URZ+0x50], R3 ;  /* 0x00005003000085a7 */ /* 0x000ea400080010ff */
[----:B--2---:R-:W-:Y:S05]  /*c1c0*/  @!P0 BRA `(.L_x_172) ;  /* 0xfffffffc00f08947 */ /* 0x004fea000383ffff */
[----:B------:R-:W-:Y:S05]  /*c1d0*/  BRA `(.L_x_173) ;  /* 0xffffff9000b87947 */ /* 0x000fea000383ffff */
.L_x_90:
[----:B-1----:R-:W-:-:S07]  /*c1e0*/  MOV R0, UR4 ;  /* 0x0000000400007c02 */ /* 0x002fce0008000f00 */
.L_x_174:
[----:B-1----:R1:W2:Y:S02]  /*c1f0*/  SYNCS.PHASECHK.TRANS64.TRYWAIT P0, [R0+URZ+0x58], R3 ;  /* 0x00005803000075a7 */ /* 0x0022a400080011ff */
[----:B--2---:R-:W-:Y:S05]  /*c200*/  @!P0 NANOSLEEP.SYNCS 0x989680 ;  /* 0x009896800000895d */ /* 0x004fea0003900000 */
[----:B------:R-:W2:Y:S02]  /*c210*/  @!P0 SYNCS.PHASECHK.TRANS64 P0, [R0+URZ+0x58], R3 ;  /* 0x00005803000085a7 */ /* 0x000ea400080010ff */
[----:B--2---:R-:W-:Y:S05]  /*c220*/  @!P0 BRA `(.L_x_174) ;  /* 0xfffffffc00f08947 */ /* 0x004fea000383ffff */
[----:B------:R-:W-:Y:S05]  /*c230*/  BRA `(.L_x_175) ;  /* 0xffffff9000a87947 */ /* 0x000fea000383ffff */
.L_x_91:
[----:B-1----:R-:W-:-:S07]  /*c240*/  MOV R0, UR4 ;  /* 0x0000000400007c02 */ /* 0x002fce0008000f00 */
.L_x_176:
[----:B-1----:R1:W2:Y:S02]  /*c250*/  SYNCS.PHASECHK.TRANS64.TRYWAIT P0, [R0+URZ+0x60], R3 ;  /* 0x00006003000075a7 */ /* 0x0022a400080011ff */
[----:B--2---:R-:W-:Y:S05]  /*c260*/  @!P0 NANOSLEEP.SYNCS 0x989680 ;  /* 0x009896800000895d */ /* 0x004fea0003900000 */
[----:B------:R-:W2:Y:S02]  /*c270*/  @!P0 SYNCS.PHASECHK.TRANS64 P0, [R0+URZ+0x60], R3 ;  /* 0x00006003000085a7 */ /* 0x000ea400080010ff */
[----:B--2---:R-:W-:Y:S05]  /*c280*/  @!P0 BRA `(.L_x_176) ;  /* 0xfffffffc00f08947 */ /* 0x004fea000383ffff */
[----:B------:R-:W-:Y:S05]  /*c290*/  BRA `(.L_x_177) ;  /* 0xffffff9000987947 */ /* 0x000fea000383ffff */
.L_x_93:
[----:B--2---:R2:W3:Y:S02]  /*c2a0*/  SYNCS.PHASECHK.TRANS64.TRYWAIT P0, [R0+URZ+0x80], R3 ;  /* 0x00008003000075a7 */ /* 0x0044e400080011ff */
[----:B---3--:R-:W-:Y:S05]  /*c2b0*/  @!P0 NANOSLEEP.SYNCS 0x989680 ;  /* 0x009896800000895d */ /* 0x008fea0003900000 */
[----:B------:R-:W3:Y:S02]  /*c2c0*/  @!P0 SYNCS.PHASECHK.TRANS64 P0, [R0+URZ+0x80], R3 ;  /* 0x00008003000085a7 */ /* 0x000ee400080010ff */
[----:B---3--:R-:W-:Y:S05]  /*c2d0*/  @!P0 BRA `(.L_x_93) ;  /* 0xfffffffc00f08947 */ /* 0x008fea000383ffff */
[----:B------:R-:W-:Y:S05]  /*c2e0*/  BRA `(.L_x_178) ;  /* 0xffffff9400687947 */ /* 0x000fea000383ffff */
.L_x_104:
[----:B-1----:R-:W-:Y:S04]  /*c2f0*/  MOV R0, UR49 ;  /* 0x0000003100007c02 */ /* 0x002fe80008000f00 */
[----:B------:R1:W3:Y:S03]  /*c300*/  SYNCS.PHASECHK.TRANS64.TRYWAIT P0, [R0+URZ+0x30], R5 ;  /* 0x00003005000075a7 */ /* 0x0002e600080011ff */
[----:B---3--:R-:W-:Y:S05]  /*c310*/  @!P0 NANOSLEEP.SYNCS 0x989680 ;  /* 0x009896800000895d */ /* 0x008fea0003900000 */
[----:B------:R-:W3:Y:S02]  /*c320*/  @!P0 SYNCS.PHASECHK.TRANS64 P0, [R0+URZ+0x30], R5 ;  /* 0x00003005000085a7 */ /* 0x000ee400080010ff */
[----:B---3--:R-:W-:Y:S05]  /*c330*/  @!P0 BRA `(.L_x_104) ;  /* 0xfffffffc00ec8947 */ /* 0x008fea000383ffff */
[----:B------:R-:W-:Y:S05]  /*c340*/  BRA `(.L_x_103) ;  /* 0xffffffa000e47947 */ /* 0x000fea000383ffff */
.L_x_106:
[----:B-1----:R-:W-:Y:S04]  /*c350*/  MOV R0, UR49 ;  /* 0x0000003100007c02 */ /* 0x002fe80008000f00 */
[----:B------:R1:W4:Y:S03]  /*c360*/  SYNCS.PHASECHK.TRANS64.TRYWAIT P1, [R0+URZ+0xa0], R3 ;  /* 0x0000a003000075a7 */ /* 0x00032600080211ff */
[----:B----4-:R-:W-:Y:S05]  /*c370*/  @!P1 NANOSLEEP.SYNCS 0x989680 ;  /* 0x009896800000995d */ /* 0x010fea0003900000 */
[----:B------:R-:W4:Y:S02]  /*c380*/  @!P1 SYNCS.PHASECHK.TRANS64 P1, [R0+URZ+0xa0], R3 ;  /* 0x0000a003000095a7 */ /* 0x000f2400080210ff */
[----:B----4-:R-:W-:Y:S05]  /*c390*/  @!P1 BRA `(.L_x_106) ;  /* 0xfffffffc00ec9947 */ /* 0x010fea000383ffff */
[----:B------:R-:W-:Y:S05]  /*c3a0*/  BRA `(.L_x_105) ;  /* 0xffffffa4001c7947 */ /* 0x000fea000383ffff */
.L_x_115:
[----:B--2---:R2:W4:Y:S02]  /*c3b0*/  SYNCS.PHASECHK.TRANS64.TRYWAIT P0, [R3+URZ+0x30], R0 ;  /* 0x00003000030075a7 */ /* 0x00452400080011ff */
[----:B----4-:R-:W-:Y:S05]  /*c3c0*/  @!P0 NANOSLEEP.SYNCS 0x989680 ;  /* 0x009896800000895d */ /* 0x010fea0003900000 */
[----:B------:R-:W4:Y:S02]  /*c3d0*/  @!P0 SYNCS.PHASECHK.TRANS64 P0, [R3+URZ+0x30], R0 ;  /* 0x00003000030085a7 */ /* 0x000f2400080010ff */
[----:B----4-:R-:W-:Y:S05]  /*c3e0*/  @!P0 BRA `(.L_x_115) ;  /* 0xfffffffc00f08947 */ /* 0x010fea000383ffff */
[----:B------:R-:W-:Y:S05]  /*c3f0*/  BRA `(.L_x_114) ;  /* 0xffffffb400ec7947 */ /* 0x000fea000383ffff */
.L_x_123:
[----:B-1----:R1:W4:Y:S02]  /*c400*/  SYNCS.PHASECHK.TRANS64.TRYWAIT P0, [R3+URZ+0x30], R6 ;  /* 0x00003006030075a7 */ /* 0x00232400080011ff */
[----:B----4-:R-:W-:Y:S05]  /*c410*/  @!P0 NANOSLEEP.SYNCS 0x989680 ;  /* 0x009896800000895d */ /* 0x010fea0003900000 */
[----:B------:R-:W4:Y:S02]  /*c420*/  @!P0 SYNCS.PHASECHK.TRANS64 P0, [R3+URZ+0x30], R6 ;  /* 0x00003006030085a7 */ /* 0x000f2400080010ff */
[----:B----4-:R-:W-:Y:S05]  /*c430*/  @!P0 BRA `(.L_x_123) ;  /* 0xfffffffc00f08947 */ /* 0x010fea000383ffff */
[----:B------:R-:W-:Y:S05]  /*c440*/  BRA `(.L_x_122) ;  /* 0xffffffc800f07947 */ /* 0x000fea000383ffff */
.L_x_131:
[----:B-1----:R1:W2:Y:S02]  /*c450*/  SYNCS.PHASECHK.TRANS64.TRYWAIT P0, [R3+URZ+0x30], R0 ;  /* 0x00003000030075a7 */ /* 0x0022a400080011ff */
[----:B--2---:R-:W-:Y:S05]  /*c460*/  @!P0 NANOSLEEP.SYNCS 0x989680 ;  /* 0x009896800000895d */ /* 0x004fea0003900000 */
[----:B------:R-:W2:Y:S02]  /*c470*/  @!P0 SYNCS.PHASECHK.TRANS64 P0, [R3+URZ+0x30], R0 ;  /* 0x00003000030085a7 */ /* 0x000ea400080010ff */
[----:B--2---:R-:W-:Y:S05]  /*c480*/  @!P0 BRA `(.L_x_131) ;  /* 0xfffffffc00f08947 */ /* 0x004fea000383ffff */
[----:B------:R-:W-:Y:S05]  /*c490*/  BRA `(.L_x_130) ;  /* 0xffffffdc00ec7947 */ /* 0x000fea000383ffff */
        .weak           $__internal_0_$__cuda_sm10x_tcgen05_guardrail_trap_col_being_dealloced_not_returned_by_alloc
        .type           $__internal_0_$__cuda_sm10x_tcgen05_guardrail_trap_col_being_dealloced_not_returned_by_alloc,@function
        .size           $__internal_0_$__cuda_sm10x_tcgen05_guardrail_trap_col_being_dealloced_not_returned_by_alloc,($__internal_1_$__cuda_sm10x_tcgen05_guardrail_trap_phase_invalid_during_alloc - $__internal_0_$__cuda_sm10x_tcgen05_guardrail_trap_col_being_dealloced_not_returned_by_alloc)
$__internal_0_$__cuda_sm10x_tcgen05_guardrail_trap_col_being_dealloced_not_returned_by_alloc:
[----:B------:R-:W-:Y:S05]  /*c4a0*/  BPT.TRAP 0x1 ;  /* 0x000000040000795c */ /* 0x000fea0000300000 */
[----:B------:R-:W-:-:S04]  /*c4b0*/  HFMA2 R3, -RZ, RZ, 0, 0 ;  /* 0x00000000ff037431 */ /* 0x000fc800000001ff */
[----:B------:R-:W-:Y:S05]  /*c4c0*/  RET.REL.NODEC R2 `(_ZN7cutlass13device_kernelINS_4gemm6kernel13GemmUniversalIN4cute5tupleIJiiiiEEENS1_10collective13CollectiveMmaINS1_46MainloopSm100TmaUmmaWarpSpecializedBlockScaledILi3ELi2ELi1ENS5_IJNS4_1CILi1EEENSA_ILi4EEESB_EEEEENS5_IJNSA_ILi128EEENSA_ILi256EEESF_EEENS5_IJNS_12float_e5m2_tENS_13float_ue8m0_tEEEENS5_IJNS5_IJlSB_lEEENS4_6LayoutINS5_IJNS5_IJNS5_IJNSA_ILi32EEESC_EEEiEEESP_NS5_IJSB_iEEEEEENS5_IJNS5_IJNS5_IJNSA_ILi16EEESC_EEEiEEENS5_IJNS5_IJNSA_ILi0EEESB_EEENSA_ILi512EEEEEENS5_IJSV_iEEEEEEEEEEESK_S12_NS4_8TiledMMAINS4_8MMA_AtomIJNS4_21SM100_MMA_MXF8F6F4_SSISI_SI_fSJ_Li128ELi256ELNS4_4UMMA5MajorE0ELS17_0ELNS16_7ScaleInE0ELS18_0EEEEEENSM_INS5_IJSB_SB_SB_EEENS5_IJSV_SV_SV_EEEEENS5_IJNS4_10UnderscoreES1E_S1E_EEEEENS5_IJNS4_23SM90_TMA_LOAD_MULTICASTES1H_EEENS5_IJNS4_14ComposedLayoutINS4_7SwizzleILi3ELi4ELi3EEENS4_18smem_ptr_flag_bitsILi8EEENSM_INS5_IJNSA_ILi8EEESF_EEENS5_IJSF_SB_EEEEEEENSM_INS5_IJNS5_IJNS5_IJSO_SB_EEENS5_IJSN_SB_EEEEEESB_NS5_IJSC_SB_EEEEEENS5_IJNS5_IJNS5_IJST_SX_EEESW_EEESV_NS5_IJSB_SX_EEEEEEEEEEEvNS4_8identityENS5_IJNS4_13SM90_TMA_LOADES25_EEENS5_IJS1S_NSM_INS5_IJNS5_IJNS5_IJSO_NSA_ILi2EEEEEES1U_EEESB_S1W_EEENS5_IJS1Z_SV_NS5_IJSB_NSA_ILi1024EEEEEEEEEEEEEEvS24_EENS_8epilogue10collective18CollectiveEpilogueINS2H_23Sm100TmaWarpSpecializedILi4ELi2ELi64ELb1ELb0EEEJSH_NS5_IJNSM_ISF_SB_EENSM_INSA_ILi64EEESB_EEEEENS_10bfloat16_tESL_S2Q_SL_NS2H_6fusion15FusionCallbacksIS2L_NS2R_17LinearCombinationIS2Q_fS2Q_fLNS_15FloatRoundStyleE2EEESH_S2P_JEEENS4_5SM1004TMEM4LOAD26SM100_TMEM_LOAD_32dp32b64xES25_NS1J_IS1L_NS1M_ILi16EEENSM_INS5_IJS1O_S2N_EEENS5_IJS2N_SB_EEEEEEENS4_39AutoVectorizingCopyWithAssumedAlignmentILi128EEENS4_14SM90_TMA_STOREES35_S37_S37_EEEvvEEEEvNT_6ParamsE) ;  /* 0xffffff3802cc7950 */ /* 0x000fea0003c3ffff */
        .weak           $__internal_1_$__cuda_sm10x_tcgen05_guardrail_trap_phase_invalid_during_alloc
        .type           $__internal_1_$__cuda_sm10x_tcgen05_guardrail_trap_phase_invalid_during_alloc,@function
        .size           $__internal_1_$__cuda_sm10x_tcgen05_guardrail_trap_phase_invalid_during_alloc,($__internal_2_$__cuda_sm10x_tcgen05_guardrail_trap_unallocated_columns_being_dealloced - $__internal_1_$__cuda_sm10x_tcgen05_guardrail_trap_phase_invalid_during_alloc)
$__internal_1_$__cuda_sm10x_tcgen05_guardrail_trap_phase_invalid_during_alloc:
[----:B------:R-:W-:Y:S05]  /*c4d0*/  BPT.TRAP 0x1 ;  /* 0x000000040000795c */ /* 0x000fea0000300000 */
[----:B------:R-:W-:-:S04]  /*c4e0*/  MOV R3, 0x0 ;  /* 0x0000000000037802 */ /* 0x000fc80000000f00 */
[----:B------:R-:W-:Y:S05]  /*c4f0*/  RET.REL.NODEC R2 `(_ZN7cutlass13device_kernelINS_4gemm6kernel13GemmUniversalIN4cute5tupleIJiiiiEEENS1_10collective13CollectiveMmaINS1_46MainloopSm100TmaUmmaWarpSpecializedBlockScaledILi3ELi2ELi1ENS5_IJNS4_1CILi1EEENSA_ILi4EEESB_EEEEENS5_IJNSA_ILi128EEENSA_ILi256EEESF_EEENS5_IJNS_12float_e5m2_tENS_13float_ue8m0_tEEEENS5_IJNS5_IJlSB_lEEENS4_6LayoutINS5_IJNS5_IJNS5_IJNSA_ILi32EEESC_EEEiEEESP_NS5_IJSB_iEEEEEENS5_IJNS5_IJNS5_IJNSA_ILi16EEESC_EEEiEEENS5_IJNS5_IJNSA_ILi0EEESB_EEENSA_ILi512EEEEEENS5_IJSV_iEEEEEEEEEEESK_S12_NS4_8TiledMMAINS4_8MMA_AtomIJNS4_21SM100_MMA_MXF8F6F4_SSISI_SI_fSJ_Li128ELi256ELNS4_4UMMA5MajorE0ELS17_0ELNS16_7ScaleInE0ELS18_0EEEEEENSM_INS5_IJSB_SB_SB_EEENS5_IJSV_SV_SV_EEEEENS5_IJNS4_10UnderscoreES1E_S1E_EEEEENS5_IJNS4_23SM90_TMA_LOAD_MULTICASTES1H_EEENS5_IJNS4_14ComposedLayoutINS4_7SwizzleILi3ELi4ELi3EEENS4_18smem_ptr_flag_bitsILi8EEENSM_INS5_IJNSA_ILi8EEESF_EEENS5_IJSF_SB_EEEEEEENSM_INS5_IJNS5_IJNS5_IJSO_SB_EEENS5_IJSN_SB_EEEEEESB_NS5_IJSC_SB_EEEEEENS5_IJNS5_IJNS5_IJST_SX_EEESW_EEESV_NS5_IJSB_SX_EEEEEEEEEEEvNS4_8identityENS5_IJNS4_13SM90_TMA_LOADES25_EEENS5_IJS1S_NSM_INS5_IJNS5_IJNS5_IJSO_NSA_ILi2EEEEEES1U_EEESB_S1W_EEENS5_IJS1Z_SV_NS5_IJSB_NSA_ILi1024EEEEEEEEEEEEEEvS24_EENS_8epilogue10collective18CollectiveEpilogueINS2H_23Sm100TmaWarpSpecializedILi4ELi2ELi64ELb1ELb0EEEJSH_NS5_IJNSM_ISF_SB_EENSM_INSA_ILi64EEESB_EEEEENS_10bfloat16_tESL_S2Q_SL_NS2H_6fusion15FusionCallbacksIS2L_NS2R_17LinearCombinationIS2Q_fS2Q_fLNS_15FloatRoundStyleE2EEESH_S2P_JEEENS4_5SM1004TMEM4LOAD26SM100_TMEM_LOAD_32dp32b64xES25_NS1J_IS1L_NS1M_ILi16EEENSM_INS5_IJS1O_S2N_EEENS5_IJS2N_SB_EEEEEEENS4_39AutoVectorizingCopyWithAssumedAlignmentILi128EEENS4_14SM90_TMA_STOREES35_S37_S37_EEEvvEEEEvNT_6ParamsE) ;  /* 0xffffff3802c07950 */ /* 0x000fea0003c3ffff */
        .weak           $__internal_2_$__cuda_sm10x_tcgen05_guardrail_trap_unallocated_columns_being_dealloced
        .type           $__internal_2_$__cuda_sm10x_tcgen05_guardrail_trap_unallocated_columns_being_dealloced,@function
        .size           $__internal_2_$__cuda_sm10x_tcgen05_guardrail_trap_unallocated_columns_being_dealloced,(.L_x_180 - $__internal_2_$__cuda_sm10x_tcgen05_guardrail_trap_unallocated_columns_being_dealloced)
$__internal_2_$__cuda_sm10x_tcgen05_guardrail_trap_unallocated_columns_being_dealloced:
[----:B------:R-:W-:Y:S05]  /*c500*/  BPT.TRAP 0x1 ;  /* 0x000000040000795c */ /* 0x000fea0000300000 */
[----:B------:R-:W-:-:S04]  /*c510*/  HFMA2 R3, -RZ, RZ, 0, 0 ;  /* 0x00000000ff037431 */ /* 0x000fc800000001ff */
[----:B------:R-:W-:Y:S05]  /*c520*/  RET.REL.NODEC R2 `(_ZN7cutlass13device_kernelINS_4gemm6kernel13GemmUniversalIN4cute5tupleIJiiiiEEENS1_10collective13CollectiveMmaINS1_46MainloopSm100TmaUmmaWarpSpecializedBlockScaledILi3ELi2ELi1ENS5_IJNS4_1CILi1EEENSA_ILi4EEESB_EEEEENS5_IJNSA_ILi128EEENSA_ILi256EEESF_EEENS5_IJNS_12float_e5m2_tENS_13float_ue8m0_tEEEENS5_IJNS5_IJlSB_lEEENS4_6LayoutINS5_IJNS5_IJNS5_IJNSA_ILi32EEESC_EEEiEEESP_NS5_IJSB_iEEEEEENS5_IJNS5_IJNS5_IJNSA_ILi16EEESC_EEEiEEENS5_IJNS5_IJNSA_ILi0EEESB_EEENSA_ILi512EEEEEENS5_IJSV_iEEEEEEEEEEESK_S12_NS4_8TiledMMAINS4_8MMA_AtomIJNS4_21SM100_MMA_MXF8F6F4_SSISI_SI_fSJ_Li128ELi256ELNS4_4UMMA5MajorE0ELS17_0ELNS16_7ScaleInE0ELS18_0EEEEEENSM_INS5_IJSB_SB_SB_EEENS5_IJSV_SV_SV_EEEEENS5_IJNS4_10UnderscoreES1E_S1E_EEEEENS5_IJNS4_23SM90_TMA_LOAD_MULTICASTES1H_EEENS5_IJNS4_14ComposedLayoutINS4_7SwizzleILi3ELi4ELi3EEENS4_18smem_ptr_flag_bitsILi8EEENSM_INS5_IJNSA_ILi8EEESF_EEENS5_IJSF_SB_EEEEEEENSM_INS5_IJNS5_IJNS5_IJSO_SB_EEENS5_IJSN_SB_EEEEEESB_NS5_IJSC_SB_EEEEEENS5_IJNS5_IJNS5_IJST_SX_EEESW_EEESV_NS5_IJSB_SX_EEEEEEEEEEEvNS4_8identityENS5_IJNS4_13SM90_TMA_LOADES25_EEENS5_IJS1S_NSM_INS5_IJNS5_IJNS5_IJSO_NSA_ILi2EEEEEES1U_EEESB_S1W_EEENS5_IJS1Z_SV_NS5_IJSB_NSA_ILi1024EEEEEEEEEEEEEEvS24_EENS_8epilogue10collective18CollectiveEpilogueINS2H_23Sm100TmaWarpSpecializedILi4ELi2ELi64ELb1ELb0EEEJSH_NS5_IJNSM_ISF_SB_EENSM_INSA_ILi64EEESB_EEEEENS_10bfloat16_tESL_S2Q_SL_NS2H_6fusion15FusionCallbacksIS2L_NS2R_17LinearCombinationIS2Q_fS2Q_fLNS_15FloatRoundStyleE2EEESH_S2P_JEEENS4_5SM1004TMEM4LOAD26SM100_TMEM_LOAD_32dp32b64xES25_NS1J_IS1L_NS1M_ILi16EEENSM_INS5_IJS1O_S2N_EEENS5_IJS2N_SB_EEEEEEENS4_39AutoVectorizingCopyWithAssumedAlignmentILi128EEENS4_14SM90_TMA_STOREES35_S37_S37_EEEvvEEEEvNT_6ParamsE) ;  /* 0xffffff3802b47950 */ /* 0x000fea0003c3ffff */
.L_x_179:
[----:B------:R-:W-:-:S00]  /*c530*/  BRA `(.L_x_179) ;  /* 0xfffffffc00fc7947 */ /* 0x000fc0000383ffff */
[----:B------:R-:W-:-:S00]  /*c540*/  NOP ;  /* 0x0000000000007918 */ /* 0x000fc00000000000 */
        /* <DEDUP_REMOVED lines=11> */
.L_x_180:


//--------------------- .nv.global.init           --------------------------
	.section	.nv.global.init,"aw",@progbits
.nv.global.init:
	.type		$str$27,@object
	.size		$str$27,($str$28 - $str$27)
$str$27:
        /*0000*/ 	.byte	0x28, 0x61, 0x64, 0x64, 0x72, 0x65, 0x73, 0x73, 0x20, 0x26, 0x20, 0x6d, 0x61, 0x73, 0x6b, 0x29
        /*0010*/ 	.byte	0x20, 0x3d, 0x3d, 0x20, 0x30, 0x00
	.type		$str$28,@object
	.size		$str$28,($str$26 - $str$28)
$str$28:
        /*0016*/ 	.byte	0x2f, 0x74, 0x6d, 0x70, 0x2f, 0x63, 0x75, 0x74, 0x6c, 0x61, 0x73, 0x73, 0x5f, 0x73, 0x77, 0x65
        /*0026*/ 	.byte	0x65, 0x70, 0x5f, 0x73, 0x72, 0x63, 0x2f, 0x69, 0x6e, 0x63, 0x6c, 0x75, 0x64, 0x65, 0x2f, 0x63
        /*0036*/ 	.byte	0x75, 0x74, 0x65, 0x2f, 0x70, 0x6f, 0x69, 0x6e, 0x74, 0x65, 0x72, 0x5f, 0x66, 0x6c, 0x61, 0x67
        /*0046*/ 	.byte	0x67, 0x65, 0x64, 0x2e, 0x68, 0x70, 0x70, 0x00
	.type		$str$26,@object
	.size		$str$26,($str$25 - $str$26)
$str$26:
        /*004e*/ 	.byte	0x2f, 0x74, 0x6d, 0x70, 0x2f, 0x63, 0x75, 0x74, 0x6c, 0x61, 0x73, 0x73, 0x5f, 0x73, 0x77, 0x65
        /*005e*/ 	.byte	0x65, 0x70, 0x5f, 0x73, 0x72, 0x63, 0x2f, 0x69, 0x6e, 0x63, 0x6c, 0x75, 0x64, 0x65, 0x2f, 0x63
        /*006e*/ 	.byte	0x75, 0x74, 0x65, 0x2f, 0x61, 0x74, 0x6f, 0x6d, 0x2f, 0x63, 0x6f, 0x70, 0x79, 0x5f, 0x74, 0x72
        /*007e*/ 	.byte	0x61, 0x69, 0x74, 0x73, 0x5f, 0x73, 0x6d, 0x31, 0x30, 0x30, 0x2e, 0x68, 0x70, 0x70, 0x00
	.type		$str$25,@object
	.size		$str$25,(__unnamed_1 - $str$25)
$str$25:
        /*008d*/ 	.byte	0x28, 0x28, 0x75, 0x69, 0x6e, 0x74, 0x33, 0x32, 0x5f, 0x74, 0x28, 0x74, 0x68, 0x72, 0x65, 0x61
        /*009d*/ 	.byte	0x64, 0x49, 0x64, 0x78, 0x2e, 0x78, 0x29, 0x20, 0x2f, 0x20, 0x33, 0x32, 0x29, 0x20, 0x25, 0x20
        /*00ad*/ 	.byte	0x34, 0x29, 0x20, 0x3d, 0x3d, 0x20, 0x28, 0x28, 0x28, 0x74, 0x6d, 0x65, 0x6d, 0x5f, 0x61, 0x64
        /*00bd*/ 	.byte	0x64, 0x72, 0x20, 0x3e, 0x3e, 0x20, 0x31, 0x36, 0x29, 0x20, 0x2f, 0x20, 0x33, 0x32, 0x29, 0x20
        /*00cd*/ 	.byte	0x25, 0x20, 0x34, 0x29, 0x00
	.type		__unnamed_1,@object
	.size		__unnamed_1,(__unnamed_2 - __unnamed_1)
__unnamed_1:
        /*00d2*/ 	.byte	0x61, 0x75, 0x74, 0x6f, 0x20, 0x63, 0x75, 0x74, 0x65, 0x3a, 0x3a, 0x61, 0x73, 0x5f, 0x70, 0x6f
        /* <DEDUP_REMOVED lines=24> */
        /*0262*/ 	.byte	0x38, 0x31, 0x39, 0x32, 0x3e, 0x3e, 0x3e, 0x3e, 0x5d, 0x00
	.type		__unnamed_2,@object
	.size		__unnamed_2,(.L_2 - __unnamed_2)
__unnamed_2:
        /* <DEDUP_REMOVED lines=43> */
        /*051c*/ 	.byte	0x74, 0x65, 0x3a, 0x3a, 0x43, 0x3c, 0x30, 0x3e, 0x3e, 0x3e, 0x3e, 0x5d, 0x00
.L_2:


//--------------------- .nv.shared._ZN7cutlass13device_kernelINS_4gemm6kernel13GemmUniversalIN4cute5tupleIJiiiiEEENS1_10collective13CollectiveMmaINS1_46MainloopSm100TmaUmmaWarpSpecializedBlockScaledILi3ELi2ELi1ENS5_IJNS4_1CILi1EEENSA_ILi4EEESB_EEEEENS5_IJNSA_ILi128EEENSA_ILi256EEESF_EEENS5_IJNS_12float_e5m2_tENS_13float_ue8m0_tEEEENS5_IJNS5_IJlSB_lEEENS4_6LayoutINS5_IJNS5_IJNS5_IJNSA_ILi32EEESC_EEEiEEESP_NS5_IJSB_iEEEEEENS5_IJNS5_IJNS5_IJNSA_ILi16EEESC_EEEiEEENS5_IJNS5_IJNSA_ILi0EEESB_EEENSA_ILi512EEEEEENS5_IJSV_iEEEEEEEEEEESK_S12_NS4_8TiledMMAINS4_8MMA_AtomIJNS4_21SM100_MMA_MXF8F6F4_SSISI_SI_fSJ_Li128ELi256ELNS4_4UMMA5MajorE0ELS17_0ELNS16_7ScaleInE0ELS18_0EEEEEENSM_INS5_IJSB_SB_SB_EEENS5_IJSV_SV_SV_EEEEENS5_IJNS4_10UnderscoreES1E_S1E_EEEEENS5_IJNS4_23SM90_TMA_LOAD_MULTICASTES1H_EEENS5_IJNS4_14ComposedLayoutINS4_7SwizzleILi3ELi4ELi3EEENS4_18smem_ptr_flag_bitsILi8EEENSM_INS5_IJNSA_ILi8EEESF_EEENS5_IJSF_SB_EEEEEEENSM_INS5_IJNS5_IJNS5_IJSO_SB_EEENS5_IJSN_SB_EEEEEESB_NS5_IJSC_SB_EEEEEENS5_IJNS5_IJNS5_IJST_SX_EEESW_EEESV_NS5_IJSB_SX_EEEEEEEEEEEvNS4_8identityENS5_IJNS4_13SM90_TMA_LOADES25_EEENS5_IJS1S_NSM_INS5_IJNS5_IJNS5_IJSO_NSA_ILi2EEEEEES1U_EEESB_S1W_EEENS5_IJS1Z_SV_NS5_IJSB_NSA_ILi1024EEEEEEEEEEEEEEvS24_EENS_8epilogue10collective18CollectiveEpilogueINS2H_23Sm100TmaWarpSpecializedILi4ELi2ELi64ELb1ELb0EEEJSH_NS5_IJNSM_ISF_SB_EENSM_INSA_ILi64EEESB_EEEEENS_10bfloat16_tESL_S2Q_SL_NS2H_6fusion15FusionCallbacksIS2L_NS2R_17LinearCombinationIS2Q_fS2Q_fLNS_15FloatRoundStyleE2EEESH_S2P_JEEENS4_5SM1004TMEM4LOAD26SM100_TMEM_LOAD_32dp32b64xES25_NS1J_IS1L_NS1M_ILi16EEENSM_INS5_IJS1O_S2N_EEENS5_IJS2N_SB_EEEEEEENS4_39AutoVectorizingCopyWithAssumedAlignmentILi128EEENS4_14SM90_TMA_STOREES35_S37_S37_EEEvvEEEEvNT_6ParamsE --------------------------
	.section	.nv.shared._ZN7cutlass13device_kernelINS_4gemm6kernel13GemmUniversalIN4cute5tupleIJiiiiEEENS1_10collective13CollectiveMmaINS1_46MainloopSm100TmaUmmaWarpSpecializedBlockScaledILi3ELi2ELi1ENS5_IJNS4_1CILi1EEENSA_ILi4EEESB_EEEEENS5_IJNSA_ILi128EEENSA_ILi256EEESF_EEENS5_IJNS_12float_e5m2_tENS_13float_ue8m0_tEEEENS5_IJNS5_IJlSB_lEEENS4_6LayoutINS5_IJNS5_IJNS5_IJNSA_ILi32EEESC_EEEiEEESP_NS5_IJSB_iEEEEEENS5_IJNS5_IJNS5_IJNSA_ILi16EEESC_EEEiEEENS5_IJNS5_IJNSA_ILi0EEESB_EEENSA_ILi512EEEEEENS5_IJSV_iEEEEEEEEEEESK_S12_NS4_8TiledMMAINS4_8MMA_AtomIJNS4_21SM100_MMA_MXF8F6F4_SSISI_SI_fSJ_Li128ELi256ELNS4_4UMMA5MajorE0ELS17_0ELNS16_7ScaleInE0ELS18_0EEEEEENSM_INS5_IJSB_SB_SB_EEENS5_IJSV_SV_SV_EEEEENS5_IJNS4_10UnderscoreES1E_S1E_EEEEENS5_IJNS4_23SM90_TMA_LOAD_MULTICASTES1H_EEENS5_IJNS4_14ComposedLayoutINS4_7SwizzleILi3ELi4ELi3EEENS4_18smem_ptr_flag_bitsILi8EEENSM_INS5_IJNSA_ILi8EEESF_EEENS5_IJSF_SB_EEEEEEENSM_INS5_IJNS5_IJNS5_IJSO_SB_EEENS5_IJSN_SB_EEEEEESB_NS5_IJSC_SB_EEEEEENS5_IJNS5_IJNS5_IJST_SX_EEESW_EEESV_NS5_IJSB_SX_EEEEEEEEEEEvNS4_8identityENS5_IJNS4_13SM90_TMA_LOADES25_EEENS5_IJS1S_NSM_INS5_IJNS5_IJNS5_IJSO_NSA_ILi2EEEEEES1U_EEESB_S1W_EEENS5_IJS1Z_SV_NS5_IJSB_NSA_ILi1024EEEEEEEEEEEEEEvS24_EENS_8epilogue10collective18CollectiveEpilogueINS2H_23Sm100TmaWarpSpecializedILi4ELi2ELi64ELb1ELb0EEEJSH_NS5_IJNSM_ISF_SB_EENSM_INSA_ILi64EEESB_EEEEENS_10bfloat16_tESL_S2Q_SL_NS2H_6fusion15FusionCallbacksIS2L_NS2R_17LinearCombinationIS2Q_fS2Q_fLNS_15FloatRoundStyleE2EEESH_S2P_JEEENS4_5SM1004TMEM4LOAD26SM100_TMEM_LOAD_32dp32b64xES25_NS1J_IS1L_NS1M_ILi16EEENSM_INS5_IJS1O_S2N_EEENS5_IJS2N_SB_EEEEEEENS4_39AutoVectorizingCopyWithAssumedAlignmentILi128EEENS4_14SM90_TMA_STOREES35_S37_S37_EEEvvEEEEvNT_6ParamsE,"aw",@nobits
	.sectionflags	@""
	.align	16
	.zero		1024


//--------------------- .nv.shared.reserved.0     --------------------------
	.section	.nv.shared.reserved.0,"aw",@nobits
	.weak		__nv_reservedSMEM_offset_0_alias
	.size		__nv_reservedSMEM_offset_0_alias, 0, 64
	.other		__nv_reservedSMEM_offset_0_alias,@"STO_CUDA_RESERVED_SHARED STV_DEFAULT"
__nv_reservedSMEM_offset_0_alias:
	.zero		0
.nv.shared.reserved.0:
	.zero		64
	.weak		__nv_reservedSMEM_tcgen05_partition
	.type		__nv_reservedSMEM_tcgen05_partition,@object
	.size		__nv_reservedSMEM_tcgen05_partition,(.L_0 - __nv_reservedSMEM_tcgen05_partition)
__nv_reservedSMEM_tcgen05_partition:
	.zero		32
.L_0:


//--------------------- .nv.global                --------------------------
	.section	.nv.global,"aw",@nobits
.nv.global:
	.type		_ZN40_INTERNAL_69e97993_4_k_cu_019dd0d3_340214cute1_E,@object
	.size		_ZN40_INTERNAL_69e97993_4_k_cu_019dd0d3_340214cute1_E,(_ZN40_INTERNAL_69e97993_4_k_cu_019dd0d3_340214cuda3std3__45__cpo6cbeginE - _ZN40_INTERNAL_69e97993_4_k_cu_019dd0d3_340214cute1_E)
_ZN40_INTERNAL_69e97993_4_k_cu_019dd0d3_340214cute1_E:
	.zero		1
	.type		_ZN40_INTERNAL_69e97993_4_k_cu_019dd0d3_340214cuda3std3__45__cpo6cbeginE,@object
	.size		_ZN40_INTERNAL_69e97993_4_k_cu_019dd0d3_340214cuda3std3__45__cpo6cbeginE,(_ZN40_INTERNAL_69e97993_4_k_cu_019dd0d3_340214cuda3std3__48in_placeE - _ZN40_INTERNAL_69e97993_4_k_cu_019dd0d3_340214cuda3std3__45__cpo6cbeginE)
_ZN40_INTERNAL_69e97993_4_k_cu_019dd0d3_340214cuda3std3__45__cpo6cbeginE:
	.zero		1
	.type		_ZN40_INTERNAL_69e97993_4_k_cu_019dd0d3_340214cuda3std3__48in_placeE,@object
	.size		_ZN40_INTERNAL_69e97993_4_k_cu_019dd0d3_340214cuda3std3__48in_placeE,(_ZN40_INTERNAL_69e97993_4_k_cu_019dd0d3_340214cuda3std6ranges3__45__cpo9iter_moveE - _ZN40_INTERNAL_69e97993_4_k_cu_019dd0d3_340214cuda3std3__48in_placeE)
_ZN40_INTERNAL_69e97993_4_k_cu_019dd0d3_340214cuda3std3__48in_placeE:
	.zero		1
	.type		_ZN40_INTERNAL_69e97993_4_k_cu_019dd0d3_340214cuda3std6ranges3__45__cpo9iter_moveE,@object
	.size		_ZN40_INTERNAL_69e97993_4_k_cu_019dd0d3_340214cuda3std6ranges3__45__cpo9iter_moveE,(_ZN40_INTERNAL_69e97993_4_k_cu_019dd0d3_340214cuda3std3__45__cpo5beginE - _ZN40_INTERNAL_69e97993_4_k_cu_019dd0d3_340214cuda3std6ranges3__45__cpo9iter_moveE)
_ZN40_INTERNAL_69e97993_4_k_cu_019dd0d3_340214cuda3std6ranges3__45__cpo9iter_moveE:
	.zero		1
	.type		_ZN40_INTERNAL_69e97993_4_k_cu_019dd0d3_340214cuda3std3__45__cpo5beginE,@object
	.size		_ZN40_INTERNAL_69e97993_4_k_cu_019dd0d3_340214cuda3std3__45__cpo5beginE,(_ZN40_INTERNAL_69e97993_4_k_cu_019dd0d3_340214cuda3std3__442_GLOBAL__N__69e97993_4_k_cu_019dd0d3_340216ignoreE - _ZN40_INTERNAL_69e97993_4_k_cu_019dd0d3_340214cuda3std3__45__cpo5beginE)
_ZN40_INTERNAL_69e97993_4_k_cu_019dd0d3_340214cuda3std3__45__cpo5beginE:
	.zero		1
	.type		_ZN40_INTERNAL_69e97993_4_k_cu_019dd0d3_340214cuda3std3__442_GLOBAL__N__69e97993_4_k_cu_019dd0d3_340216ignoreE,@object
	.size		_ZN40_INTERNAL_69e97993_4_k_cu_019dd0d3_340214cuda3std3__442_GLOBAL__N__69e97993_4_k_cu_019dd0d3_340216ignoreE,(_ZN40_INTERNAL_69e97993_4_k_cu_019dd0d3_340214cute7productE - _ZN40_INTERNAL_69e97993_4_k_cu_019dd0d3_340214cuda3std3__442_GLOBAL__N__69e97993_4_k_cu_019dd0d3_340216ignoreE)
_ZN40_INTERNAL_69e97993_4_k_cu_019dd0d3_340214cuda3std3__442_GLOBAL__N__69e97993_4_k_cu_019dd0d3_340216ignoreE:
	.zero		1
	.type		_ZN40_INTERNAL_69e97993_4_k_cu_019dd0d3_340214cute7productE,@object
	.size		_ZN40_INTERNAL_69e97993_4_k_cu_019dd0d3_340214cute7productE,(_ZN40_INTERNAL_69e97993_4_k_cu_019dd0d3_340214cuda3std3__45__cpo3endE - _ZN40_INTERNAL_69e97993_4_k_cu_019dd0d3_340214cute7productE)
_ZN40_INTERNAL_69e97993_4_k_cu_019dd0d3_340214cute7productE:
	.zero		1
	.type		_ZN40_INTERNAL_69e97993_4_k_cu_019dd0d3_340214cuda3std3__45__cpo3endE,@object
	.size		_ZN40_INTERNAL_69e97993_4_k_cu_019dd0d3_340214cuda3std3__45__cpo3endE,(_ZN40_INTERNAL_69e97993_4_k_cu_019dd0d3_340214cuda3std3__419piecewise_constructE - _ZN40_INTERNAL_69e97993_4_k_cu_019dd0d3_340214cuda3std3__45__cpo3endE)
_ZN40_INTERNAL_69e97993_4_k_cu_019dd0d3_340214cuda3std3__45__cpo3endE:
	.zero		1
	.type		_ZN40_INTERNAL_69e97993_4_k_cu_019dd0d3_340214cuda3std3__419piecewise_constructE,@object
	.size		_ZN40_INTERNAL_69e97993_4_k_cu_019dd0d3_340214cuda3std3__419piecewise_constructE,(_ZN40_INTERNAL_69e97993_4_k_cu_019dd0d3_340214cuda3std3__45__cpo4cendE - _ZN40_INTERNAL_69e97993_4_k_cu_019dd0d3_340214cuda3std3__419piecewise_constructE)
_ZN40_INTERNAL_69e97993_4_k_cu_019dd0d3_340214cuda3std3__419piecewise_constructE:
	.zero		1
	.type		_ZN40_INTERNAL_69e97993_4_k_cu_019dd0d3_340214cuda3std3__45__cpo4cendE,@object
	.size		_ZN40_INTERNAL_69e97993_4_k_cu_019dd0d3_340214cuda3std3__45__cpo4cendE,(_ZN40_INTERNAL_69e97993_4_k_cu_019dd0d3_340214cuda3std6ranges3__45__cpo4swapE - _ZN40_INTERNAL_69e97993_4_k_cu_019dd0d3_340214cuda3std3__45__cpo4cendE)
_ZN40_INTERNAL_69e97993_4_k_cu_019dd0d3_340214cuda3std3__45__cpo4cendE:
	.zero		1
	.type		_ZN40_INTERNAL_69e97993_4_k_cu_019dd0d3_340214cuda3std6ranges3__45__cpo4swapE,@object
	.size		_ZN40_INTERNAL_69e97993_4_k_cu_019dd0d3_340214cuda3std6ranges3__45__cpo4swapE,(.L_10 - _ZN40_INTERNAL_69e97993_4_k_cu_019dd0d3_340214cuda3std6ranges3__45__cpo4swapE)
_ZN40_INTERNAL_69e97993_4_k_cu_019dd0d3_340214cuda3std6ranges3__45__cpo4swapE:
	.zero		1
.L_10:


//--------------------- .nv.constant0._ZN7cutlass13device_kernelINS_4gemm6kernel13GemmUniversalIN4cute5tupleIJiiiiEEENS1_10collective13CollectiveMmaINS1_46MainloopSm100TmaUmmaWarpSpecializedBlockScaledILi3ELi2ELi1ENS5_IJNS4_1CILi1EEENSA_ILi4EEESB_EEEEENS5_IJNSA_ILi128EEENSA_ILi256EEESF_EEENS5_IJNS_12float_e5m2_tENS_13float_ue8m0_tEEEENS5_IJNS5_IJlSB_lEEENS4_6LayoutINS5_IJNS5_IJNS5_IJNSA_ILi32EEESC_EEEiEEESP_NS5_IJSB_iEEEEEENS5_IJNS5_IJNS5_IJNSA_ILi16EEESC_EEEiEEENS5_IJNS5_IJNSA_ILi0EEESB_EEENSA_ILi512EEEEEENS5_IJSV_iEEEEEEEEEEESK_S12_NS4_8TiledMMAINS4_8MMA_AtomIJNS4_21SM100_MMA_MXF8F6F4_SSISI_SI_fSJ_Li128ELi256ELNS4_4UMMA5MajorE0ELS17_0ELNS16_7ScaleInE0ELS18_0EEEEEENSM_INS5_IJSB_SB_SB_EEENS5_IJSV_SV_SV_EEEEENS5_IJNS4_10UnderscoreES1E_S1E_EEEEENS5_IJNS4_23SM90_TMA_LOAD_MULTICASTES1H_EEENS5_IJNS4_14ComposedLayoutINS4_7SwizzleILi3ELi4ELi3EEENS4_18smem_ptr_flag_bitsILi8EEENSM_INS5_IJNSA_ILi8EEESF_EEENS5_IJSF_SB_EEEEEEENSM_INS5_IJNS5_IJNS5_IJSO_SB_EEENS5_IJSN_SB_EEEEEESB_NS5_IJSC_SB_EEEEEENS5_IJNS5_IJNS5_IJST_SX_EEESW_EEESV_NS5_IJSB_SX_EEEEEEEEEEEvNS4_8identityENS5_IJNS4_13SM90_TMA_LOADES25_EEENS5_IJS1S_NSM_INS5_IJNS5_IJNS5_IJSO_NSA_ILi2EEEEEES1U_EEESB_S1W_EEENS5_IJS1Z_SV_NS5_IJSB_NSA_ILi1024EEEEEEEEEEEEEEvS24_EENS_8epilogue10collective18CollectiveEpilogueINS2H_23Sm100TmaWarpSpecializedILi4ELi2ELi64ELb1ELb0EEEJSH_NS5_IJNSM_ISF_SB_EENSM_INSA_ILi64EEESB_EEEEENS_10bfloat16_tESL_S2Q_SL_NS2H_6fusion15FusionCallbacksIS2L_NS2R_17LinearCombinationIS2Q_fS2Q_fLNS_15FloatRoundStyleE2EEESH_S2P_JEEENS4_5SM1004TMEM4LOAD26SM100_TMEM_LOAD_32dp32b64xES25_NS1J_IS1L_NS1M_ILi16EEENSM_INS5_IJS1O_S2N_EEENS5_IJS2N_SB_EEEEEEENS4_39AutoVectorizingCopyWithAssumedAlignmentILi128EEENS4_14SM90_TMA_STOREES35_S37_S37_EEEvvEEEEvNT_6ParamsE --------------------------
	.section	.nv.constant0._ZN7cutlass13device_kernelINS_4gemm6kernel13GemmUniversalIN4cute5tupleIJiiiiEEENS1_10collective13CollectiveMmaINS1_46MainloopSm100TmaUmmaWarpSpecializedBlockScaledILi3ELi2ELi1ENS5_IJNS4_1CILi1EEENSA_ILi4EEESB_EEEEENS5_IJNSA_ILi128EEENSA_ILi256EEESF_EEENS5_IJNS_12float_e5m2_tENS_13float_ue8m0_tEEEENS5_IJNS5_IJlSB_lEEENS4_6LayoutINS5_IJNS5_IJNS5_IJNSA_ILi32EEESC_EEEiEEESP_NS5_IJSB_iEEEEEENS5_IJNS5_IJNS5_IJNSA_ILi16EEESC_EEEiEEENS5_IJNS5_IJNSA_ILi0EEESB_EEENSA_ILi512EEEEEENS5_IJSV_iEEEEEEEEEEESK_S12_NS4_8TiledMMAINS4_8MMA_AtomIJNS4_21SM100_MMA_MXF8F6F4_SSISI_SI_fSJ_Li128ELi256ELNS4_4UMMA5MajorE0ELS17_0ELNS16_7ScaleInE0ELS18_0EEEEEENSM_INS5_IJSB_SB_SB_EEENS5_IJSV_SV_SV_EEEEENS5_IJNS4_10UnderscoreES1E_S1E_EEEEENS5_IJNS4_23SM90_TMA_LOAD_MULTICASTES1H_EEENS5_IJNS4_14ComposedLayoutINS4_7SwizzleILi3ELi4ELi3EEENS4_18smem_ptr_flag_bitsILi8EEENSM_INS5_IJNSA_ILi8EEESF_EEENS5_IJSF_SB_EEEEEEENSM_INS5_IJNS5_IJNS5_IJSO_SB_EEENS5_IJSN_SB_EEEEEESB_NS5_IJSC_SB_EEEEEENS5_IJNS5_IJNS5_IJST_SX_EEESW_EEESV_NS5_IJSB_SX_EEEEEEEEEEEvNS4_8identityENS5_IJNS4_13SM90_TMA_LOADES25_EEENS5_IJS1S_NSM_INS5_IJNS5_IJNS5_IJSO_NSA_ILi2EEEEEES1U_EEESB_S1W_EEENS5_IJS1Z_SV_NS5_IJSB_NSA_ILi1024EEEEEEEEEEEEEEvS24_EENS_8epilogue10collective18CollectiveEpilogueINS2H_23Sm100TmaWarpSpecializedILi4ELi2ELi64ELb1ELb0EEEJSH_NS5_IJNSM_ISF_SB_EENSM_INSA_ILi64EEESB_EEEEENS_10bfloat16_tESL_S2Q_SL_NS2H_6fusion15FusionCallbacksIS2L_NS2R_17LinearCombinationIS2Q_fS2Q_fLNS_15FloatRoundStyleE2EEESH_S2P_JEEENS4_5SM1004TMEM4LOAD26SM100_TMEM_LOAD_32dp32b64xES25_NS1J_IS1L_NS1M_ILi16EEENSM_INS5_IJS1O_S2N_EEENS5_IJS2N_SB_EEEEEEENS4_39AutoVectorizingCopyWithAssumedAlignmentILi128EEENS4_14SM90_TMA_STOREES35_S37_S37_EEEvvEEEEvNT_6ParamsE,"a",@progbits
	.sectionflags	@""
	.align	4
.nv.constant0._ZN7cutlass13device_kernelINS_4gemm6kernel13GemmUniversalIN4cute5tupleIJiiiiEEENS1_10collective13CollectiveMmaINS1_46MainloopSm100TmaUmmaWarpSpecializedBlockScaledILi3ELi2ELi1ENS5_IJNS4_1CILi1EEENSA_ILi4EEESB_EEEEENS5_IJNSA_ILi128EEENSA_ILi256EEESF_EEENS5_IJNS_12float_e5m2_tENS_13float_ue8m0_tEEEENS5_IJNS5_IJlSB_lEEENS4_6LayoutINS5_IJNS5_IJNS5_IJNSA_ILi32EEESC_EEEiEEESP_NS5_IJSB_iEEEEEENS5_IJNS5_IJNS5_IJNSA_ILi16EEESC_EEEiEEENS5_IJNS5_IJNSA_ILi0EEESB_EEENSA_ILi512EEEEEENS5_IJSV_iEEEEEEEEEEESK_S12_NS4_8TiledMMAINS4_8MMA_AtomIJNS4_21SM100_MMA_MXF8F6F4_SSISI_SI_fSJ_Li128ELi256ELNS4_4UMMA5MajorE0ELS17_0ELNS16_7ScaleInE0ELS18_0EEEEEENSM_INS5_IJSB_SB_SB_EEENS5_IJSV_SV_SV_EEEEENS5_IJNS4_10UnderscoreES1E_S1E_EEEEENS5_IJNS4_23SM90_TMA_LOAD_MULTICASTES1H_EEENS5_IJNS4_14ComposedLayoutINS4_7SwizzleILi3ELi4ELi3EEENS4_18smem_ptr_flag_bitsILi8EEENSM_INS5_IJNSA_ILi8EEESF_EEENS5_IJSF_SB_EEEEEEENSM_INS5_IJNS5_IJNS5_IJSO_SB_EEENS5_IJSN_SB_EEEEEESB_NS5_IJSC_SB_EEEEEENS5_IJNS5_IJNS5_IJST_SX_EEESW_EEESV_NS5_IJSB_SX_EEEEEEEEEEEvNS4_8identityENS5_IJNS4_13SM90_TMA_LOADES25_EEENS5_IJS1S_NSM_INS5_IJNS5_IJNS5_IJSO_NSA_ILi2EEEEEES1U_EEESB_S1W_EEENS5_IJS1Z_SV_NS5_IJSB_NSA_ILi1024EEEEEEEEEEEEEEvS24_EENS_8epilogue10collective18CollectiveEpilogueINS2H_23Sm100TmaWarpSpecializedILi4ELi2ELi64ELb1ELb0EEEJSH_NS5_IJNSM_ISF_SB_EENSM_INSA_ILi64EEESB_EEEEENS_10bfloat16_tESL_S2Q_SL_NS2H_6fusion15FusionCallbacksIS2L_NS2R_17LinearCombinationIS2Q_fS2Q_fLNS_15FloatRoundStyleE2EEESH_S2P_JEEENS4_5SM1004TMEM4LOAD26SM100_TMEM_LOAD_32dp32b64xES25_NS1J_IS1L_NS1M_ILi16EEENSM_INS5_IJS1O_S2N_EEENS5_IJS2N_SB_EEEEEEENS4_39AutoVectorizingCopyWithAssumedAlignmentILi128EEENS4_14SM90_TMA_STOREES35_S37_S37_EEEvvEEEEvNT_6ParamsE:
	.zero		3968


//--------------------- SYMBOLS --------------------------

	.type		.nv.reservedSmem.offset0,@object
	.size		.nv.reservedSmem.offset0,0x4
	.type		.nv.reservedSmem.cap,@object
	.size		.nv.reservedSmem.cap,0x4
	.type		__assertfail,@function
